	.target	sm_80

	.elftype	@"ET_EXEC"


//--------------------- .note.nv.tkinfo           --------------------------
	.section	.note.nv.tkinfo,"",@"SHT_NOTE"
	.sectionflags	@"SHF_NOTE_NV_TKINFO"
	.tkinfo
        /*0018*/ 	.word	0x00000002
        /*0030*/ 	.string	""
        /*0030*/ 	.string	"ptxas"
        /*0030*/ 	.string	"Cuda compilation tools, release 13.0, V13.0.88"
        /*0030*/ 	.string	"Build cuda_13.0.r13.0/compiler.36424714_0"
        /*0030*/ 	.string	"-v  -suppress-debug-info  -lineinfo  -arch sm_80 "



//--------------------- .note.nv.cuinfo           --------------------------
	.section	.note.nv.cuinfo,"",@"SHT_NOTE"
	.sectionflags	@"SHF_NOTE_NV_CUINFO"
        /*0018*/ 	.short	0x0002
        /*001a*/ 	.short	0x0050
        /*001c*/ 	.short	0x0082
	.zero		2


//--------------------- .nv.info                  --------------------------
	.section	.nv.info,"",@"SHT_CUDA_INFO"
	.align	4


	//----- nvinfo : EIATTR_REGCOUNT
	.align		4
        /*0000*/ 	.byte	0x04, 0x2f
        /*0002*/ 	.short	(.L_1 - .L_0)
	.align		4
.L_0:
        /*0004*/ 	.word	index@(matmul_kernel)
        /*0008*/ 	.word	0x000000ff


	//----- nvinfo : EIATTR_FRAME_SIZE
	.align		4
.L_1:
        /*000c*/ 	.byte	0x04, 0x11
        /*000e*/ 	.short	(.L_3 - .L_2)
	.align		4
.L_2:
        /*0010*/ 	.word	index@(matmul_kernel)
        /*0014*/ 	.word	0x00003a88


	//----- nvinfo : EIATTR_MIN_STACK_SIZE
	.align		4
.L_3:
        /*0018*/ 	.byte	0x04, 0x12
        /*001a*/ 	.short	(.L_5 - .L_4)
	.align		4
.L_4:
        /*001c*/ 	.word	index@(matmul_kernel)
        /*0020*/ 	.word	0x00003a88
.L_5:


//--------------------- .nv.info.matmul_kernel    --------------------------
	.section	.nv.info.matmul_kernel,"",@"SHT_CUDA_INFO"
	.sectionflags	@""
	.align	4


	//----- nvinfo : EIATTR_CUDA_API_VERSION
	.align		4
        /*0000*/ 	.byte	0x04, 0x37
        /*0002*/ 	.short	(.L_7 - .L_6)
.L_6:
        /*0004*/ 	.word	0x00000082


	//----- nvinfo : EIATTR_SW2861232_WAR
	.align		4
.L_7:
        /*0008*/ 	.byte	0x01, 0x35
	.zero		2


	//----- nvinfo : EIATTR_PARAM_CBANK
	.align		4
        /*000c*/ 	.byte	0x04, 0x0a
        /*000e*/ 	.short	(.L_9 - .L_8)
	.align		4
.L_8:
        /*0010*/ 	.word	index@(.nv.constant0.matmul_kernel)
        /*0014*/ 	.short	0x0160
        /*0016*/ 	.short	0x0050


	//----- nvinfo : EIATTR_CBANK_PARAM_SIZE
	.align		4
.L_9:
        /*0018*/ 	.byte	0x03, 0x19
        /*001a*/ 	.short	0x0050


	//----- nvinfo : EIATTR_KPARAM_INFO
	.align		4
        /*001c*/ 	.byte	0x04, 0x17
        /*001e*/ 	.short	(.L_11 - .L_10)
.L_10:
        /*0020*/ 	.word	0x00000000
        /*0024*/ 	.short	0x000d
        /*0026*/ 	.short	0x0048
        /*0028*/ 	.byte	0x00, 0xf4, 0x21, 0x00


	//----- nvinfo : EIATTR_KPARAM_INFO
	.align		4
.L_11:
        /*002c*/ 	.byte	0x04, 0x17
        /*002e*/ 	.short	(.L_13 - .L_12)
.L_12:
        /*0030*/ 	.word	0x00000000
        /*0034*/ 	.short	0x000c
        /*0036*/ 	.short	0x0040
        /*0038*/ 	.byte	0x00, 0xf4, 0x21, 0x00


	//----- nvinfo : EIATTR_KPARAM_INFO
	.align		4
.L_13:
        /*003c*/ 	.byte	0x04, 0x17
        /*003e*/ 	.short	(.L_15 - .L_14)
.L_14:
        /*0040*/ 	.word	0x00000000
        /*0044*/ 	.short	0x000b
        /*0046*/ 	.short	0x0038
        /*0048*/ 	.byte	0x00, 0xf0, 0x11, 0x00


	//----- nvinfo : EIATTR_KPARAM_INFO
	.align		4
.L_15:
        /*004c*/ 	.byte	0x04, 0x17
        /*004e*/ 	.short	(.L_17 - .L_16)
.L_16:
        /*0050*/ 	.word	0x00000000
        /*0054*/ 	.short	0x000a
        /*0056*/ 	.short	0x0034
        /*0058*/ 	.byte	0x00, 0xf0, 0x11, 0x00


	//----- nvinfo : EIATTR_KPARAM_INFO
	.align		4
.L_17:
        /*005c*/ 	.byte	0x04, 0x17
        /*005e*/ 	.short	(.L_19 - .L_18)
.L_18:
        /*0060*/ 	.word	0x00000000
        /*0064*/ 	.short	0x0009
        /*0066*/ 	.short	0x0030
        /*0068*/ 	.byte	0x00, 0xf0, 0x11, 0x00


	//----- nvinfo : EIATTR_KPARAM_INFO
	.align		4
.L_19:
        /*006c*/ 	.byte	0x04, 0x17
        /*006e*/ 	.short	(.L_21 - .L_20)
.L_20:
        /*0070*/ 	.word	0x00000000
        /*0074*/ 	.short	0x0008
        /*0076*/ 	.short	0x002c
        /*0078*/ 	.byte	0x00, 0xf0, 0x11, 0x00


	//----- nvinfo : EIATTR_KPARAM_INFO
	.align		4
.L_21:
        /*007c*/ 	.byte	0x04, 0x17
        /*007e*/ 	.short	(.L_23 - .L_22)
.L_22:
        /*0080*/ 	.word	0x00000000
        /*0084*/ 	.short	0x0007
        /*0086*/ 	.short	0x0028
        /*0088*/ 	.byte	0x00, 0xf0, 0x11, 0x00


	//----- nvinfo : EIATTR_KPARAM_INFO
	.align		4
.L_23:
        /*008c*/ 	.byte	0x04, 0x17
        /*008e*/ 	.short	(.L_25 - .L_24)
.L_24:
        /*0090*/ 	.word	0x00000000
        /*0094*/ 	.short	0x0006
        /*0096*/ 	.short	0x0024
        /*0098*/ 	.byte	0x00, 0xf0, 0x11, 0x00


	//----- nvinfo : EIATTR_KPARAM_INFO
	.align		4
.L_25:
        /*009c*/ 	.byte	0x04, 0x17
        /*009e*/ 	.short	(.L_27 - .L_26)
.L_26:
        /*00a0*/ 	.word	0x00000000
        /*00a4*/ 	.short	0x0005
        /*00a6*/ 	.short	0x0020
        /*00a8*/ 	.byte	0x00, 0xf0, 0x11, 0x00


	//----- nvinfo : EIATTR_KPARAM_INFO
	.align		4
.L_27:
        /*00ac*/ 	.byte	0x04, 0x17
        /*00ae*/ 	.short	(.L_29 - .L_28)
.L_28:
        /*00b0*/ 	.word	0x00000000
        /*00b4*/ 	.short	0x0004
        /*00b6*/ 	.short	0x001c
        /*00b8*/ 	.byte	0x00, 0xf0, 0x11, 0x00


	//----- nvinfo : EIATTR_KPARAM_INFO
	.align		4
.L_29:
        /*00bc*/ 	.byte	0x04, 0x17
        /*00be*/ 	.short	(.L_31 - .L_30)
.L_30:
        /*00c0*/ 	.word	0x00000000
        /*00c4*/ 	.short	0x0003
        /*00c6*/ 	.short	0x0018
        /*00c8*/ 	.byte	0x00, 0xf0, 0x11, 0x00


	//----- nvinfo : EIATTR_KPARAM_INFO
	.align		4
.L_31:
        /*00cc*/ 	.byte	0x04, 0x17
        /*00ce*/ 	.short	(.L_33 - .L_32)
.L_32:
        /*00d0*/ 	.word	0x00000000
        /*00d4*/ 	.short	0x0002
        /*00d6*/ 	.short	0x0010
        /*00d8*/ 	.byte	0x00, 0xf4, 0x21, 0x00


	//----- nvinfo : EIATTR_KPARAM_INFO
	.align		4
.L_33:
        /*00dc*/ 	.byte	0x04, 0x17
        /*00de*/ 	.short	(.L_35 - .L_34)
.L_34:
        /*00e0*/ 	.word	0x00000000
        /*00e4*/ 	.short	0x0001
        /*00e6*/ 	.short	0x0008
        /*00e8*/ 	.byte	0x00, 0xf4, 0x21, 0x00


	//----- nvinfo : EIATTR_KPARAM_INFO
	.align		4
.L_35:
        /*00ec*/ 	.byte	0x04, 0x17
        /*00ee*/ 	.short	(.L_37 - .L_36)
.L_36:
        /*00f0*/ 	.word	0x00000000
        /*00f4*/ 	.short	0x0000
        /*00f6*/ 	.short	0x0000
        /*00f8*/ 	.byte	0x00, 0xf4, 0x21, 0x00


	//----- nvinfo : EIATTR_MAXREG_COUNT
	.align		4
.L_37:
        /*00fc*/ 	.byte	0x03, 0x1b
        /*00fe*/ 	.short	0x00ff


	//----- nvinfo : EIATTR_NUM_BARRIERS
	.align		4
        /*0100*/ 	.byte	0x02, 0x4c
        /*0102*/ 	.byte	0x01
	.zero		1


	//----- nvinfo : EIATTR_ANNOTATIONS
	.align		4
        /*0104*/ 	.byte	0x04, 0x55
        /*0106*/ 	.short	(.L_39 - .L_38)


	//   ....[0]....
.L_38:
        /*0108*/ 	.word	0x00000001
        /*010c*/ 	.byte	0xa0, 0x05, 0x00, 0x00, 0x01, 0x00, 0x00, 0x00, 0xe0, 0x05, 0x00, 0x00, 0x01, 0x00, 0x00, 0x00
        /* <DEDUP_REMOVED lines=588> */
        /*25dc*/ 	.byte	0x50, 0x94, 0x01, 0x00


	//----- nvinfo : EIATTR_MERCURY_ISA_VERSION
	.align		4
.L_39:
        /*25e0*/ 	.byte	0x03, 0x5f
        /*25e2*/ 	.short	0x0000


	//----- nvinfo : EIATTR_EXIT_INSTR_OFFSETS
	.align		4
        /*25e4*/ 	.byte	0x04, 0x1c
        /*25e6*/ 	.short	(.L_41 - .L_40)


	//   ....[0]....
.L_40:
        /*25e8*/ 	.word	0x0008b270


	//   ....[1]....
        /*25ec*/ 	.word	0x0008b290


	//----- nvinfo : EIATTR_REQNTID
	.align		4
.L_41:
        /*25f0*/ 	.byte	0x04, 0x10
        /*25f2*/ 	.short	(.L_43 - .L_42)
.L_42:
        /*25f4*/ 	.word	0x00000080
        /*25f8*/ 	.word	0x00000001
        /*25fc*/ 	.word	0x00000001
.L_43:


//--------------------- .nv.callgraph             --------------------------
	.section	.nv.callgraph,"",@"SHT_CUDA_CALLGRAPH"
	.align	4
	.sectionentsize	8
	.align		4
        /*0000*/ 	.word	0x00000000
	.align		4
        /*0004*/ 	.word	0xffffffff
	.align		4
        /*0008*/ 	.word	0x00000000
	.align		4
        /*000c*/ 	.word	0xfffffffe
	.align		4
        /*0010*/ 	.word	0x00000000
	.align		4
        /*0014*/ 	.word	0xfffffffd
	.align		4
        /*0018*/ 	.word	0x00000000
	.align		4
        /*001c*/ 	.word	0xfffffffc


//--------------------- .nv.rel.action            --------------------------
	.section	.nv.rel.action,"",@"SHT_CUDA_RELOCINFO"
	.align	8
	.sectionentsize	8
        /*0000*/ 	.byte	0x73, 0x00, 0x00, 0x00, 0x00, 0x00, 0x00, 0x00, 0x00, 0x00, 0x00, 0x11, 0x25, 0x00, 0x05, 0x36


//--------------------- .nv.constant0.matmul_kernel --------------------------
	.section	.nv.constant0.matmul_kernel,"a",@progbits
	.sectionflags	@""
	.align	4
.nv.constant0.matmul_kernel:
	.zero		432


//--------------------- .text.matmul_kernel       --------------------------
	.section	.text.matmul_kernel,"ax",@progbits
	.sectioninfo	@"SHI_REGISTERS=255"
	.align	128
        .global         matmul_kernel
        .type           matmul_kernel,@function
        .size           matmul_kernel,(.L_x_3 - matmul_kernel)
        .other          matmul_kernel,@"STO_CUDA_ENTRY STV_DEFAULT"
matmul_kernel:
.text.matmul_kernel:
[----:B------:R-:W-:Y:S02]  /*0000*/  IMAD.MOV.U32 R1, RZ, RZ, c[0x0][0x28] ;  /* 0x00000a00ff017624 */ /* 0x000fe400078e00ff */
[----:B------:R-:W-:Y:S01]  /*0010*/  IMAD.MOV.U32 R6, RZ, RZ, 0xff ;  /* 0x000000ffff067424 */ /* 0x000fe200078e00ff */
[----:B------:R-:W1:Y:S01]  /*0020*/  S2R R5, SR_CTAID.X ;  /* 0x0000000000057919 */ /* 0x000e620000002500 */
[----:B------:R-:W-:Y:S02]  /*0030*/  IABS R93, c[0x0][0x17c] ;  /* 0x00005f00005d7a13 */ /* 0x000fe40000000000 */
[----:B------:R-:W-:Y:S02]  /*0040*/  IADD3 R1, R1, -0x3a88, RZ ;  /* 0xffffc57801017810 */ /* 0x000fe40007ffe0ff */
[----:B------:R-:W-:-:S04]  /*0050*/  IADD3 R0, R6, c[0x0][0x17c], RZ ;  /* 0x00005f0006007a10 */ /* 0x000fc80007ffe0ff */
[----:B------:R-:W-:-:S04]  /*0060*/  SHF.R.S32.HI R3, RZ, 0x1f, R0 ;  /* 0x0000001fff037819 */ /* 0x000fc80000011400 */
[----:B------:R-:W-:-:S04]  /*0070*/  LEA.HI R3, R3, R0, RZ, 0x8 ;  /* 0x0000000003037211 */ /* 0x000fc800078f40ff */
[----:B------:R-:W-:-:S04]  /*0080*/  SHF.R.S32.HI R4, RZ, 0x8, R3 ;  /* 0x00000008ff047819 */ /* 0x000fc80000011403 */
[-C--:B------:R-:W-:Y:S02]  /*0090*/  IABS R7, R4.reuse ;  /* 0x0000000400077213 */ /* 0x080fe40000000000 */
[----:B------:R-:W-:Y:S02]  /*00a0*/  IABS R11, R4 ;  /* 0x00000004000b7213 */ /* 0x000fe40000000000 */
[----:B------:R-:W2:Y:S01]  /*00b0*/  I2F.RP R0, R7 ;  /* 0x0000000700007306 */ /* 0x000ea20000209400 */
[----:B-1----:R-:W-:-:S07]  /*00c0*/  IABS R10, R5 ;  /* 0x00000005000a7213 */ /* 0x002fce0000000000 */
[----:B--2---:R-:W1:Y:S02]  /*00d0*/  MUFU.RCP R0, R0 ;  /* 0x0000000000007308 */ /* 0x004e640000001000 */
[----:B-1----:R-:W-:Y:S01]  /*00e0*/  IADD3 R2, R0, 0xffffffe, RZ ;  /* 0x0ffffffe00027810 */ /* 0x002fe20007ffe0ff */
[----:B------:R-:W-:Y:S01]  /*00f0*/  IMAD.MOV R0, RZ, RZ, -R11 ;  /* 0x000000ffff007224 */ /* 0x000fe200078e0a0b */
[----:B------:R-:W-:-:S04]  /*0100*/  IABS R11, c[0x0][0x178] ;  /* 0x00005e00000b7a13 */ /* 0x000fc80000000000 */
[----:B------:R1:W2:Y:S01]  /*0110*/  F2I.FTZ.U32.TRUNC.NTZ R3, R2 ;  /* 0x0000000200037305 */ /* 0x0002a2000021f000 */
[----:B------:R-:W-:Y:S01]  /*0120*/  MOV R12, R11 ;  /* 0x0000000b000c7202 */ /* 0x000fe20000000f00 */
[----:B-1----:R-:W-:Y:S02]  /*0130*/  IMAD.MOV.U32 R2, RZ, RZ, RZ ;  /* 0x000000ffff027224 */ /* 0x002fe400078e00ff */
[----:B--2---:R-:W-:-:S04]  /*0140*/  IMAD.MOV R8, RZ, RZ, -R3 ;  /* 0x000000ffff087224 */ /* 0x004fc800078e0a03 */
[----:B------:R-:W-:Y:S01]  /*0150*/  IMAD R9, R8, R7, RZ ;  /* 0x0000000708097224 */ /* 0x000fe200078e02ff */
[----:B------:R-:W-:-:S03]  /*0160*/  MOV R8, R10 ;  /* 0x0000000a00087202 */ /* 0x000fc60000000f00 */
[----:B------:R-:W-:-:S06]  /*0170*/  IMAD.HI.U32 R3, R3, R9, R2 ;  /* 0x0000000903037227 */ /* 0x000fcc00078e0002 */
[----:B------:R-:W-:-:S04]  /*0180*/  IMAD.HI.U32 R3, R3, R8, RZ ;  /* 0x0000000803037227 */ /* 0x000fc800078e00ff */
[----:B------:R-:W-:-:S05]  /*0190*/  IMAD R0, R3, R0, R8 ;  /* 0x0000000003007224 */ /* 0x000fca00078e0208 */
[----:B------:R-:W-:-:S13]  /*01a0*/  ISETP.GT.U32.AND P1, PT, R7, R0, PT ;  /* 0x000000000700720c */ /* 0x000fda0003f24070 */
[----:B------:R-:W-:Y:S01]  /*01b0*/  @!P1 IMAD.IADD R0, R0, 0x1, -R7 ;  /* 0x0000000100009824 */ /* 0x000fe200078e0a07 */
[----:B------:R-:W-:Y:S02]  /*01c0*/  @!P1 IADD3 R3, R3, 0x1, RZ ;  /* 0x0000000103039810 */ /* 0x000fe40007ffe0ff */
[----:B------:R-:W-:Y:S02]  /*01d0*/  ISETP.NE.AND P1, PT, R4, RZ, PT ;  /* 0x000000ff0400720c */ /* 0x000fe40003f25270 */
[----:B------:R-:W-:Y:S02]  /*01e0*/  ISETP.GE.U32.AND P0, PT, R0, R7, PT ;  /* 0x000000070000720c */ /* 0x000fe40003f06070 */
[----:B------:R-:W-:-:S04]  /*01f0*/  LOP3.LUT R0, R5, R4, RZ, 0x3c, !PT ;  /* 0x0000000405007212 */ /* 0x000fc800078e3cff */
[----:B------:R-:W-:Y:S02]  /*0200*/  ISETP.GE.AND P2, PT, R0, RZ, PT ;  /* 0x000000ff0000720c */ /* 0x000fe40003f46270 */
[----:B------:R-:W-:-:S05]  /*0210*/  IADD3 R0, R6, c[0x0][0x178], RZ ;  /* 0x00005e0006007a10 */ /* 0x000fca0007ffe0ff */
[----:B------:R-:W-:-:S04]  /*0220*/  @P0 IADD3 R3, R3, 0x1, RZ ;  /* 0x0000000103030810 */ /* 0x000fc80007ffe0ff */
[----:B------:R-:W-:Y:S02]  /*0230*/  MOV R8, R3 ;  /* 0x0000000300087202 */ /* 0x000fe40000000f00 */
[----:B------:R-:W-:-:S03]  /*0240*/  SHF.R.S32.HI R3, RZ, 0x1f, R0 ;  /* 0x0000001fff037819 */ /* 0x000fc60000011400 */
[----:B------:R-:W-:Y:S01]  /*0250*/  @!P2 IMAD.MOV R8, RZ, RZ, -R8 ;  /* 0x000000ffff08a224 */ /* 0x000fe200078e0a08 */
[----:B------:R-:W-:Y:S02]  /*0260*/  LEA.HI R3, R3, R0, RZ, 0x8 ;  /* 0x0000000003037211 */ /* 0x000fe400078f40ff */
[----:B------:R-:W-:-:S04]  /*0270*/  @!P1 LOP3.LUT R8, RZ, R4, RZ, 0x33, !PT ;  /* 0x00000004ff089212 */ /* 0x000fc800078e33ff */
[----:B------:R-:W-:Y:S01]  /*0280*/  LEA.HI.SX32 R3, R3, -R8, 0x18 ;  /* 0x8000000803037211 */ /* 0x000fe200078fc2ff */
[----:B------:R-:W-:-:S03]  /*0290*/  IMAD.MOV R6, RZ, RZ, -R8 ;  /* 0x000000ffff067224 */ /* 0x000fc600078e0a08 */
[----:B------:R-:W-:Y:S01]  /*02a0*/  IMNMX R9, R3, 0x1, PT ;  /* 0x0000000103097817 */ /* 0x000fe20003800200 */
[----:B------:R-:W-:Y:S02]  /*02b0*/  IMAD R6, R4, R6, R5 ;  /* 0x0000000604067224 */ /* 0x000fe400078e0205 */
[----:B------:R-:W1:Y:S01]  /*02c0*/  I2F.RP R4, R12 ;  /* 0x0000000c00047306 */ /* 0x000e620000209400 */
[----:B------:R-:W-:-:S07]  /*02d0*/  IABS R7, R9 ;  /* 0x0000000900077213 */ /* 0x000fce0000000000 */
[----:B------:R-:W2:Y:S08]  /*02e0*/  I2F.RP R0, R7 ;  /* 0x0000000700007306 */ /* 0x000eb00000209400 */
[----:B-1----:R-:W-:Y:S08]  /*02f0*/  MUFU.RCP R4, R4 ;  /* 0x0000000400047308 */ /* 0x002ff00000001000 */
[----:B--2---:R-:W1:Y:S02]  /*0300*/  MUFU.RCP R0, R0 ;  /* 0x0000000000007308 */ /* 0x004e640000001000 */
[----:B-1----:R-:W-:-:S02]  /*0310*/  IADD3 R2, R0, 0xffffffe, RZ ;  /* 0x0ffffffe00027810 */ /* 0x002fc40007ffe0ff */
[----:B------:R-:W-:-:S04]  /*0320*/  IABS R0, R6 ;  /* 0x0000000600007213 */ /* 0x000fc80000000000 */
[----:B------:R1:W2:Y:S02]  /*0330*/  F2I.FTZ.U32.TRUNC.NTZ R3, R2 ;  /* 0x0000000200037305 */ /* 0x0002a4000021f000 */
[----:B-1----:R-:W-:Y:S02]  /*0340*/  IMAD.MOV.U32 R2, RZ, RZ, RZ ;  /* 0x000000ffff027224 */ /* 0x002fe400078e00ff */
[----:B--2---:R-:W-:-:S04]  /*0350*/  IMAD.MOV R10, RZ, RZ, -R3 ;  /* 0x000000ffff0a7224 */ /* 0x004fc800078e0a03 */
[----:B------:R-:W-:Y:S01]  /*0360*/  IMAD R5, R10, R7, RZ ;  /* 0x000000070a057224 */ /* 0x000fe200078e02ff */
[----:B------:R-:W-:-:S03]  /*0370*/  IABS R10, R9 ;  /* 0x00000009000a7213 */ /* 0x000fc60000000000 */
[----:B------:R-:W-:Y:S02]  /*0380*/  IMAD.HI.U32 R2, R3, R5, R2 ;  /* 0x0000000503027227 */ /* 0x000fe400078e0002 */
[----:B------:R-:W1:Y:S02]  /*0390*/  I2F.RP R5, R93 ;  /* 0x0000005d00057306 */ /* 0x000e640000209400 */
[----:B------:R-:W-:Y:S02]  /*03a0*/  IMAD.MOV.U32 R3, RZ, RZ, R0 ;  /* 0x000000ffff037224 */ /* 0x000fe400078e0000 */
[----:B------:R-:W-:Y:S02]  /*03b0*/  IMAD.MOV R0, RZ, RZ, -R10 ;  /* 0x000000ffff007224 */ /* 0x000fe400078e0a0a */
[----:B------:R-:W-:-:S04]  /*03c0*/  IMAD.HI.U32 R2, R2, R3, RZ ;  /* 0x0000000302027227 */ /* 0x000fc800078e00ff */
[----:B------:R-:W-:Y:S01]  /*03d0*/  IMAD R0, R2, R0, R3 ;  /* 0x0000000002007224 */ /* 0x000fe200078e0203 */
[----:B------:R-:W-:-:S04]  /*03e0*/  IADD3 R3, R4, 0xffffffe, RZ ;  /* 0x0ffffffe04037810 */ /* 0x000fc80007ffe0ff */
[----:B------:R-:W-:Y:S01]  /*03f0*/  ISETP.GT.U32.AND P1, PT, R7, R0, PT ;  /* 0x000000000700720c */ /* 0x000fe20003f24070 */
[----:B-1----:R-:W1:Y:S08]  /*0400*/  MUFU.RCP R5, R5 ;  /* 0x0000000500057308 */ /* 0x002e700000001000 */
[----:B------:R-:W2:Y:S04]  /*0410*/  F2I.FTZ.U32.TRUNC.NTZ R3, R3 ;  /* 0x0000000300037305 */ /* 0x000ea8000021f000 */
[----:B------:R-:W-:-:S02]  /*0420*/  @!P1 IADD3 R0, R0, -R7, RZ ;  /* 0x8000000700009210 */ /* 0x000fc40007ffe0ff */
[----:B------:R-:W-:Y:S02]  /*0430*/  @!P1 IADD3 R2, R2, 0x1, RZ ;  /* 0x0000000102029810 */ /* 0x000fe40007ffe0ff */
[----:B------:R-:W-:Y:S02]  /*0440*/  ISETP.GE.U32.AND P0, PT, R0, R7, PT ;  /* 0x000000070000720c */ /* 0x000fe40003f06070 */
[----:B------:R-:W-:Y:S02]  /*0450*/  LOP3.LUT R0, R6, R9, RZ, 0x3c, !PT ;  /* 0x0000000906007212 */ /* 0x000fe400078e3cff */
[----:B-1----:R-:W-:Y:S02]  /*0460*/  IADD3 R208, R5, 0xffffffe, RZ ;  /* 0x0ffffffe05d07810 */ /* 0x002fe40007ffe0ff */
[----:B------:R-:W-:Y:S02]  /*0470*/  ISETP.GE.AND P2, PT, R0, RZ, PT ;  /* 0x000000ff0000720c */ /* 0x000fe40003f46270 */
[----:B------:R-:W-:Y:S01]  /*0480*/  ISETP.NE.AND P1, PT, R9, RZ, PT ;  /* 0x000000ff0900720c */ /* 0x000fe20003f25270 */
[----:B------:R1:W3:Y:S01]  /*0490*/  F2I.FTZ.U32.TRUNC.NTZ R209, R208 ;  /* 0x000000d000d17305 */ /* 0x0002e2000021f000 */
[----:B--2---:R-:W-:-:S03]  /*04a0*/  IMAD.MOV R75, RZ, RZ, -R3 ;  /* 0x000000ffff4b7224 */ /* 0x004fc600078e0a03 */
[----:B------:R-:W-:Y:S01]  /*04b0*/  @P0 IADD3 R2, R2, 0x1, RZ ;  /* 0x0000000102020810 */ /* 0x000fe20007ffe0ff */
[----:B------:R-:W-:-:S04]  /*04c0*/  IMAD R75, R75, R12, RZ ;  /* 0x0000000c4b4b7224 */ /* 0x000fc800078e02ff */
[----:B------:R-:W-:Y:S01]  /*04d0*/  IMAD.MOV.U32 R4, RZ, RZ, R2 ;  /* 0x000000ffff047224 */ /* 0x000fe200078e0002 */
[----:B-1----:R-:W-:Y:S01]  /*04e0*/  MOV R208, RZ ;  /* 0x000000ff00d07202 */ /* 0x002fe20000000f00 */
[----:B------:R-:W-:Y:S02]  /*04f0*/  IMAD.MOV.U32 R2, RZ, RZ, RZ ;  /* 0x000000ffff027224 */ /* 0x000fe400078e00ff */
[----:B------:R-:W-:Y:S01]  /*0500*/  @!P2 IMAD.MOV R4, RZ, RZ, -R4 ;  /* 0x000000ffff04a224 */ /* 0x000fe200078e0a04 */
[----:B------:R-:W-:Y:S01]  /*0510*/  @!P1 LOP3.LUT R4, RZ, R9, RZ, 0x33, !PT ;  /* 0x00000009ff049212 */ /* 0x000fe200078e33ff */
[----:B------:R-:W-:Y:S01]  /*0520*/  IMAD.HI.U32 R75, R3, R75, R2 ;  /* 0x0000004b034b7227 */ /* 0x000fe200078e0002 */
[----:B---3--:R-:W-:-:S03]  /*0530*/  IADD3 R10, RZ, -R209, RZ ;  /* 0x800000d1ff0a7210 */ /* 0x008fc60007ffe0ff */
[----:B------:R-:W-:Y:S02]  /*0540*/  IMAD.SHL.U32 R204, R4, 0x100, RZ ;  /* 0x0000010004cc7824 */ /* 0x000fe400078e00ff */
[----:B------:R-:W-:Y:S02]  /*0550*/  IMAD R5, R10, R93, RZ ;  /* 0x0000005d0a057224 */ /* 0x000fe400078e02ff */
[----:B------:R-:W-:Y:S01]  /*0560*/  IMAD.MOV R0, RZ, RZ, -R4 ;  /* 0x000000ffff007224 */ /* 0x000fe200078e0a04 */
[C---:B------:R-:W-:Y:S01]  /*0570*/  IADD3 R14, R204.reuse, 0xff, RZ ;  /* 0x000000ffcc0e7810 */ /* 0x040fe20007ffe0ff */
[----:B------:R-:W-:Y:S01]  /*0580*/  IMAD.HI.U32 R208, R209, R5, R208 ;  /* 0x00000005d1d07227 */ /* 0x000fe200078e00d0 */
[C---:B------:R-:W-:Y:S01]  /*0590*/  IADD3 R13, R204.reuse, 0x1, RZ ;  /* 0x00000001cc0d7810 */ /* 0x040fe20007ffe0ff */
[----:B------:R-:W-:Y:S01]  /*05a0*/  STL [R1+0xa58], R204 ;  /* 0x000a58cc01007387 */ /* 0x000fe20000100800 */
[----:B------:R-:W-:Y:S01]  /*05b0*/  IADD3 R12, R204, 0x2, RZ ;  /* 0x00000002cc0c7810 */ /* 0x000fe20007ffe0ff */
[----:B------:R-:W-:Y:S01]  /*05c0*/  IMAD R0, R9, R0, R6 ;  /* 0x0000000009007224 */ /* 0x000fe200078e0206 */
[----:B------:R-:W-:Y:S01]  /*05d0*/  IABS R160, R14 ;  /* 0x0000000e00a07213 */ /* 0x000fe20000000000 */
[----:B------:R1:W-:Y:S01]  /*05e0*/  STL [R1+0x2170], R14 ;  /* 0x0021700e01007387 */ /* 0x0003e20000100800 */
[----:B------:R-:W-:Y:S01]  /*05f0*/  IABS R149, R13 ;  /* 0x0000000d00957213 */ /* 0x000fe20000000000 */
[----:B------:R-:W-:Y:S01]  /*0600*/  IMAD.IADD R0, R8, 0x1, R0 ;  /* 0x0000000108007824 */ /* 0x000fe200078e0200 */
[----:B------:R-:W-:Y:S01]  /*0610*/  IABS R145, R12 ;  /* 0x0000000c00917213 */ /* 0x000fe20000000000 */
[----:B------:R-:W-:Y:S01]  /*0620*/  IMAD.HI.U32 R6, R208, R160, RZ ;  /* 0x000000a0d0067227 */ /* 0x000fe200078e00ff */
[----:B------:R-:W-:Y:S01]  /*0630*/  IADD3 R11, R204, 0x3, RZ ;  /* 0x00000003cc0b7810 */ /* 0x000fe20007ffe0ff */
[----:B------:R2:W-:Y:S01]  /*0640*/  STL [R1+0x1d78], R13 ;  /* 0x001d780d01007387 */ /* 0x0005e20000100800 */
[----:B------:R-:W-:Y:S01]  /*0650*/  IABS R7, R204 ;  /* 0x000000cc00077213 */ /* 0x000fe20000000000 */
[----:B------:R-:W-:Y:S01]  /*0660*/  IMAD.HI.U32 R3, R208, R149, RZ ;  /* 0x00000095d0037227 */ /* 0x000fe200078e00ff */
[----:B------:R-:W-:Y:S01]  /*0670*/  IABS R151, R11 ;  /* 0x0000000b00977213 */ /* 0x000fe20000000000 */
[----:B------:R3:W-:Y:S01]  /*0680*/  STL [R1+0x1d7c], R12 ;  /* 0x001d7c0c01007387 */ /* 0x0007e20000100800 */
[----:B-1----:R-:W-:Y:S01]  /*0690*/  IADD3 R14, R204, 0x4, RZ ;  /* 0x00000004cc0e7810 */ /* 0x002fe20007ffe0ff */
[----:B------:R-:W-:Y:S01]  /*06a0*/  IMAD.HI.U32 R4, R208, R145, RZ ;  /* 0x00000091d0047227 */ /* 0x000fe200078e00ff */
[C---:B------:R-:W-:Y:S01]  /*06b0*/  IADD3 R10, R204.reuse, 0x8, RZ ;  /* 0x00000008cc0a7810 */ /* 0x040fe20007ffe0ff */
[----:B------:R1:W-:Y:S01]  /*06c0*/  STL [R1+0x1d80], R11 ;  /* 0x001d800b01007387 */ /* 0x0003e20000100800 */
[----:B------:R-:W-:Y:S01]  /*06d0*/  IABS R27, R14 ;  /* 0x0000000e001b7213 */ /* 0x000fe20000000000 */
[----:B------:R-:W-:Y:S01]  /*06e0*/  IMAD.MOV R9, RZ, RZ, -R6 ;  /* 0x000000ffff097224 */ /* 0x000fe200078e0a06 */
[----:B------:R-:W-:Y:S01]  /*06f0*/  IADD3 R6, -R3, RZ, RZ ;  /* 0x000000ff03067210 */ /* 0x000fe20007ffe1ff */
[----:B------:R-:W-:Y:S01]  /*0700*/  IMAD.MOV R4, RZ, RZ, -R4 ;  /* 0x000000ffff047224 */ /* 0x000fe200078e0a04 */
[----:B--2---:R-:W-:Y:S01]  /*0710*/  IADD3 R13, R204, 0x5, RZ ;  /* 0x00000005cc0d7810 */ /* 0x004fe20007ffe0ff */
[----:B------:R-:W-:Y:S01]  /*0720*/  IMAD.HI.U32 R2, R208, R7, RZ ;  /* 0x00000007d0027227 */ /* 0x000fe200078e00ff */
[----:B---3--:R-:W-:-:S02]  /*0730*/  IADD3 R12, R204, 0x6, RZ ;  /* 0x00000006cc0c7810 */ /* 0x008fc40007ffe0ff */
[----:B------:R-:W-:Y:S01]  /*0740*/  IABS R23, R13 ;  /* 0x0000000d00177213 */ /* 0x000fe20000000000 */
[C---:B------:R-:W-:Y:S01]  /*0750*/  IMAD R149, R93.reuse, R6, R149 ;  /* 0x000000065d957224 */ /* 0x040fe200078e0295 */
[----:B-1----:R-:W-:Y:S01]  /*0760*/  IADD3 R11, R204, 0x7, RZ ;  /* 0x00000007cc0b7810 */ /* 0x002fe20007ffe0ff */
[----:B------:R-:W-:Y:S01]  /*0770*/  IMAD R145, R93, R4, R145 ;  /* 0x000000045d917224 */ /* 0x000fe200078e0291 */
[----:B------:R-:W-:Y:S01]  /*0780*/  IABS R220, R12 ;  /* 0x0000000c00dc7213 */ /* 0x000fe20000000000 */
[C---:B------:R-:W-:Y:S01]  /*0790*/  IMAD.HI.U32 R5, R208.reuse, R151, RZ ;  /* 0x00000097d0057227 */ /* 0x040fe200078e00ff */
[----:B------:R-:W-:Y:S01]  /*07a0*/  STL [R1+0x2218], R149 ;  /* 0x0022189501007387 */ /* 0x000fe20000100800 */
[----:B------:R-:W-:Y:S02]  /*07b0*/  IABS R25, R11 ;  /* 0x0000000b00197213 */ /* 0x000fe40000000000 */
[----:B------:R-:W-:Y:S01]  /*07c0*/  IMAD.MOV R2, RZ, RZ, -R2 ;  /* 0x000000ffff027224 */ /* 0x000fe200078e0a02 */
[----:B------:R-:W-:Y:S01]  /*07d0*/  STL [R1+0x2214], R145 ;  /* 0x0022149101007387 */ /* 0x000fe20000100800 */
[----:B------:R-:W-:Y:S01]  /*07e0*/  IMAD.MOV R8, RZ, RZ, -R5 ;  /* 0x000000ffff087224 */ /* 0x000fe200078e0a05 */
[----:B------:R-:W-:Y:S01]  /*07f0*/  IABS R153, R10 ;  /* 0x0000000a00997213 */ /* 0x000fe20000000000 */
[----:B------:R-:W-:Y:S01]  /*0800*/  IMAD.HI.U32 R5, R208, R220, RZ ;  /* 0x000000dcd0057227 */ /* 0x000fe200078e00ff */
[----:B------:R-:W-:Y:S01]  /*0810*/  STL [R1+0x1d84], R14 ;  /* 0x001d840e01007387 */ /* 0x000fe20000100800 */
[----:B------:R-:W-:-:S02]  /*0820*/  IADD3 R15, R204, 0x13, RZ ;  /* 0x00000013cc0f7810 */ /* 0x000fc40007ffe0ff */
[----:B------:R-:W-:Y:S01]  /*0830*/  IMAD R3, R93, R2, R7 ;  /* 0x000000025d037224 */ /* 0x000fe200078e0207 */
[----:B------:R1:W-:Y:S01]  /*0840*/  STL [R1+0x1d88], R13 ;  /* 0x001d880d01007387 */ /* 0x0003e20000100800 */
[C---:B------:R-:W-:Y:S01]  /*0850*/  IMAD.HI.U32 R4, R208.reuse, R23, RZ ;  /* 0x00000017d0047227 */ /* 0x040fe200078e00ff */
[----:B------:R-:W-:Y:S02]  /*0860*/  IABS R37, R15 ;  /* 0x0000000f00257213 */ /* 0x000fe40000000000 */
[----:B------:R2:W-:Y:S01]  /*0870*/  STL [R1+0x1d98], R12 ;  /* 0x001d980c01007387 */ /* 0x0005e20000100800 */
[----:B------:R-:W-:Y:S01]  /*0880*/  IMAD.HI.U32 R6, R208, R25, RZ ;  /* 0x00000019d0067227 */ /* 0x000fe200078e00ff */
[----:B------:R-:W-:Y:S02]  /*0890*/  IADD3 R4, -R4, RZ, RZ ;  /* 0x000000ff04047210 */ /* 0x000fe40007ffe1ff */
[----:B------:R3:W-:Y:S01]  /*08a0*/  STL [R1+0x1d94], R11 ;  /* 0x001d940b01007387 */ /* 0x0007e20000100800 */
[----:B------:R-:W-:Y:S01]  /*08b0*/  IMAD.HI.U32 R7, R208, R153, RZ ;  /* 0x00000099d0077227 */ /* 0x000fe200078e00ff */
[----:B-1----:R-:W-:-:S02]  /*08c0*/  IADD3 R13, R204, 0x9, RZ ;  /* 0x00000009cc0d7810 */ /* 0x002fc40007ffe0ff */
[----:B------:R1:W-:Y:S01]  /*08d0*/  STL [R1+0x1d90], R10 ;  /* 0x001d900a01007387 */ /* 0x0003e20000100800 */
[----:B------:R-:W-:Y:S01]  /*08e0*/  IMAD.MOV R5, RZ, RZ, -R5 ;  /* 0x000000ffff057224 */ /* 0x000fe200078e0a05 */
[C---:B--2---:R-:W-:Y:S01]  /*08f0*/  IADD3 R12, R204.reuse, 0xa, RZ ;  /* 0x0000000acc0c7810 */ /* 0x044fe20007ffe0ff */
[C---:B------:R-:W-:Y:S01]  /*0900*/  IMAD R151, R93.reuse, R8, R151 ;  /* 0x000000085d977224 */ /* 0x040fe200078e0297 */
[----:B------:R2:W-:Y:S01]  /*0910*/  STL [R1+0x1d8c], R13 ;  /* 0x001d8c0d01007387 */ /* 0x0005e20000100800 */
[----:B------:R-:W-:Y:S01]  /*0920*/  IMAD.MOV R6, RZ, RZ, -R6 ;  /* 0x000000ffff067224 */ /* 0x000fe200078e0a06 */
[C---:B---3--:R-:W-:Y:S01]  /*0930*/  IADD3 R11, R204.reuse, 0xb, RZ ;  /* 0x0000000bcc0b7810 */ /* 0x048fe20007ffe0ff */
[----:B------:R-:W-:Y:S01]  /*0940*/  IMAD.MOV R8, RZ, RZ, -R7 ;  /* 0x000000ffff087224 */ /* 0x000fe200078e0a07 */
[----:B------:R-:W-:Y:S01]  /*0950*/  IABS R217, R12 ;  /* 0x0000000c00d97213 */ /* 0x000fe20000000000 */
[C---:B------:R-:W-:Y:S01]  /*0960*/  IMAD R220, R93.reuse, R5, R220 ;  /* 0x000000055ddc7224 */ /* 0x040fe200078e02dc */
[C---:B-1----:R-:W-:Y:S01]  /*0970*/  IADD3 R10, R204.reuse, 0xc, RZ ;  /* 0x0000000ccc0a7810 */ /* 0x042fe20007ffe0ff */
[C---:B------:R-:W-:Y:S01]  /*0980*/  IMAD R160, R93.reuse, R9, R160 ;  /* 0x000000095da07224 */ /* 0x040fe200078e02a0 */
[----:B------:R-:W-:Y:S01]  /*0990*/  IABS R29, R11 ;  /* 0x0000000b001d7213 */ /* 0x000fe20000000000 */
[----:B------:R1:W-:Y:S01]  /*09a0*/  STL [R1+0x1d9c], R12 ;  /* 0x001d9c0c01007387 */ /* 0x0003e20000100800 */
[----:B------:R-:W-:Y:S01]  /*09b0*/  IABS R155, R10 ;  /* 0x0000000a009b7213 */ /* 0x000fe20000000000 */
[----:B------:R-:W-:Y:S01]  /*09c0*/  IMAD R25, R93, R6, R25 ;  /* 0x000000065d197224 */ /* 0x000fe200078e0219 */
[----:B------:R-:W-:Y:S01]  /*09d0*/  IADD3 R9, R204, 0xd, RZ ;  /* 0x0000000dcc097810 */ /* 0x000fe20007ffe0ff */
[----:B------:R-:W-:Y:S01]  /*09e0*/  IMAD.HI.U32 R5, R208, R29, RZ ;  /* 0x0000001dd0057227 */ /* 0x000fe200078e00ff */
[----:B------:R3:W-:Y:S01]  /*09f0*/  STL [R1+0x1da0], R11 ;  /* 0x001da00b01007387 */ /* 0x0007e20000100800 */
[----:B------:R-:W-:-:S02]  /*0a00*/  IABS R241, R13 ;  /* 0x0000000d00f17213 */ /* 0x000fc40000000000 */
[C---:B------:R-:W-:Y:S01]  /*0a10*/  IMAD R153, R93.reuse, R8, R153 ;  /* 0x000000085d997224 */ /* 0x040fe200078e0299 */
[----:B------:R-:W-:Y:S01]  /*0a20*/  IADD3 R14, R204, 0xe, RZ ;  /* 0x0000000ecc0e7810 */ /* 0x000fe20007ffe0ff */
[----:B------:R-:W-:Y:S01]  /*0a30*/  IMAD.HI.U32 R6, R208, R155, RZ ;  /* 0x0000009bd0067227 */ /* 0x000fe200078e00ff */
[C---:B--2---:R-:W-:Y:S01]  /*0a40*/  IADD3 R13, R204.reuse, 0xf, RZ ;  /* 0x0000000fcc0d7810 */ /* 0x044fe20007ffe0ff */
[----:B------:R-:W-:Y:S01]  /*0a50*/  STL [R1+0x1da4], R10 ;  /* 0x001da40a01007387 */ /* 0x000fe20000100800 */
[C---:B-1----:R-:W-:Y:S01]  /*0a60*/  IADD3 R12, R204.reuse, 0x10, RZ ;  /* 0x00000010cc0c7810 */ /* 0x042fe20007ffe0ff */
[----:B------:R-:W-:Y:S01]  /*0a70*/  IMAD R23, R93, R4, R23 ;  /* 0x000000045d177224 */ /* 0x000fe200078e0217 */
[----:B---3--:R-:W-:Y:S01]  /*0a80*/  IADD3 R11, R204, 0x11, RZ ;  /* 0x00000011cc0b7810 */ /* 0x008fe20007ffe0ff */
[----:B------:R-:W-:Y:S01]  /*0a90*/  IMAD.MOV R8, RZ, RZ, -R5 ;  /* 0x000000ffff087224 */ /* 0x000fe200078e0a05 */
[----:B------:R1:W-:Y:S01]  /*0aa0*/  STL [R1+0x1da8], R9 ;  /* 0x001da80901007387 */ /* 0x0003e20000100800 */
[----:B------:R-:W-:Y:S01]  /*0ab0*/  IMAD.HI.U32 R4, R208, R217, RZ ;  /* 0x000000d9d0047227 */ /* 0x000fe200078e00ff */
[----:B------:R-:W-:-:S02]  /*0ac0*/  IABS R31, R9 ;  /* 0x00000009001f7213 */ /* 0x000fc40000000000 */
[----:B------:R-:W-:Y:S01]  /*0ad0*/  IABS R35, R11 ;  /* 0x0000000b00237213 */ /* 0x000fe20000000000 */
[----:B------:R-:W-:Y:S01]  /*0ae0*/  IMAD.MOV R6, RZ, RZ, -R6 ;  /* 0x000000ffff067224 */ /* 0x000fe200078e0a06 */
[----:B------:R2:W-:Y:S01]  /*0af0*/  STL [R1+0x1dac], R14 ;  /* 0x001dac0e01007387 */ /* 0x0005e20000100800 */
[C---:B------:R-:W-:Y:S01]  /*0b00*/  IMAD R29, R93.reuse, R8, R29 ;  /* 0x000000085d1d7224 */ /* 0x040fe200078e021d */
[----:B------:R-:W-:Y:S01]  /*0b10*/  IABS R8, R13 ;  /* 0x0000000d00087213 */ /* 0x000fe20000000000 */
[----:B------:R-:W-:Y:S01]  /*0b20*/  IMAD.MOV R4, RZ, RZ, -R4 ;  /* 0x000000ffff047224 */ /* 0x000fe200078e0a04 */
[----:B-1----:R-:W-:Y:S01]  /*0b30*/  IADD3 R9, R204, 0x12, RZ ;  /* 0x00000012cc097810 */ /* 0x002fe20007ffe0ff */
[----:B------:R1:W-:Y:S01]  /*0b40*/  STL [R1+0x1db0], R13 ;  /* 0x001db00d01007387 */ /* 0x0003e20000100800 */
[----:B------:R-:W-:Y:S01]  /*0b50*/  IMAD R155, R93, R6, R155 ;  /* 0x000000065d9b7224 */ /* 0x000fe200078e029b */
[----:B------:R-:W-:Y:S01]  /*0b60*/  IABS R143, R14 ;  /* 0x0000000e008f7213 */ /* 0x000fe20000000000 */
[----:B------:R-:W-:Y:S01]  /*0b70*/  IMAD.HI.U32 R6, R208, R35, RZ ;  /* 0x00000023d0067227 */ /* 0x000fe200078e00ff */
[----:B------:R-:W-:Y:S01]  /*0b80*/  STL [R1+0x1db4], R12 ;  /* 0x001db40c01007387 */ /* 0x000fe20000100800 */
[----:B------:R-:W-:-:S02]  /*0b90*/  IABS R219, R9 ;  /* 0x0000000900db7213 */ /* 0x000fc40000000000 */
[----:B------:R-:W-:Y:S01]  /*0ba0*/  IMAD R217, R93, R4, R217 ;  /* 0x000000045dd97224 */ /* 0x000fe200078e02d9 */
[----:B------:R3:W-:Y:S01]  /*0bb0*/  STL [R1+0x1db8], R11 ;  /* 0x001db80b01007387 */ /* 0x0007e20000100800 */
[----:B------:R-:W-:Y:S01]  /*0bc0*/  IMAD.HI.U32 R4, R208, R8, RZ ;  /* 0x00000008d0047227 */ /* 0x000fe200078e00ff */
[C---:B--2---:R-:W-:Y:S02]  /*0bd0*/  IADD3 R14, R204.reuse, 0x14, RZ ;  /* 0x00000014cc0e7810 */ /* 0x044fe40007ffe0ff */
[----:B------:R2:W-:Y:S01]  /*0be0*/  STL [R1+0x1dbc], R9 ;  /* 0x001dbc0901007387 */ /* 0x0005e20000100800 */
[----:B-1----:R-:W-:Y:S01]  /*0bf0*/  IADD3 R13, R204, 0x15, RZ ;  /* 0x00000015cc0d7810 */ /* 0x002fe20007ffe0ff */
[----:B------:R-:W-:Y:S01]  /*0c00*/  IMAD.HI.U32 R2, R208, R27, RZ ;  /* 0x0000001bd0027227 */ /* 0x000fe200078e00ff */
[----:B------:R-:W-:Y:S01]  /*0c10*/  IADD3 R6, -R6, RZ, RZ ;  /* 0x000000ff06067210 */ /* 0x000fe20007ffe1ff */
[----:B------:R1:W-:Y:S01]  /*0c20*/  STL [R1+0x1dc0], R15 ;  /* 0x001dc00f01007387 */ /* 0x0003e20000100800 */
[----:B------:R-:W-:Y:S01]  /*0c30*/  IABS R40, R13 ;  /* 0x0000000d00287213 */ /* 0x000fe20000000000 */
[----:B------:R-:W-:Y:S01]  /*0c40*/  IMAD.MOV R4, RZ, RZ, -R4 ;  /* 0x000000ffff047224 */ /* 0x000fe200078e0a04 */
[C---:B---3--:R-:W-:Y:S01]  /*0c50*/  IADD3 R11, R204.reuse, 0x16, RZ ;  /* 0x00000016cc0b7810 */ /* 0x048fe20007ffe0ff */
[----:B------:R3:W-:Y:S01]  /*0c60*/  STL [R1+0x1dc4], R14 ;  /* 0x001dc40e01007387 */ /* 0x0007e20000100800 */
[----:B------:R-:W-:Y:S01]  /*0c70*/  IMAD.MOV R2, RZ, RZ, -R2 ;  /* 0x000000ffff027224 */ /* 0x000fe200078e0a02 */
[----:B--2---:R-:W-:Y:S01]  /*0c80*/  IADD3 R9, R204, 0x17, RZ ;  /* 0x00000017cc097810 */ /* 0x004fe20007ffe0ff */
[----:B------:R-:W-:Y:S01]  /*0c90*/  IMAD.HI.U32 R7, R208, R31, RZ ;  /* 0x0000001fd0077227 */ /* 0x000fe200078e00ff */
[----:B------:R2:W-:Y:S01]  /*0ca0*/  STL [R1+0x1dc8], R13 ;  /* 0x001dc80d01007387 */ /* 0x0005e20000100800 */
[----:B------:R-:W-:-:S02]  /*0cb0*/  IABS R159, R14 ;  /* 0x0000000e009f7213 */ /* 0x000fc40000000000 */
[----:B------:R-:W-:Y:S01]  /*0cc0*/  IABS R41, R9 ;  /* 0x0000000900297213 */ /* 0x000fe20000000000 */
[----:B------:R4:W-:Y:S01]  /*0cd0*/  STL [R1+0x1dcc], R11 ;  /* 0x001dcc0b01007387 */ /* 0x0009e20000100800 */
[C---:B-1----:R-:W-:Y:S01]  /*0ce0*/  IADD3 R15, R204.reuse, 0x18, RZ ;  /* 0x00000018cc0f7810 */ /* 0x042fe20007ffe0ff */
[C---:B------:R-:W-:Y:S01]  /*0cf0*/  IMAD R4, R93.reuse, R4, R8 ;  /* 0x000000045d047224 */ /* 0x040fe200078e0208 */
[----:B---3--:R-:W-:Y:S01]  /*0d00*/  IADD3 R14, R204, 0x19, RZ ;  /* 0x00000019cc0e7810 */ /* 0x008fe20007ffe0ff */
[C---:B------:R-:W-:Y:S01]  /*0d10*/  IMAD R35, R93.reuse, R6, R35 ;  /* 0x000000065d237224 */ /* 0x040fe200078e0223 */
[----:B------:R1:W-:Y:S01]  /*0d20*/  STL [R1+0x1dd0], R9 ;  /* 0x001dd00901007387 */ /* 0x0003e20000100800 */
[----:B------:R-:W-:Y:S01]  /*0d30*/  IABS R45, R11 ;  /* 0x0000000b002d7213 */ /* 0x000fe20000000000 */
[----:B------:R-:W-:Y:S01]  /*0d40*/  IMAD.HI.U32 R6, R208, R40, RZ ;  /* 0x00000028d0067227 */ /* 0x000fe200078e00ff */
[C---:B--2---:R-:W-:Y:S01]  /*0d50*/  IADD3 R13, R204.reuse, 0x1a, RZ ;  /* 0x0000001acc0d7810 */ /* 0x044fe20007ffe0ff */
[----:B------:R2:W-:Y:S01]  /*0d60*/  STL [R1+0x1dd4], R15 ;  /* 0x001dd40f01007387 */ /* 0x0005e20000100800 */
[----:B----4-:R-:W-:Y:S01]  /*0d70*/  IADD3 R11, R204, 0x1b, RZ ;  /* 0x0000001bcc0b7810 */ /* 0x010fe20007ffe0ff */
[----:B------:R-:W-:Y:S01]  /*0d80*/  IMAD.HI.U32 R8, R208, R41, RZ ;  /* 0x00000029d0087227 */ /* 0x000fe200078e00ff */
[----:B------:R-:W-:Y:S01]  /*0d90*/  IABS R157, R12 ;  /* 0x0000000c009d7213 */ /* 0x000fe20000000000 */
[----:B------:R3:W-:Y:S01]  /*0da0*/  STL [R1+0x1dd8], R14 ;  /* 0x001dd80e01007387 */ /* 0x0007e20000100800 */
[----:B------:R-:W-:Y:S01]  /*0db0*/  IABS R161, R15 ;  /* 0x0000000f00a17213 */ /* 0x000fe20000000000 */
[----:B------:R-:W-:Y:S01]  /*0dc0*/  IMAD R27, R93, R2, R27 ;  /* 0x000000025d1b7224 */ /* 0x000fe200078e021b */
[----:B-1----:R-:W-:Y:S01]  /*0dd0*/  IADD3 R9, R204, 0x1c, RZ ;  /* 0x0000001ccc097810 */ /* 0x002fe20007ffe0ff */
[----:B------:R-:W-:Y:S01]  /*0de0*/  IMAD.HI.U32 R2, R208, R241, RZ ;  /* 0x000000f1d0027227 */ /* 0x000fe200078e00ff */
[----:B------:R-:W-:Y:S01]  /*0df0*/  IABS R43, R14 ;  /* 0x0000000e002b7213 */ /* 0x000fe20000000000 */
[----:B------:R1:W-:Y:S01]  /*0e00*/  STL [R1+0x1ddc], R13 ;  /* 0x001ddc0d01007387 */ /* 0x0003e20000100800 */
[----:B--2---:R-:W-:Y:S01]  /*0e10*/  IADD3 R15, R204, 0x1d, RZ ;  /* 0x0000001dcc0f7810 */ /* 0x004fe20007ffe0ff */
[----:B------:R-:W-:Y:S01]  /*0e20*/  IMAD.MOV R8, RZ, RZ, -R8 ;  /* 0x000000ffff087224 */ /* 0x000fe200078e0a08 */
[----:B------:R-:W-:Y:S01]  /*0e30*/  IADD3 R10, -R7, RZ, RZ ;  /* 0x000000ff070a7210 */ /* 0x000fe20007ffe1ff */
[----:B------:R2:W-:Y:S01]  /*0e40*/  STL [R1+0x1de0], R11 ;  /* 0x001de00b01007387 */ /* 0x0005e20000100800 */
[----:B------:R-:W-:Y:S01]  /*0e50*/  IABS R221, R13 ;  /* 0x0000000d00dd7213 */ /* 0x000fe20000000000 */
[----:B------:R-:W-:Y:S01]  /*0e60*/  IMAD.HI.U32 R5, R208, R157, RZ ;  /* 0x0000009dd0057227 */ /* 0x000fe200078e00ff */
[----:B------:R-:W-:Y:S01]  /*0e70*/  IABS R163, R9 ;  /* 0x0000000900a37213 */ /* 0x000fe20000000000 */
[----:B------:R4:W-:Y:S01]  /*0e80*/  STL [R1+0x1de4], R9 ;  /* 0x001de40901007387 */ /* 0x0009e20000100800 */
[----:B---3--:R-:W-:Y:S01]  /*0e90*/  IADD3 R14, R204, 0x1e, RZ ;  /* 0x0000001ecc0e7810 */ /* 0x008fe20007ffe0ff */
[----:B------:R-:W-:Y:S01]  /*0ea0*/  IMAD.HI.U32 R7, R208, R219, RZ ;  /* 0x000000dbd0077227 */ /* 0x000fe200078e00ff */
[----:B------:R-:W-:Y:S01]  /*0eb0*/  IADD3 R6, -R6, RZ, RZ ;  /* 0x000000ff06067210 */ /* 0x000fe20007ffe1ff */
[----:B------:R3:W-:Y:S01]  /*0ec0*/  STL [R1+0x1de8], R15 ;  /* 0x001de80f01007387 */ /* 0x0007e20000100800 */
[----:B------:R-:W-:Y:S01]  /*0ed0*/  IABS R243, R11 ;  /* 0x0000000b00f37213 */ /* 0x000fe20000000000 */
[C---:B------:R-:W-:Y:S01]  /*0ee0*/  IMAD R41, R93.reuse, R8, R41 ;  /* 0x000000085d297224 */ /* 0x040fe200078e0229 */
[C---:B-1----:R-:W-:Y:S01]  /*0ef0*/  IADD3 R13, R204.reuse, 0x1f, RZ ;  /* 0x0000001fcc0d7810 */ /* 0x042fe20007ffe0ff */
[C---:B------:R-:W-:Y:S01]  /*0f00*/  IMAD R31, R93.reuse, R10, R31 ;  /* 0x0000000a5d1f7224 */ /* 0x040fe200078e021f */
[----:B--2---:R-:W-:Y:S01]  /*0f10*/  IADD3 R11, R204, 0x20, RZ ;  /* 0x00000020cc0b7810 */ /* 0x004fe20007ffe0ff */
[----:B------:R-:W-:Y:S01]  /*0f20*/  IMAD.HI.U32 R8, R208, R163, RZ ;  /* 0x000000a3d0087227 */ /* 0x000fe200078e00ff */
[----:B------:R-:W-:Y:S01]  /*0f30*/  IADD3 R2, -R2, RZ, RZ ;  /* 0x000000ff02027210 */ /* 0x000fe20007ffe1ff */
[----:B------:R-:W-:Y:S01]  /*0f40*/  STL [R1+0x1dec], R14 ;  /* 0x001dec0e01007387 */ /* 0x000fe20000100800 */
[----:B----4-:R-:W-:Y:S01]  /*0f50*/  IADD3 R9, R204, 0x21, RZ ;  /* 0x00000021cc097810 */ /* 0x010fe20007ffe0ff */
[----:B------:R-:W-:Y:S01]  /*0f60*/  IMAD.MOV R10, RZ, RZ, -R5 ;  /* 0x000000ffff0a7224 */ /* 0x000fe200078e0a05 */
[----:B------:R-:W-:Y:S01]  /*0f70*/  IABS R49, R13 ;  /* 0x0000000d00317213 */ /* 0x000fe20000000000 */
[----:B------:R-:W-:Y:S01]  /*0f80*/  IMAD R40, R93, R6, R40 ;  /* 0x000000065d287224 */ /* 0x000fe200078e0228 */
[----:B------:R1:W-:Y:S01]  /*0f90*/  STL [R1+0x1df0], R13 ;  /* 0x001df00d01007387 */ /* 0x0003e20000100800 */
[----:B------:R-:W-:Y:S01]  /*0fa0*/  IMAD.MOV R12, RZ, RZ, -R7 ;  /* 0x000000ffff0c7224 */ /* 0x000fe200078e0a07 */
[----:B------:R-:W-:Y:S01]  /*0fb0*/  IABS R165, R11 ;  /* 0x0000000b00a57213 */ /* 0x000fe20000000000 */
[----:B------:R-:W-:Y:S01]  /*0fc0*/  IMAD.HI.U32 R5, R208, R159, RZ ;  /* 0x0000009fd0057227 */ /* 0x000fe200078e00ff */
[----:B------:R-:W-:Y:S01]  /*0fd0*/  STL [R1+0x1df4], R11 ;  /* 0x001df40b01007387 */ /* 0x000fe20000100800 */
[----:B------:R-:W-:-:S02]  /*0fe0*/  IABS R33, R14 ;  /* 0x0000000e00217213 */ /* 0x000fc40000000000 */
[----:B------:R-:W-:Y:S01]  /*0ff0*/  IMAD.HI.U32 R6, R208, R221, RZ ;  /* 0x000000ddd0067227 */ /* 0x000fe200078e00ff */
[----:B------:R2:W-:Y:S01]  /*1000*/  STL [R1+0x1df8], R9 ;  /* 0x001df80901007387 */ /* 0x0005e20000100800 */
[----:B------:R-:W-:Y:S02]  /*1010*/  IABS R47, R15 ;  /* 0x0000000f002f7213 */ /* 0x000fe40000000000 */
[C---:B------:R-:W-:Y:S01]  /*1020*/  IMAD R241, R93.reuse, R2, R241 ;  /* 0x000000025df17224 */ /* 0x040fe200078e02f1 */
[----:B------:R-:W-:Y:S01]  /*1030*/  IADD3 R16, R204, 0x22, RZ ;  /* 0x00000022cc107810 */ /* 0x000fe20007ffe0ff */
[----:B------:R-:W-:Y:S01]  /*1040*/  IMAD.HI.U32 R7, R208, R45, RZ ;  /* 0x0000002dd0077227 */ /* 0x000fe200078e00ff */
[C---:B---3--:R-:W-:Y:S02]  /*1050*/  IADD3 R15, R204.reuse, 0x23, RZ ;  /* 0x00000023cc0f7810 */ /* 0x048fe40007ffe0ff */
[----:B-1----:R-:W-:Y:S01]  /*1060*/  IADD3 R13, R204, 0x25, RZ ;  /* 0x00000025cc0d7810 */ /* 0x002fe20007ffe0ff */
[----:B------:R-:W-:Y:S01]  /*1070*/  IMAD.HI.U32 R2, R208, R143, RZ ;  /* 0x0000008fd0027227 */ /* 0x000fe200078e00ff */
[----:B--2---:R-:W-:Y:S01]  /*1080*/  IABS R9, R9 ;  /* 0x0000000900097213 */ /* 0x004fe20000000000 */
[----:B------:R-:W-:Y:S01]  /*1090*/  STL [R1+0x1dfc], R16 ;  /* 0x001dfc1001007387 */ /* 0x000fe20000100800 */
[C---:B------:R-:W-:Y:S01]  /*10a0*/  IADD3 R14, R204.reuse, 0x24, RZ ;  /* 0x00000024cc0e7810 */ /* 0x040fe20007ffe0ff */
[----:B------:R-:W-:Y:S01]  /*10b0*/  IMAD.MOV R8, RZ, RZ, -R8 ;  /* 0x000000ffff087224 */ /* 0x000fe200078e0a08 */
[----:B------:R-:W-:Y:S01]  /*10c0*/  IABS R53, R15 ;  /* 0x0000000f00357213 */ /* 0x000fe20000000000 */
[C---:B------:R-:W-:Y:S01]  /*10d0*/  IMAD R157, R93.reuse, R10, R157 ;  /* 0x0000000a5d9d7224 */ /* 0x040fe200078e029d */
[----:B------:R-:W-:Y:S01]  /*10e0*/  IABS R55, R13 ;  /* 0x0000000d00377213 */ /* 0x000fe20000000000 */
[----:B------:R-:W-:Y:S01]  /*10f0*/  IMAD R219, R93, R12, R219 ;  /* 0x0000000c5ddb7224 */ /* 0x000fe200078e02db */
[----:B------:R1:W-:Y:S01]  /*1100*/  STL [R1+0x1e00], R15 ;  /* 0x001e000f01007387 */ /* 0x0003e20000100800 */
[----:B------:R-:W-:Y:S01]  /*1110*/  IMAD.MOV R10, RZ, RZ, -R5 ;  /* 0x000000ffff0a7224 */ /* 0x000fe200078e0a05 */
[----:B------:R-:W-:Y:S01]  /*1120*/  IADD3 R11, R204, 0x26, RZ ;  /* 0x00000026cc0b7810 */ /* 0x000fe20007ffe0ff */
[----:B------:R-:W-:Y:S01]  /*1130*/  IMAD.MOV R6, RZ, RZ, -R6 ;  /* 0x000000ffff067224 */ /* 0x000fe200078e0a06 */
[----:B------:R2:W-:Y:S01]  /*1140*/  STL [R1+0x1e04], R14 ;  /* 0x001e040e01007387 */ /* 0x0005e20000100800 */
[----:B------:R-:W-:Y:S01]  /*1150*/  IMAD.MOV R12, RZ, RZ, -R7 ;  /* 0x000000ffff0c7224 */ /* 0x000fe200078e0a07 */
[----:B------:R-:W-:Y:S01]  /*1160*/  IABS R167, R14 ;  /* 0x0000000e00a77213 */ /* 0x000fe20000000000 */
[----:B------:R-:W-:Y:S01]  /*1170*/  IMAD.HI.U32 R5, R208, R43, RZ ;  /* 0x0000002bd0057227 */ /* 0x000fe200078e00ff */
[----:B------:R3:W-:Y:S01]  /*1180*/  STL [R1+0x1e08], R13 ;  /* 0x001e080d01007387 */ /* 0x0007e20000100800 */
[----:B------:R-:W-:-:S02]  /*1190*/  IABS R184, R11 ;  /* 0x0000000b00b87213 */ /* 0x000fc40000000000 */
[----:B------:R-:W-:Y:S01]  /*11a0*/  IMAD.MOV R2, RZ, RZ, -R2 ;  /* 0x000000ffff027224 */ /* 0x000fe200078e0a02 */
[----:B-1----:R-:W-:Y:S01]  /*11b0*/  IADD3 R15, R204, 0x27, RZ ;  /* 0x00000027cc0f7810 */ /* 0x002fe20007ffe0ff */
[----:B------:R-:W-:Y:S01]  /*11c0*/  IMAD.HI.U32 R7, R208, R243, RZ ;  /* 0x000000f3d0077227 */ /* 0x000fe200078e00ff */
[C---:B--2---:R-:W-:Y:S01]  /*11d0*/  IADD3 R14, R204.reuse, 0x28, RZ ;  /* 0x00000028cc0e7810 */ /* 0x044fe20007ffe0ff */
[----:B------:R-:W-:Y:S01]  /*11e0*/  STL [R1+0x1e0c], R11 ;  /* 0x001e0c0b01007387 */ /* 0x000fe20000100800 */
[----:B------:R-:W-:Y:S01]  /*11f0*/  IABS R169, R15 ;  /* 0x0000000f00a97213 */ /* 0x000fe20000000000 */
[C---:B------:R-:W-:Y:S01]  /*1200*/  IMAD R163, R93.reuse, R8, R163 ;  /* 0x000000085da37224 */ /* 0x040fe200078e02a3 */
[----:B---3--:R-:W-:Y:S01]  /*1210*/  IADD3 R13, R204, 0x29, RZ ;  /* 0x00000029cc0d7810 */ /* 0x008fe20007ffe0ff */
[----:B------:R-:W-:Y:S01]  /*1220*/  IMAD.HI.U32 R8, R208, R9, RZ ;  /* 0x00000009d0087227 */ /* 0x000fe200078e00ff */
[----:B------:R-:W-:Y:S01]  /*1230*/  IABS R63, R14 ;  /* 0x0000000e003f7213 */ /* 0x000fe20000000000 */
[----:B------:R1:W-:Y:S01]  /*1240*/  STL [R1+0x1e10], R15 ;  /* 0x001e100f01007387 */ /* 0x0003e20000100800 */
[----:B------:R-:W-:Y:S01]  /*1250*/  IABS R59, R13 ;  /* 0x0000000d003b7213 */ /* 0x000fe20000000000 */
[C---:B------:R-:W-:Y:S01]  /*1260*/  IMAD R221, R93.reuse, R6, R221 ;  /* 0x000000065ddd7224 */ /* 0x040fe200078e02dd */
[----:B------:R-:W-:Y:S01]  /*1270*/  IADD3 R8, -R8, RZ, RZ ;  /* 0x000000ff08087210 */ /* 0x000fe20007ffe1ff */
[----:B------:R-:W-:Y:S01]  /*1280*/  IMAD R159, R93, R10, R159 ;  /* 0x0000000a5d9f7224 */ /* 0x000fe200078e029f */
[----:B------:R-:W-:Y:S01]  /*1290*/  IADD3 R10, -R5, RZ, RZ ;  /* 0x000000ff050a7210 */ /* 0x000fe20007ffe1ff */
[----:B------:R-:W-:Y:S01]  /*12a0*/  IMAD R45, R93, R12, R45 ;  /* 0x0000000c5d2d7224 */ /* 0x000fe200078e022d */
[----:B------:R2:W-:Y:S01]  /*12b0*/  STL [R1+0x1e18], R14 ;  /* 0x001e180e01007387 */ /* 0x0005e20000100800 */
[----:B------:R-:W-:Y:S01]  /*12c0*/  IMAD.HI.U32 R6, R208, R49, RZ ;  /* 0x00000031d0067227 */ /* 0x000fe200078e00ff */
[----:B------:R-:W-:-:S02]  /*12d0*/  IABS R223, R16 ;  /* 0x0000001000df7213 */ /* 0x000fc40000000000 */
[C---:B-1----:R-:W-:Y:S01]  /*12e0*/  IADD3 R15, R204.reuse, 0x2d, RZ ;  /* 0x0000002dcc0f7810 */ /* 0x042fe20007ffe0ff */
[----:B------:R-:W-:Y:S01]  /*12f0*/  IMAD R143, R93, R2, R143 ;  /* 0x000000025d8f7224 */ /* 0x000fe200078e028f */
[----:B------:R-:W-:Y:S01]  /*1300*/  IADD3 R11, R204, 0x2b, RZ ;  /* 0x0000002bcc0b7810 */ /* 0x000fe20007ffe0ff */
[----:B------:R-:W-:Y:S01]  /*1310*/  IMAD.MOV R12, RZ, RZ, -R7 ;  /* 0x000000ffff0c7224 */ /* 0x000fe200078e0a07 */
[----:B------:R1:W-:Y:S01]  /*1320*/  STL [R1+0x1e1c], R13 ;  /* 0x001e1c0d01007387 */ /* 0x0003e20000100800 */
[----:B------:R-:W-:Y:S01]  /*1330*/  IMAD.HI.U32 R2, R208, R37, RZ ;  /* 0x00000025d0027227 */ /* 0x000fe200078e00ff */
[C---:B--2---:R-:W-:Y:S02]  /*1340*/  IADD3 R14, R204.reuse, 0x2e, RZ ;  /* 0x0000002ecc0e7810 */ /* 0x044fe40007ffe0ff */
[----:B------:R-:W-:Y:S01]  /*1350*/  IADD3 R16, R204, 0x2c, RZ ;  /* 0x0000002ccc107810 */ /* 0x000fe20007ffe0ff */
[----:B------:R-:W-:Y:S01]  /*1360*/  IMAD.HI.U32 R7, R208, R165, RZ ;  /* 0x000000a5d0077227 */ /* 0x000fe200078e00ff */
[----:B------:R-:W-:-:S02]  /*1370*/  IABS R51, R14 ;  /* 0x0000000e00337213 */ /* 0x000fc40000000000 */
[----:B------:R-:W-:Y:S01]  /*1380*/  IABS R244, R15 ;  /* 0x0000000f00f47213 */ /* 0x000fe20000000000 */
[----:B------:R-:W-:Y:S01]  /*1390*/  IMAD.HI.U32 R5, R208, R33, RZ ;  /* 0x00000021d0057227 */ /* 0x000fe200078e00ff */
[C---:B-1----:R-:W-:Y:S02]  /*13a0*/  IADD3 R13, R204.reuse, 0x2f, RZ ;  /* 0x0000002fcc0d7810 */ /* 0x042fe40007ffe0ff */
[----:B------:R-:W-:Y:S01]  /*13b0*/  IABS R61, R11 ;  /* 0x0000000b003d7213 */ /* 0x000fe20000000000 */
[----:B------:R-:W-:Y:S01]  /*13c0*/  IMAD.MOV R6, RZ, RZ, -R6 ;  /* 0x000000ffff067224 */ /* 0x000fe200078e0a06 */
[----:B------:R-:W-:Y:S01]  /*13d0*/  IABS R65, R13 ;  /* 0x0000000d00417213 */ /* 0x000fe20000000000 */
[C---:B------:R-:W-:Y:S01]  /*13e0*/  IMAD R243, R93.reuse, R12, R243 ;  /* 0x0000000c5df37224 */ /* 0x040fe200078e02f3 */
[----:B------:R-:W-:Y:S01]  /*13f0*/  IABS R171, R16 ;  /* 0x0000001000ab7213 */ /* 0x000fe20000000000 */
[----:B------:R-:W-:Y:S01]  /*1400*/  IMAD.MOV R2, RZ, RZ, -R2 ;  /* 0x000000ffff027224 */ /* 0x000fe200078e0a02 */
[C---:B------:R-:W-:Y:S01]  /*1410*/  IADD3 R17, R204.reuse, 0x3b, RZ ;  /* 0x0000003bcc117810 */ /* 0x040fe20007ffe0ff */
[C---:B------:R-:W-:Y:S01]  /*1420*/  IMAD R43, R93.reuse, R10, R43 ;  /* 0x0000000a5d2b7224 */ /* 0x040fe200078e022b */
[C---:B------:R-:W-:Y:S01]  /*1430*/  IADD3 R18, R204.reuse, 0x4a, RZ ;  /* 0x0000004acc127810 */ /* 0x040fe20007ffe0ff */
[----:B------:R-:W-:Y:S01]  /*1440*/  IMAD.MOV R12, RZ, RZ, -R7 ;  /* 0x000000ffff0c7224 */ /* 0x000fe200078e0a07 */
[----:B------:R-:W-:Y:S01]  /*1450*/  IABS R77, R17 ;  /* 0x00000011004d7213 */ /* 0x000fe20000000000 */
[----:B------:R-:W-:Y:S01]  /*1460*/  IMAD.MOV R10, RZ, RZ, -R5 ;  /* 0x000000ffff0a7224 */ /* 0x000fe200078e0a05 */
[----:B------:R-:W-:Y:S01]  /*1470*/  IABS R233, R18 ;  /* 0x0000001200e97213 */ /* 0x000fe20000000000 */
[C---:B------:R-:W-:Y:S01]  /*1480*/  IMAD R49, R93.reuse, R6, R49 ;  /* 0x000000065d317224 */ /* 0x040fe200078e0231 */
[C---:B------:R-:W-:Y:S01]  /*1490*/  IADD3 R19, R204.reuse, 0x5e, RZ ;  /* 0x0000005ecc137810 */ /* 0x040fe20007ffe0ff */
[----:B------:R-:W-:Y:S01]  /*14a0*/  IMAD R5, R93, R8, R9 ;  /* 0x000000085d057224 */ /* 0x000fe200078e0209 */
[----:B------:R-:W-:Y:S01]  /*14b0*/  IADD3 R20, R204, 0x6d, RZ ;  /* 0x0000006dcc147810 */ /* 0x000fe20007ffe0ff */
[----:B------:R-:W-:Y:S01]  /*14c0*/  IMAD.HI.U32 R6, R208, R53, RZ ;  /* 0x00000035d0067227 */ /* 0x000fe200078e00ff */
[----:B------:R-:W-:-:S02]  /*14d0*/  IABS R117, R19 ;  /* 0x0000001300757213 */ /* 0x000fc40000000000 */
[----:B------:R-:W-:Y:S01]  /*14e0*/  IABS R127, R20 ;  /* 0x00000014007f7213 */ /* 0x000fe20000000000 */
[----:B------:R-:W-:Y:S01]  /*14f0*/  IMAD.HI.U32 R8, R208, R55, RZ ;  /* 0x00000037d0087227 */ /* 0x000fe200078e00ff */
[C---:B------:R-:W-:Y:S02]  /*1500*/  IADD3 R22, R204.reuse, 0x82, RZ ;  /* 0x00000082cc167810 */ /* 0x040fe40007ffe0ff */
[----:B------:R-:W-:Y:S01]  /*1510*/  IADD3 R26, R204, 0x86, RZ ;  /* 0x00000086cc1a7810 */ /* 0x000fe20007ffe0ff */
[C---:B------:R-:W-:Y:S01]  /*1520*/  IMAD R37, R93.reuse, R2, R37 ;  /* 0x000000025d257224 */ /* 0x040fe200078e0225 */
[----:B------:R-:W-:Y:S01]  /*1530*/  IADD3 R8, -R8, RZ, RZ ;  /* 0x000000ff08087210 */ /* 0x000fe20007ffe1ff */
[----:B------:R-:W-:Y:S01]  /*1540*/  IMAD R165, R93, R12, R165 ;  /* 0x0000000c5da57224 */ /* 0x000fe200078e02a5 */
[----:B------:R-:W-:Y:S01]  /*1550*/  IADD3 R12, R204, 0x2a, RZ ;  /* 0x0000002acc0c7810 */ /* 0x000fe20007ffe0ff */
[----:B------:R-:W-:Y:S01]  /*1560*/  IMAD.HI.U32 R2, R208, R161, RZ ;  /* 0x000000a1d0027227 */ /* 0x000fe200078e00ff */
[----:B------:R-:W-:-:S02]  /*1570*/  IABS R28, R22 ;  /* 0x00000016001c7213 */ /* 0x000fc40000000000 */
[----:B------:R-:W-:Y:S01]  /*1580*/  IABS R225, R12 ;  /* 0x0000000c00e17213 */ /* 0x000fe20000000000 */
[----:B------:R-:W-:Y:S01]  /*1590*/  IMAD.HI.U32 R7, R208, R167, RZ ;  /* 0x000000a7d0077227 */ /* 0x000fe200078e00ff */
[----:B------:R-:W-:Y:S01]  /*15a0*/  STL [R1+0x1e24], R12 ;  /* 0x001e240c01007387 */ /* 0x000fe20000100800 */
[C---:B------:R-:W-:Y:S02]  /*15b0*/  IADD3 R32, R204.reuse, 0x87, RZ ;  /* 0x00000087cc207810 */ /* 0x040fe40007ffe0ff */
[----:B------:R-:W-:Y:S01]  /*15c0*/  IMAD.MOV R6, RZ, RZ, -R6 ;  /* 0x000000ffff067224 */ /* 0x000fe200078e0a06 */
[----:B------:R1:W-:Y:S01]  /*15d0*/  STL [R1+0x1e28], R11 ;  /* 0x001e280b01007387 */ /* 0x0003e20000100800 */
[----:B------:R-:W-:Y:S01]  /*15e0*/  IMAD.MOV R2, RZ, RZ, -R2 ;  /* 0x000000ffff027224 */ /* 0x000fe200078e0a02 */
[----:B------:R-:W-:Y:S01]  /*15f0*/  IABS R232, R32 ;  /* 0x0000002000e87213 */ /* 0x000fe20000000000 */
[C---:B------:R-:W-:Y:S01]  /*1600*/  IMAD R33, R93.reuse, R10, R33 ;  /* 0x0000000a5d217224 */ /* 0x040fe200078e0221 */
[----:B------:R2:W-:Y:S01]  /*1610*/  STL [R1+0x1e2c], R16 ;  /* 0x001e2c1001007387 */ /* 0x0005e20000100800 */
[----:B------:R-:W-:Y:S01]  /*1620*/  IMAD.MOV R10, RZ, RZ, -R7 ;  /* 0x000000ffff0a7224 */ /* 0x000fe200078e0a07 */
[----:B------:R-:W-:Y:S01]  /*1630*/  IADD3 R30, R204, 0x88, RZ ;  /* 0x00000088cc1e7810 */ /* 0x000fe20007ffe0ff */
[----:B------:R-:W-:Y:S01]  /*1640*/  IMAD R53, R93, R6, R53 ;  /* 0x000000065d357224 */ /* 0x000fe200078e0235 */
[----:B------:R3:W-:Y:S01]  /*1650*/  STL [R1+0x1e30], R15 ;  /* 0x001e300f01007387 */ /* 0x0007e20000100800 */
[----:B------:R-:W-:Y:S01]  /*1660*/  IMAD.HI.U32 R6, R208, R63, RZ ;  /* 0x0000003fd0067227 */ /* 0x000fe200078e00ff */
[----:B-1----:R-:W-:-:S02]  /*1670*/  IADD3 R11, R204, 0x30, RZ ;  /* 0x00000030cc0b7810 */ /* 0x002fc40007ffe0ff */
[----:B------:R1:W-:Y:S01]  /*1680*/  STL [R1+0x1e34], R14 ;  /* 0x001e340e01007387 */ /* 0x0003e20000100800 */
[----:B------:R-:W-:Y:S01]  /*1690*/  IMAD.HI.U32 R7, R208, R59, RZ ;  /* 0x0000003bd0077227 */ /* 0x000fe200078e00ff */
[C---:B--2---:R-:W-:Y:S02]  /*16a0*/  IADD3 R16, R204.reuse, 0x31, RZ ;  /* 0x00000031cc107810 */ /* 0x044fe40007ffe0ff */
[----:B------:R2:W-:Y:S01]  /*16b0*/  STL [R1+0x1e3c], R13 ;  /* 0x001e3c0d01007387 */ /* 0x0005e20000100800 */
[C---:B------:R-:W-:Y:S01]  /*16c0*/  IMAD R161, R93.reuse, R2, R161 ;  /* 0x000000025da17224 */ /* 0x040fe200078e02a1 */
[----:B---3--:R-:W-:Y:S01]  /*16d0*/  IADD3 R15, R204, 0x32, RZ ;  /* 0x00000032cc0f7810 */ /* 0x008fe20007ffe0ff */
[----:B------:R-:W-:Y:S01]  /*16e0*/  IMAD R55, R93, R8, R55 ;  /* 0x000000085d377224 */ /* 0x000fe200078e0237 */
[----:B------:R3:W-:Y:S01]  /*16f0*/  STL [R1+0x1e40], R11 ;  /* 0x001e400b01007387 */ /* 0x0007e20000100800 */
[----:B------:R-:W-:Y:S01]  /*1700*/  IMAD.HI.U32 R2, R208, R47, RZ ;  /* 0x0000002fd0027227 */ /* 0x000fe200078e00ff */
[----:B-1----:R-:W-:-:S02]  /*1710*/  IADD3 R14, R204, 0x33, RZ ;  /* 0x00000033cc0e7810 */ /* 0x002fc40007ffe0ff */
[----:B------:R-:W-:Y:S01]  /*1720*/  IABS R173, R11 ;  /* 0x0000000b00ad7213 */ /* 0x000fe20000000000 */
[----:B------:R-:W-:Y:S01]  /*1730*/  IMAD.HI.U32 R8, R208, R225, RZ ;  /* 0x000000e1d0087227 */ /* 0x000fe200078e00ff */
[----:B------:R-:W-:Y:S01]  /*1740*/  IADD3 R2, -R2, RZ, RZ ;  /* 0x000000ff02027210 */ /* 0x000fe20007ffe1ff */
[----:B------:R1:W-:Y:S01]  /*1750*/  STL [R1+0x1e48], R16 ;  /* 0x001e481001007387 */ /* 0x0003e20000100800 */
[C---:B--2---:R-:W-:Y:S01]  /*1760*/  IADD3 R13, R204.reuse, 0x34, RZ ;  /* 0x00000034cc0d7810 */ /* 0x044fe20007ffe0ff */
[----:B------:R-:W-:Y:S01]  /*1770*/  IMAD R167, R93, R10, R167 ;  /* 0x0000000a5da77224 */ /* 0x000fe200078e02a7 */
[----:B------:R-:W-:Y:S01]  /*1780*/  IADD3 R10, -R7, RZ, RZ ;  /* 0x000000ff070a7210 */ /* 0x000fe20007ffe1ff */
[----:B------:R-:W-:Y:S01]  /*1790*/  IMAD.MOV R6, RZ, RZ, -R6 ;  /* 0x000000ffff067224 */ /* 0x000fe200078e0a06 */
[----:B---3--:R-:W-:Y:S01]  /*17a0*/  IADD3 R11, R204, 0x35, RZ ;  /* 0x00000035cc0b7810 */ /* 0x008fe20007ffe0ff */
[----:B------:R-:W-:Y:S01]  /*17b0*/  IMAD.MOV R8, RZ, RZ, -R8 ;  /* 0x000000ffff087224 */ /* 0x000fe200078e0a08 */
[----:B------:R-:W-:Y:S01]  /*17c0*/  IABS R227, R15 ;  /* 0x0000000f00e37213 */ /* 0x000fe20000000000 */
[C---:B------:R-:W-:Y:S01]  /*17d0*/  IMAD.HI.U32 R7, R208.reuse, R51, RZ ;  /* 0x00000033d0077227 */ /* 0x040fe200078e00ff */
[----:B------:R-:W-:Y:S01]  /*17e0*/  IABS R175, R13 ;  /* 0x0000000d00af7213 */ /* 0x000fe20000000000 */
[----:B------:R2:W-:Y:S01]  /*17f0*/  STL [R1+0x1e4c], R15 ;  /* 0x001e4c0f01007387 */ /* 0x0005e20000100800 */
[----:B------:R-:W-:Y:S01]  /*1800*/  IABS R67, R16 ;  /* 0x0000001000437213 */ /* 0x000fe20000000000 */
[----:B------:R-:W-:Y:S01]  /*1810*/  IMAD R63, R93, R6, R63 ;  /* 0x000000065d3f7224 */ /* 0x000fe200078e023f */
[----:B------:R-:W-:Y:S01]  /*1820*/  IABS R71, R11 ;  /* 0x0000000b00477213 */ /* 0x000fe20000000000 */
[----:B------:R-:W-:Y:S01]  /*1830*/  IMAD.HI.U32 R6, R208, R244, RZ ;  /* 0x000000f4d0067227 */ /* 0x000fe200078e00ff */
[----:B------:R-:W-:Y:S01]  /*1840*/  STL [R1+0x1e50], R14 ;  /* 0x001e500e01007387 */ /* 0x000fe20000100800 */
[----:B-1----:R-:W-:-:S02]  /*1850*/  IADD3 R16, R204, 0x36, RZ ;  /* 0x00000036cc107810 */ /* 0x002fc40007ffe0ff */
[C---:B------:R-:W-:Y:S01]  /*1860*/  IMAD R59, R93.reuse, R10, R59 ;  /* 0x0000000a5d3b7224 */ /* 0x040fe200078e023b */
[----:B------:R-:W-:Y:S01]  /*1870*/  IADD3 R6, -R6, RZ, RZ ;  /* 0x000000ff06067210 */ /* 0x000fe20007ffe1ff */
[C---:B------:R-:W-:Y:S01]  /*1880*/  IMAD R225, R93.reuse, R8, R225 ;  /* 0x000000085de17224 */ /* 0x040fe200078e02e1 */
[----:B------:R1:W-:Y:S01]  /*1890*/  STL [R1+0x1e58], R13 ;  /* 0x001e580d01007387 */ /* 0x0003e20000100800 */
[----:B------:R-:W-:Y:S01]  /*18a0*/  IMAD.HI.U32 R8, R208, R65, RZ ;  /* 0x00000041d0087227 */ /* 0x000fe200078e00ff */
[----:B--2---:R-:W-:Y:S02]  /*18b0*/  IADD3 R15, R204, 0x37, RZ ;  /* 0x00000037cc0f7810 */ /* 0x004fe40007ffe0ff */
[----:B------:R2:W-:Y:S01]  /*18c0*/  STL [R1+0x1e5c], R11 ;  /* 0x001e5c0b01007387 */ /* 0x0005e20000100800 */
[----:B------:R-:W-:Y:S01]  /*18d0*/  IMAD.MOV R10, RZ, RZ, -R7 ;  /* 0x000000ffff0a7224 */ /* 0x000fe200078e0a07 */
[----:B------:R-:W-:Y:S01]  /*18e0*/  IABS R73, R15 ;  /* 0x0000000f00497213 */ /* 0x000fe20000000000 */
[----:B------:R-:W-:Y:S01]  /*18f0*/  IMAD R47, R93, R2, R47 ;  /* 0x000000025d2f7224 */ /* 0x000fe200078e022f */
[----:B------:R-:W-:Y:S01]  /*1900*/  STL [R1+0x1e60], R16 ;  /* 0x001e601001007387 */ /* 0x000fe20000100800 */
[----:B------:R-:W-:Y:S01]  /*1910*/  IMAD.HI.U32 R2, R208, R223, RZ ;  /* 0x000000dfd0027227 */ /* 0x000fe200078e00ff */
[----:B-1----:R-:W-:-:S02]  /*1920*/  IADD3 R13, R204, 0x39, RZ ;  /* 0x00000039cc0d7810 */ /* 0x002fc40007ffe0ff */
[----:B------:R1:W-:Y:S01]  /*1930*/  STL [R1+0x1e68], R15 ;  /* 0x001e680f01007387 */ /* 0x0003e20000100800 */
[----:B------:R-:W-:Y:S01]  /*1940*/  IMAD.MOV R8, RZ, RZ, -R8 ;  /* 0x000000ffff087224 */ /* 0x000fe200078e0a08 */
[C---:B--2---:R-:W-:Y:S01]  /*1950*/  IADD3 R11, R204.reuse, 0x3a, RZ ;  /* 0x0000003acc0b7810 */ /* 0x044fe20007ffe0ff */
[C---:B------:R-:W-:Y:S01]  /*1960*/  IMAD R51, R93.reuse, R10, R51 ;  /* 0x0000000a5d337224 */ /* 0x040fe200078e0233 */
[----:B------:R-:W-:Y:S01]  /*1970*/  IABS R10, R14 ;  /* 0x0000000e000a7213 */ /* 0x000fe20000000000 */
[----:B------:R-:W-:Y:S01]  /*1980*/  IMAD.MOV R2, RZ, RZ, -R2 ;  /* 0x000000ffff027224 */ /* 0x000fe200078e0a02 */
[----:B------:R-:W-:Y:S01]  /*1990*/  IADD3 R14, R204, 0x38, RZ ;  /* 0x00000038cc0e7810 */ /* 0x000fe20007ffe0ff */
[C---:B------:R-:W-:Y:S01]  /*19a0*/  IMAD.HI.U32 R9, R208.reuse, R184, RZ ;  /* 0x000000b8d0097227 */ /* 0x040fe200078e00ff */
[----:B------:R-:W-:Y:S02]  /*19b0*/  IABS R81, R11 ;  /* 0x0000000b00517213 */ /* 0x000fe40000000000 */
[----:B------:R-:W-:Y:S01]  /*19c0*/  IABS R177, R14 ;  /* 0x0000000e00b17213 */ /* 0x000fe20000000000 */
[C---:B------:R-:W-:Y:S01]  /*19d0*/  IMAD R244, R93.reuse, R6, R244 ;  /* 0x000000065df47224 */ /* 0x040fe200078e02f4 */
[----:B------:R-:W-:Y:S01]  /*19e0*/  STL [R1+0x1e6c], R14 ;  /* 0x001e6c0e01007387 */ /* 0x000fe20000100800 */
[----:B------:R-:W-:Y:S01]  /*19f0*/  IMAD R65, R93, R8, R65 ;  /* 0x000000085d417224 */ /* 0x000fe200078e0241 */
[----:B------:R-:W-:Y:S01]  /*1a00*/  IABS R76, R16 ;  /* 0x00000010004c7213 */ /* 0x000fe20000000000 */
[----:B------:R-:W-:Y:S01]  /*1a10*/  IMAD.HI.U32 R6, R208, R227, RZ ;  /* 0x000000e3d0067227 */ /* 0x000fe200078e00ff */
[----:B------:R2:W-:Y:S01]  /*1a20*/  STL [R1+0x1e74], R13 ;  /* 0x001e740d01007387 */ /* 0x0005e20000100800 */
[----:B-1----:R-:W-:-:S02]  /*1a30*/  IADD3 R15, R204, 0x3d, RZ ;  /* 0x0000003dcc0f7810 */ /* 0x002fc40007ffe0ff */
[----:B------:R-:W-:Y:S01]  /*1a40*/  IMAD.HI.U32 R8, R208, R175, RZ ;  /* 0x000000afd0087227 */ /* 0x000fe200078e00ff */
[----:B------:R1:W-:Y:S01]  /*1a50*/  STL [R1+0x1e78], R11 ;  /* 0x001e780b01007387 */ /* 0x0003e20000100800 */
[----:B------:R-:W-:Y:S02]  /*1a60*/  IADD3 R16, R204, 0x3c, RZ ;  /* 0x0000003ccc107810 */ /* 0x000fe40007ffe0ff */
[C---:B------:R-:W-:Y:S01]  /*1a70*/  IMAD R223, R93.reuse, R2, R223 ;  /* 0x000000025ddf7224 */ /* 0x040fe200078e02df */
[----:B------:R-:W-:Y:S01]  /*1a80*/  IABS R229, R13 ;  /* 0x0000000d00e57213 */ /* 0x000fe20000000000 */
[----:B------:R-:W-:Y:S01]  /*1a90*/  IMAD.HI.U32 R7, R208, R10, RZ ;  /* 0x0000000ad0077227 */ /* 0x000fe200078e00ff */
[----:B--2---:R-:W-:Y:S01]  /*1aa0*/  IADD3 R13, R204, 0x3e, RZ ;  /* 0x0000003ecc0d7810 */ /* 0x004fe20007ffe0ff */
[----:B------:R2:W-:Y:S01]  /*1ab0*/  STL [R1+0x1e7c], R17 ;  /* 0x001e7c1101007387 */ /* 0x0005e20000100800 */
[----:B------:R-:W-:Y:S01]  /*1ac0*/  IABS R79, R15 ;  /* 0x0000000f004f7213 */ /* 0x000fe20000000000 */
[----:B------:R-:W-:Y:S01]  /*1ad0*/  IMAD.HI.U32 R2, R208, R169, RZ ;  /* 0x000000a9d0027227 */ /* 0x000fe200078e00ff */
[C---:B-1----:R-:W-:Y:S01]  /*1ae0*/  IADD3 R11, R204.reuse, 0x3f, RZ ;  /* 0x0000003fcc0b7810 */ /* 0x042fe20007ffe0ff */
[----:B------:R1:W-:Y:S01]  /*1af0*/  STL [R1+0x1e80], R16 ;  /* 0x001e801001007387 */ /* 0x0003e20000100800 */
[----:B------:R-:W-:Y:S01]  /*1b00*/  IABS R179, R16 ;  /* 0x0000001000b37213 */ /* 0x000fe20000000000 */
[----:B------:R-:W-:Y:S01]  /*1b10*/  IMAD.MOV R9, RZ, RZ, -R9 ;  /* 0x000000ffff097224 */ /* 0x000fe200078e0a09 */
[----:B------:R-:W-:Y:S01]  /*1b20*/  IABS R246, R11 ;  /* 0x0000000b00f67213 */ /* 0x000fe20000000000 */
[----:B------:R-:W-:Y:S01]  /*1b30*/  IMAD.MOV R6, RZ, RZ, -R6 ;  /* 0x000000ffff067224 */ /* 0x000fe200078e0a06 */
[----:B------:R3:W-:Y:S01]  /*1b40*/  STL [R1+0x1e84], R15 ;  /* 0x001e840f01007387 */ /* 0x0007e20000100800 */
[----:B------:R-:W-:Y:S01]  /*1b50*/  IMAD.MOV R8, RZ, RZ, -R8 ;  /* 0x000000ffff087224 */ /* 0x000fe200078e0a08 */
[C---:B--2---:R-:W-:Y:S01]  /*1b60*/  IADD3 R17, R204.reuse, 0x40, RZ ;  /* 0x00000040cc117810 */ /* 0x044fe20007ffe0ff */
[----:B------:R-:W-:Y:S01]  /*1b70*/  IMAD.MOV R7, RZ, RZ, -R7 ;  /* 0x000000ffff077224 */ /* 0x000fe200078e0a07 */
[----:B------:R2:W-:Y:S01]  /*1b80*/  STL [R1+0x1e8c], R13 ;  /* 0x001e8c0d01007387 */ /* 0x0005e20000100800 */
[----:B------:R-:W-:Y:S01]  /*1b90*/  IMAD.MOV R2, RZ, RZ, -R2 ;  /* 0x000000ffff027224 */ /* 0x000fe200078e0a02 */
[----:B-1----:R-:W-:Y:S01]  /*1ba0*/  IADD3 R16, R204, 0x41, RZ ;  /* 0x00000041cc107810 */ /* 0x002fe20007ffe0ff */
[----:B------:R-:W-:Y:S01]  /*1bb0*/  IMAD R184, R93, R9, R184 ;  /* 0x000000095db87224 */ /* 0x000fe200078e02b8 */
[----:B------:R1:W-:Y:S01]  /*1bc0*/  STL [R1+0x1e90], R11 ;  /* 0x001e900b01007387 */ /* 0x0003e20000100800 */
[----:B------:R-:W-:Y:S01]  /*1bd0*/  IMAD.HI.U32 R9, R208, R61, RZ ;  /* 0x0000003dd0097227 */ /* 0x000fe200078e00ff */
[----:B---3--:R-:W-:-:S02]  /*1be0*/  IADD3 R15, R204, 0x42, RZ ;  /* 0x00000042cc0f7810 */ /* 0x008fc40007ffe0ff */
[----:B------:R-:W-:Y:S01]  /*1bf0*/  IABS R69, R13 ;  /* 0x0000000d00457213 */ /* 0x000fe20000000000 */
[C---:B------:R-:W-:Y:S01]  /*1c00*/  IMAD R227, R93.reuse, R6, R227 ;  /* 0x000000065de37224 */ /* 0x040fe200078e02e3 */
[C---:B--2---:R-:W-:Y:S01]  /*1c10*/  IADD3 R13, R204.reuse, 0x43, RZ ;  /* 0x00000043cc0d7810 */ /* 0x044fe20007ffe0ff */
[C---:B------:R-:W-:Y:S01]  /*1c20*/  IMAD R175, R93.reuse, R8, R175 ;  /* 0x000000085daf7224 */ /* 0x040fe200078e02af */
[----:B------:R-:W-:Y:S01]  /*1c30*/  STL [R1+0x1e98], R17 ;  /* 0x001e981101007387 */ /* 0x000fe20000100800 */
[C---:B------:R-:W-:Y:S01]  /*1c40*/  IMAD R6, R93.reuse, R7, R10 ;  /* 0x000000075d067224 */ /* 0x040fe200078e020a */
[----:B-1----:R-:W-:Y:S01]  /*1c50*/  IADD3 R11, R204, 0x44, RZ ;  /* 0x00000044cc0b7810 */ /* 0x002fe20007ffe0ff */
        /* <DEDUP_REMOVED lines=8> */
[----:B------:R-:W-:-:S02]  /*1ce0*/  IABS R83, R16 ;  /* 0x0000001000537213 */ /* 0x000fc40000000000 */
[C---:B------:R-:W-:Y:S01]  /*1cf0*/  IMAD.HI.U32 R2, R208.reuse, R171, RZ ;  /* 0x000000abd0027227 */ /* 0x040fe200078e00ff */
[----:B------:R2:W-:Y:S01]  /*1d00*/  STL [R1+0x1ea8], R13 ;  /* 0x001ea80d01007387 */ /* 0x0005e20000100800 */
[----:B------:R-:W-:Y:S02]  /*1d10*/  IABS R181, R17 ;  /* 0x0000001100b57213 */ /* 0x000fe40000000000 */
[----:B------:R-:W-:Y:S01]  /*1d20*/  IMAD.MOV R12, RZ, RZ, -R9 ;  /* 0x000000ffff0c7224 */ /* 0x000fe200078e0a09 */
[----:B------:R3:W-:Y:S01]  /*1d30*/  STL [R1+0x1eac], R11 ;  /* 0x001eac0b01007387 */ /* 0x0007e20000100800 */
[----:B------:R-:W-:Y:S01]  /*1d40*/  IMAD.HI.U32 R9, R208, R173, RZ ;  /* 0x000000add0097227 */ /* 0x000fe200078e00ff */
[C---:B-1----:R-:W-:Y:S02]  /*1d50*/  IADD3 R16, R204.reuse, 0x47, RZ ;  /* 0x00000047cc107810 */ /* 0x042fe40007ffe0ff */
[C---:B------:R-:W-:Y:S01]  /*1d60*/  IADD3 R17, R204.reuse, 0x46, RZ ;  /* 0x00000046cc117810 */ /* 0x040fe20007ffe0ff */
[----:B------:R-:W-:Y:S01]  /*1d70*/  IMAD.MOV R8, RZ, RZ, -R8 ;  /* 0x000000ffff087224 */ /* 0x000fe200078e0a08 */
[C---:B--2---:R-:W-:Y:S01]  /*1d80*/  IADD3 R13, R204.reuse, 0x49, RZ ;  /* 0x00000049cc0d7810 */ /* 0x044fe20007ffe0ff */
[----:B------:R-:W-:Y:S01]  /*1d90*/  IMAD.MOV R10, RZ, RZ, -R10 ;  /* 0x000000ffff0a7224 */ /* 0x000fe200078e0a0a */
[C---:B------:R-:W-:Y:S01]  /*1da0*/  IADD3 R15, R204.reuse, 0x48, RZ ;  /* 0x00000048cc0f7810 */ /* 0x040fe20007ffe0ff */
[----:B------:R-:W-:Y:S01]  /*1db0*/  IMAD.MOV R2, RZ, RZ, -R2 ;  /* 0x000000ffff027224 */ /* 0x000fe200078e0a02 */
[----:B---3--:R-:W-:Y:S01]  /*1dc0*/  IADD3 R11, R204, 0x45, RZ ;  /* 0x00000045cc0b7810 */ /* 0x008fe20007ffe0ff */
[C---:B------:R-:W-:Y:S01]  /*1dd0*/  IMAD R61, R93.reuse, R12, R61 ;  /* 0x0000000c5d3d7224 */ /* 0x040fe200078e023d */
[----:B------:R-:W-:Y:S01]  /*1de0*/  IABS R91, R13 ;  /* 0x0000000d005b7213 */ /* 0x000fe20000000000 */
[----:B------:R-:W-:Y:S01]  /*1df0*/  IMAD.MOV R12, RZ, RZ, -R9 ;  /* 0x000000ffff0c7224 */ /* 0x000fe200078e0a09 */
[----:B------:R-:W-:Y:S01]  /*1e00*/  IABS R89, R16 ;  /* 0x0000001000597213 */ /* 0x000fe20000000000 */
[----:B------:R-:W-:Y:S01]  /*1e10*/  IMAD R177, R93, R8, R177 ;  /* 0x000000085db17224 */ /* 0x000fe200078e02b1 */
[----:B------:R-:W-:Y:S01]  /*1e20*/  STL [R1+0x1eb4], R11 ;  /* 0x001eb40b01007387 */ /* 0x000fe20000100800 */
[----:B------:R-:W-:Y:S01]  /*1e30*/  IMAD.HI.U32 R9, R208, R71, RZ ;  /* 0x00000047d0097227 */ /* 0x000fe200078e00ff */
[----:B------:R-:W-:-:S02]  /*1e40*/  IABS R52, R17 ;  /* 0x0000001100347213 */ /* 0x000fc40000000000 */
[----:B------:R1:W-:Y:S01]  /*1e50*/  STL [R1+0x1eb8], R17 ;  /* 0x001eb81101007387 */ /* 0x0003e20000100800 */
[C---:B------:R-:W-:Y:S01]  /*1e60*/  IMAD R81, R93.reuse, R10, R81 ;  /* 0x0000000a5d517224 */ /* 0x040fe200078e0251 */
[----:B------:R-:W-:Y:S01]  /*1e70*/  IABS R185, R15 ;  /* 0x0000000f00b97213 */ /* 0x000fe20000000000 */
[----:B------:R-:W-:Y:S01]  /*1e80*/  IMAD.HI.U32 R8, R208, R79, RZ ;  /* 0x0000004fd0087227 */ /* 0x000fe200078e00ff */
[----:B------:R2:W-:Y:S01]  /*1e90*/  STL [R1+0x1ebc], R16 ;  /* 0x001ebc1001007387 */ /* 0x0005e20000100800 */
[----:B------:R-:W-:Y:S02]  /*1ea0*/  IADD3 R36, R204, 0x8b, RZ ;  /* 0x0000008bcc247810 */ /* 0x000fe40007ffe0ff */
[C---:B------:R-:W-:Y:S01]  /*1eb0*/  IMAD R171, R93.reuse, R2, R171 ;  /* 0x000000025dab7224 */ /* 0x040fe200078e02ab */
[----:B------:R-:W-:Y:S01]  /*1ec0*/  IADD3 R8, -R8, RZ, RZ ;  /* 0x000000ff08087210 */ /* 0x000fe20007ffe1ff */
[----:B------:R-:W-:Y:S01]  /*1ed0*/  IMAD.HI.U32 R10, R208, R246, RZ ;  /* 0x000000f6d00a7227 */ /* 0x000fe200078e00ff */
[----:B-1----:R-:W-:Y:S01]  /*1ee0*/  IADD3 R17, R204, 0x4b, RZ ;  /* 0x0000004bcc117810 */ /* 0x002fe20007ffe0ff */
[----:B------:R1:W-:Y:S01]  /*1ef0*/  STL [R1+0x1ec4], R15 ;  /* 0x001ec40f01007387 */ /* 0x0003e20000100800 */
[----:B------:R-:W-:Y:S01]  /*1f00*/  IABS R11, R11 ;  /* 0x0000000b000b7213 */ /* 0x000fe20000000000 */
[----:B------:R-:W-:Y:S01]  /*1f10*/  IMAD.HI.U32 R2, R208, R67, RZ ;  /* 0x00000043d0027227 */ /* 0x000fe200078e00ff */
[----:B--2---:R-:W-:Y:S01]  /*1f20*/  IADD3 R16, R204, 0x4c, RZ ;  /* 0x0000004ccc107810 */ /* 0x004fe20007ffe0ff */
[----:B------:R2:W-:Y:S01]  /*1f30*/  STL [R1+0x1ec8], R13 ;  /* 0x001ec80d01007387 */ /* 0x0005e20000100800 */
[----:B------:R-:W-:Y:S01]  /*1f40*/  IABS R187, R17 ;  /* 0x0000001100bb7213 */ /* 0x000fe20000000000 */
[----:B------:R-:W-:Y:S01]  /*1f50*/  IMAD R173, R93, R12, R173 ;  /* 0x0000000c5dad7224 */ /* 0x000fe200078e02ad */
[----:B------:R-:W-:Y:S01]  /*1f60*/  IADD3 R12, -R9, RZ, RZ ;  /* 0x000000ff090c7210 */ /* 0x000fe20007ffe1ff */
[----:B------:R-:W-:Y:S01]  /*1f70*/  IMAD.MOV R10, RZ, RZ, -R10 ;  /* 0x000000ffff0a7224 */ /* 0x000fe200078e0a0a */
[----:B------:R-:W-:Y:S01]  /*1f80*/  IADD3 R2, -R2, RZ, RZ ;  /* 0x000000ff02027210 */ /* 0x000fe20007ffe1ff */
[----:B------:R-:W-:Y:S01]  /*1f90*/  IMAD.HI.U32 R7, R208, R73, RZ ;  /* 0x00000049d0077227 */ /* 0x000fe200078e00ff */
[----:B-1----:R-:W-:Y:S01]  /*1fa0*/  IADD3 R15, R204, 0x4d, RZ ;  /* 0x0000004dcc0f7810 */ /* 0x002fe20007ffe0ff */
[----:B------:R1:W-:Y:S01]  /*1fb0*/  STL [R1+0x1ecc], R18 ;  /* 0x001ecc1201007387 */ /* 0x0003e20000100800 */
[----:B------:R-:W-:Y:S01]  /*1fc0*/  IABS R99, R16 ;  /* 0x0000001000637213 */ /* 0x000fe20000000000 */
[----:B------:R-:W-:Y:S01]  /*1fd0*/  IMAD.HI.U32 R9, R208, R229, RZ ;  /* 0x000000e5d0097227 */ /* 0x000fe200078e00ff */
[----:B------:R-:W-:Y:S01]  /*1fe0*/  IABS R95, R15 ;  /* 0x0000000f005f7213 */ /* 0x000fe20000000000 */
[----:B------:R3:W-:Y:S01]  /*1ff0*/  STL [R1+0x1ed0], R17 ;  /* 0x001ed01101007387 */ /* 0x0007e20000100800 */
[C---:B--2---:R-:W-:Y:S01]  /*2000*/  IADD3 R13, R204.reuse, 0x4e, RZ ;  /* 0x0000004ecc0d7810 */ /* 0x044fe20007ffe0ff */
[----:B------:R-:W-:Y:S01]  /*2010*/  IMAD R246, R93, R10, R246 ;  /* 0x0000000a5df67224 */ /* 0x000fe200078e02f6 */
[----:B------:R-:W-:Y:S01]  /*2020*/  IADD3 R14, -R9, RZ, RZ ;  /* 0x000000ff090e7210 */ /* 0x000fe20007ffe1ff */
[C---:B------:R-:W-:Y:S01]  /*2030*/  IMAD R71, R93.reuse, R12, R71 ;  /* 0x0000000c5d477224 */ /* 0x040fe200078e0247 */
[----:B------:R2:W-:Y:S01]  /*2040*/  STL [R1+0x1ed8], R16 ;  /* 0x001ed81001007387 */ /* 0x0005e20000100800 */
[----:B------:R-:W-:Y:S01]  /*2050*/  IMAD R79, R93, R8, R79 ;  /* 0x000000085d4f7224 */ /* 0x000fe200078e024f */
[----:B-1----:R-:W-:Y:S01]  /*2060*/  IADD3 R18, R204, 0x4f, RZ ;  /* 0x0000004fcc127810 */ /* 0x002fe20007ffe0ff */
[----:B------:R-:W-:Y:S01]  /*2070*/  IMAD.HI.U32 R10, R208, R183, RZ ;  /* 0x000000b7d00a7227 */ /* 0x000fe200078e00ff */
[----:B------:R1:W-:Y:S01]  /*2080*/  STL [R1+0x1edc], R15 ;  /* 0x001edc0f01007387 */ /* 0x0003e20000100800 */
[----:B---3--:R-:W-:-:S02]  /*2090*/  IADD3 R17, R204, 0x50, RZ ;  /* 0x00000050cc117810 */ /* 0x008fc40007ffe0ff */
[----:B------:R-:W-:Y:S01]  /*20a0*/  IMAD.MOV R12, RZ, RZ, -R7 ;  /* 0x000000ffff0c7224 */ /* 0x000fe200078e0a07 */
[----:B------:R3:W-:Y:S01]  /*20b0*/  STL [R1+0x1ee0], R13 ;  /* 0x001ee00d01007387 */ /* 0x0007e20000100800 */
[----:B------:R-:W-:Y:S01]  /*20c0*/  IMAD.HI.U32 R8, R208, R231, RZ ;  /* 0x000000e7d0087227 */ /* 0x000fe200078e00ff */
[----:B--2---:R-:W-:Y:S02]  /*20d0*/  IADD3 R16, R204, 0x51, RZ ;  /* 0x00000051cc107810 */ /* 0x004fe40007ffe0ff */
[----:B------:R-:W-:Y:S01]  /*20e0*/  IABS R189, R17 ;  /* 0x0000001100bd7213 */ /* 0x000fe20000000000 */
[C---:B------:R-:W-:Y:S01]  /*20f0*/  IMAD R67, R93.reuse, R2, R67 ;  /* 0x000000025d437224 */ /* 0x040fe200078e0243 */
[----:B------:R-:W-:Y:S01]  /*2100*/  IABS R21, R16 ;  /* 0x0000001000157213 */ /* 0x000fe20000000000 */
[----:B------:R-:W-:Y:S01]  /*2110*/  IMAD.HI.U32 R7, R208, R179, RZ ;  /* 0x000000b3d0077227 */ /* 0x000fe200078e00ff */
[----:B-1----:R-:W-:Y:S01]  /*2120*/  IADD3 R15, R204, 0x52, RZ ;  /* 0x00000052cc0f7810 */ /* 0x002fe20007ffe0ff */
[----:B------:R1:W-:Y:S01]  /*2130*/  STL [R1+0x1eec], R18 ;  /* 0x001eec1201007387 */ /* 0x0003e20000100800 */
[----:B------:R-:W-:Y:S01]  /*2140*/  IABS R87, R13 ;  /* 0x0000000d00577213 */ /* 0x000fe20000000000 */
[----:B------:R-:W-:Y:S01]  /*2150*/  IMAD.HI.U32 R2, R208, R76, RZ ;  /* 0x0000004cd0027227 */ /* 0x000fe200078e00ff */
[----:B------:R-:W-:Y:S01]  /*2160*/  IABS R235, R15 ;  /* 0x0000000f00eb7213 */ /* 0x000fe20000000000 */
[----:B------:R2:W-:Y:S01]  /*2170*/  STL [R1+0x1ef8], R17 ;  /* 0x001ef81101007387 */ /* 0x0005e20000100800 */
[----:B---3--:R-:W-:Y:S01]  /*2180*/  IADD3 R13, R204, 0x53, RZ ;  /* 0x00000053cc0d7810 */ /* 0x008fe20007ffe0ff */
[----:B------:R-:W-:Y:S01]  /*2190*/  IMAD.HI.U32 R9, R208, R69, RZ ;  /* 0x00000045d0097227 */ /* 0x000fe200078e00ff */
[----:B------:R-:W-:Y:S01]  /*21a0*/  IABS R97, R18 ;  /* 0x0000001200617213 */ /* 0x000fe20000000000 */
[----:B------:R3:W-:Y:S01]  /*21b0*/  STL [R1+0x1efc], R16 ;  /* 0x001efc1001007387 */ /* 0x0007e20000100800 */
[----:B------:R-:W-:Y:S01]  /*21c0*/  IABS R101, R13 ;  /* 0x0000000d00657213 */ /* 0x000fe20000000000 */
[----:B------:R-:W-:Y:S01]  /*21d0*/  IMAD.MOV R10, RZ, RZ, -R10 ;  /* 0x000000ffff0a7224 */ /* 0x000fe200078e0a0a */
[C---:B-1----:R-:W-:Y:S01]  /*21e0*/  IADD3 R18, R204.reuse, 0x54, RZ ;  /* 0x00000054cc127810 */ /* 0x042fe20007ffe0ff */
[C---:B------:R-:W-:Y:S01]  /*21f0*/  IMAD R73, R93.reuse, R12, R73 ;  /* 0x0000000c5d497224 */ /* 0x040fe200078e0249 */
[----:B------:R1:W-:Y:S01]  /*2200*/  STL [R1+0x1f04], R15 ;  /* 0x001f040f01007387 */ /* 0x0003e20000100800 */
[----:B------:R-:W-:Y:S01]  /*2210*/  IMAD.MOV R8, RZ, RZ, -R8 ;  /* 0x000000ffff087224 */ /* 0x000fe200078e0a08 */
[C---:B--2---:R-:W-:Y:S01]  /*2220*/  IADD3 R17, R204.reuse, 0x55, RZ ;  /* 0x00000055cc117810 */ /* 0x044fe20007ffe0ff */
[----:B------:R-:W-:Y:S01]  /*2230*/  IMAD.MOV R12, RZ, RZ, -R7 ;  /* 0x000000ffff0c7224 */ /* 0x000fe200078e0a07 */
[----:B------:R2:W-:Y:S01]  /*2240*/  STL [R1+0x1f08], R13 ;  /* 0x001f080d01007387 */ /* 0x0005e20000100800 */
[----:B------:R-:W-:Y:S01]  /*2250*/  IMAD.MOV R2, RZ, RZ, -R2 ;  /* 0x000000ffff027224 */ /* 0x000fe200078e0a02 */
[----:B------:R-:W-:Y:S01]  /*2260*/  IABS R103, R17 ;  /* 0x0000001100677213 */ /* 0x000fe20000000000 */
[C---:B------:R-:W-:Y:S01]  /*2270*/  IMAD R229, R93.reuse, R14, R229 ;  /* 0x0000000e5de57224 */ /* 0x040fe200078e02e5 */
[----:B---3--:R-:W-:Y:S01]  /*2280*/  IADD3 R16, R204, 0x56, RZ ;  /* 0x00000056cc107810 */ /* 0x008fe20007ffe0ff */
[----:B------:R-:W-:Y:S01]  /*2290*/  IMAD.HI.U32 R7, R208, R83, RZ ;  /* 0x00000053d0077227 */ /* 0x000fe200078e00ff */
[C---:B-1----:R-:W-:Y:S01]  /*22a0*/  IADD3 R15, R204.reuse, 0x57, RZ ;  /* 0x00000057cc0f7810 */ /* 0x042fe20007ffe0ff */
[----:B------:R1:W-:Y:S01]  /*22b0*/  STL [R1+0x1f18], R18 ;  /* 0x001f181201007387 */ /* 0x0003e20000100800 */
[----:B------:R-:W-:Y:S01]  /*22c0*/  IABS R112, R16 ;  /* 0x0000001000707213 */ /* 0x000fe20000000000 */
[----:B------:R-:W-:Y:S01]  /*22d0*/  IMAD.MOV R14, RZ, RZ, -R9 ;  /* 0x000000ffff0e7224 */ /* 0x000fe200078e0a09 */
[----:B--2---:R-:W-:Y:S01]  /*22e0*/  IADD3 R13, R204, 0x58, RZ ;  /* 0x00000058cc0d7810 */ /* 0x004fe20007ffe0ff */
[----:B------:R-:W-:Y:S01]  /*22f0*/  IMAD R183, R93, R10, R183 ;  /* 0x0000000a5db77224 */ /* 0x000fe200078e02b7 */
[----:B------:R-:W-:Y:S01]  /*2300*/  STL [R1+0x1f1c], R17 ;  /* 0x001f1c1101007387 */ /* 0x000fe20000100800 */
[----:B------:R-:W-:Y:S01]  /*2310*/  IMAD.HI.U32 R9, R208, R85, RZ ;  /* 0x00000055d0097227 */ /* 0x000fe200078e00ff */
[----:B------:R-:W-:-:S02]  /*2320*/  IABS R191, R18 ;  /* 0x0000001200bf7213 */ /* 0x000fc40000000000 */
[----:B------:R2:W-:Y:S01]  /*2330*/  STL [R1+0x1f20], R16 ;  /* 0x001f201001007387 */ /* 0x0005e20000100800 */
[C---:B------:R-:W-:Y:S01]  /*2340*/  IMAD R231, R93.reuse, R8, R231 ;  /* 0x000000085de77224 */ /* 0x040fe200078e02e7 */
[----:B-1----:R-:W-:Y:S01]  /*2350*/  IADD3 R18, R204, 0x59, RZ ;  /* 0x00000059cc127810 */ /* 0x002fe20007ffe0ff */
[C---:B------:R-:W-:Y:S01]  /*2360*/  IMAD.HI.U32 R10, R208.reuse, R91, RZ ;  /* 0x0000005bd00a7227 */ /* 0x040fe200078e00ff */
[----:B------:R-:W-:Y:S01]  /*2370*/  STL [R1+0x1f2c], R15 ;  /* 0x001f2c0f01007387 */ /* 0x000fe20000100800 */
[----:B------:R-:W-:Y:S02]  /*2380*/  IABS R193, R13 ;  /* 0x0000000d00c17213 */ /* 0x000fe40000000000 */
[----:B------:R-:W-:Y:S01]  /*2390*/  IMAD.HI.U32 R8, R208, R89, RZ ;  /* 0x00000059d0087227 */ /* 0x000fe200078e00ff */
[----:B------:R-:W-:Y:S01]  /*23a0*/  IADD3 R10, -R10, RZ, RZ ;  /* 0x000000ff0a0a7210 */ /* 0x000fe20007ffe1ff */
[----:B------:R1:W-:Y:S01]  /*23b0*/  STL [R1+0x1f30], R13 ;  /* 0x001f300d01007387 */ /* 0x0003e20000100800 */
[C---:B--2---:R-:W-:Y:S01]  /*23c0*/  IADD3 R16, R204.reuse, 0x5b, RZ ;  /* 0x0000005bcc107810 */ /* 0x044fe20007ffe0ff */
[C---:B------:R-:W-:Y:S01]  /*23d0*/  IMAD R76, R93.reuse, R2, R76 ;  /* 0x000000025d4c7224 */ /* 0x040fe200078e024c */
[----:B------:R-:W-:Y:S01]  /*23e0*/  IADD3 R17, R204, 0x5a, RZ ;  /* 0x0000005acc117810 */ /* 0x000fe20007ffe0ff */
[----:B------:R-:W-:Y:S01]  /*23f0*/  IMAD R179, R93, R12, R179 ;  /* 0x0000000c5db37224 */ /* 0x000fe200078e02b3 */
[----:B------:R-:W-:Y:S01]  /*2400*/  IADD3 R12, -R7, RZ, RZ ;  /* 0x000000ff070c7210 */ /* 0x000fe20007ffe1ff */
[----:B------:R-:W-:Y:S01]  /*2410*/  IMAD.HI.U32 R2, R208, R77, RZ ;  /* 0x0000004dd0027227 */ /* 0x000fe200078e00ff */
[----:B------:R-:W-:Y:S01]  /*2420*/  IABS R109, R16 ;  /* 0x00000010006d7213 */ /* 0x000fe20000000000 */
[----:B------:R2:W-:Y:S01]  /*2430*/  STL [R1+0x1f40], R18 ;  /* 0x001f401201007387 */ /* 0x0005e20000100800 */
[----:B------:R-:W-:Y:S01]  /*2440*/  IABS R107, R18 ;  /* 0x00000012006b7213 */ /* 0x000fe20000000000 */
[----:B------:R-:W-:Y:S01]  /*2450*/  IMAD R69, R93, R14, R69 ;  /* 0x0000000e5d457224 */ /* 0x000fe200078e0245 */
[----:B-1----:R-:W-:Y:S01]  /*2460*/  IADD3 R13, R204, 0x5d, RZ ;  /* 0x0000005dcc0d7810 */ /* 0x002fe20007ffe0ff */
[----:B------:R-:W-:Y:S01]  /*2470*/  IMAD.MOV R14, RZ, RZ, -R9 ;  /* 0x000000ffff0e7224 */ /* 0x000fe200078e0a09 */
[----:B------:R1:W-:Y:S01]  /*2480*/  STL [R1+0x1f44], R17 ;  /* 0x001f441101007387 */ /* 0x0003e20000100800 */
[----:B------:R-:W-:Y:S01]  /*2490*/  IMAD.HI.U32 R7, R208, R52, RZ ;  /* 0x00000034d0077227 */ /* 0x000fe200078e00ff */
[----:B------:R-:W-:-:S02]  /*24a0*/  IABS R237, R17 ;  /* 0x0000001100ed7213 */ /* 0x000fc40000000000 */
[----:B------:R-:W-:Y:S01]  /*24b0*/  STL [R1+0x1f48], R16 ;  /* 0x001f481001007387 */ /* 0x000fe20000100800 */
[----:B------:R-:W-:Y:S01]  /*24c0*/  IMAD.HI.U32 R9, R208, R185, RZ ;  /* 0x000000b9d0097227 */ /* 0x000fe200078e00ff */
[C---:B--2---:R-:W-:Y:S02]  /*24d0*/  IADD3 R18, R204.reuse, 0x5f, RZ ;  /* 0x0000005fcc127810 */ /* 0x044fe40007ffe0ff */
[----:B------:R-:W-:Y:S01]  /*24e0*/  IABS R105, R13 ;  /* 0x0000000d00697213 */ /* 0x000fe20000000000 */
[----:B------:R-:W-:Y:S01]  /*24f0*/  IMAD.MOV R8, RZ, RZ, -R8 ;  /* 0x000000ffff087224 */ /* 0x000fe200078e0a08 */
[C---:B-1----:R-:W-:Y:S01]  /*2500*/  IADD3 R17, R204.reuse, 0x60, RZ ;  /* 0x00000060cc117810 */ /* 0x042fe20007ffe0ff */
[----:B------:R-:W-:Y:S01]  /*2510*/  IMAD.MOV R2, RZ, RZ, -R2 ;  /* 0x000000ffff027224 */ /* 0x000fe200078e0a02 */
[----:B------:R-:W-:Y:S01]  /*2520*/  IABS R113, R18 ;  /* 0x0000001200717213 */ /* 0x000fe20000000000 */
[C---:B------:R-:W-:Y:S01]  /*2530*/  IMAD R83, R93.reuse, R12, R83 ;  /* 0x0000000c5d537224 */ /* 0x040fe200078e0253 */
[----:B------:R-:W-:Y:S01]  /*2540*/  IABS R197, R17 ;  /* 0x0000001100c57213 */ /* 0x000fe20000000000 */
[C---:B------:R-:W-:Y:S01]  /*2550*/  IMAD R85, R93.reuse, R14, R85 ;  /* 0x0000000e5d557224 */ /* 0x040fe200078e0255 */
[C---:B------:R-:W-:Y:S01]  /*2560*/  IADD3 R42, R204.reuse, 0x8d, RZ ;  /* 0x0000008dcc2a7810 */ /* 0x040fe20007ffe0ff */
[----:B------:R-:W-:Y:S01]  /*2570*/  IMAD.MOV R12, RZ, RZ, -R7 ;  /* 0x000000ffff0c7224 */ /* 0x000fe200078e0a07 */
[C---:B------:R-:W-:Y:S01]  /*2580*/  IADD3 R38, R204.reuse, 0x8c, RZ ;  /* 0x0000008ccc267810 */ /* 0x040fe20007ffe0ff */
[----:B------:R-:W-:Y:S01]  /*2590*/  IMAD.MOV R14, RZ, RZ, -R9 ;  /* 0x000000ffff0e7224 */ /* 0x000fe200078e0a09 */
[C---:B------:R-:W-:Y:S01]  /*25a0*/  IADD3 R46, R204.reuse, 0x90, RZ ;  /* 0x00000090cc2e7810 */ /* 0x040fe20007ffe0ff */
[C---:B------:R-:W-:Y:S01]  /*25b0*/  IMAD R89, R93.reuse, R8, R89 ;  /* 0x000000085d597224 */ /* 0x040fe200078e0259 */
[C---:B------:R-:W-:Y:S01]  /*25c0*/  IADD3 R48, R204.reuse, 0x91, RZ ;  /* 0x00000091cc307810 */ /* 0x040fe20007ffe0ff */
[----:B------:R-:W-:Y:S01]  /*25d0*/  IMAD R91, R93, R10, R91 ;  /* 0x0000000a5d5b7224 */ /* 0x000fe200078e025b */
[----:B------:R-:W-:Y:S01]  /*25e0*/  IADD3 R50, R204, 0x92, RZ ;  /* 0x00000092cc327810 */ /* 0x000fe20007ffe0ff */
[----:B------:R-:W-:Y:S01]  /*25f0*/  IMAD.HI.U32 R8, R208, R187, RZ ;  /* 0x000000bbd0087227 */ /* 0x000fe200078e00ff */
[----:B------:R-:W-:-:S02]  /*2600*/  IADD3 R54, R204, 0x93, RZ ;  /* 0x00000093cc367810 */ /* 0x000fc40007ffe0ff */
[----:B------:R-:W-:Y:S01]  /*2610*/  IADD3 R56, R204, 0x95, RZ ;  /* 0x00000095cc387810 */ /* 0x000fe20007ffe0ff */
[----:B------:R-:W-:Y:S01]  /*2620*/  IMAD.HI.U32 R9, R208, R99, RZ ;  /* 0x00000063d0097227 */ /* 0x000fe200078e00ff */
[C---:B------:R-:W-:Y:S02]  /*2630*/  IADD3 R58, R204.reuse, 0x96, RZ ;  /* 0x00000096cc3a7810 */ /* 0x040fe40007ffe0ff */
[C---:B------:R-:W-:Y:S01]  /*2640*/  IADD3 R60, R204.reuse, 0x97, RZ ;  /* 0x00000097cc3c7810 */ /* 0x040fe20007ffe0ff */
[----:B------:R-:W-:Y:S01]  /*2650*/  IMAD R77, R93, R2, R77 ;  /* 0x000000025d4d7224 */ /* 0x000fe200078e024d */
[----:B------:R-:W-:Y:S01]  /*2660*/  IADD3 R62, R204, 0x98, RZ ;  /* 0x00000098cc3e7810 */ /* 0x000fe20007ffe0ff */
[----:B------:R-:W-:Y:S01]  /*2670*/  IMAD.HI.U32 R10, R208, R95, RZ ;  /* 0x0000005fd00a7227 */ /* 0x000fe200078e00ff */
[C---:B------:R-:W-:Y:S02]  /*2680*/  IADD3 R66, R204.reuse, 0x9a, RZ ;  /* 0x0000009acc427810 */ /* 0x040fe40007ffe0ff */
[----:B------:R-:W-:Y:S01]  /*2690*/  IADD3 R68, R204, 0x9b, RZ ;  /* 0x0000009bcc447810 */ /* 0x000fe20007ffe0ff */
[----:B------:R-:W-:Y:S01]  /*26a0*/  IMAD.HI.U32 R2, R208, R181, RZ ;  /* 0x000000b5d0027227 */ /* 0x000fe200078e00ff */
[----:B------:R-:W-:-:S02]  /*26b0*/  IADD3 R10, -R10, RZ, RZ ;  /* 0x000000ff0a0a7210 */ /* 0x000fc40007ffe1ff */
[C---:B------:R-:W-:Y:S01]  /*26c0*/  IADD3 R70, R204.reuse, 0x9c, RZ ;  /* 0x0000009ccc467810 */ /* 0x040fe20007ffe0ff */
[C---:B------:R-:W-:Y:S01]  /*26d0*/  IMAD R52, R93.reuse, R12, R52 ;  /* 0x0000000c5d347224 */ /* 0x040fe200078e0234 */
[C---:B------:R-:W-:Y:S01]  /*26e0*/  IADD3 R72, R204.reuse, 0x9d, RZ ;  /* 0x0000009dcc487810 */ /* 0x040fe20007ffe0ff */
[----:B------:R-:W-:Y:S01]  /*26f0*/  IMAD.MOV R8, RZ, RZ, -R8 ;  /* 0x000000ffff087224 */ /* 0x000fe200078e0a08 */
[C---:B------:R-:W-:Y:S01]  /*2700*/  IADD3 R84, R204.reuse, 0x9f, RZ ;  /* 0x0000009fcc547810 */ /* 0x040fe20007ffe0ff */
[----:B------:R-:W-:Y:S01]  /*2710*/  IMAD.MOV R12, RZ, RZ, -R9 ;  /* 0x000000ffff0c7224 */ /* 0x000fe200078e0a09 */
[----:B------:R-:W-:Y:S01]  /*2720*/  IADD3 R78, R204, 0xa0, RZ ;  /* 0x000000a0cc4e7810 */ /* 0x000fe20007ffe0ff */
[----:B------:R-:W-:Y:S01]  /*2730*/  IMAD.HI.U32 R9, R208, R21, RZ ;  /* 0x00000015d0097227 */ /* 0x000fe200078e00ff */
[C---:B------:R-:W-:Y:S02]  /*2740*/  IADD3 R80, R204.reuse, 0xa1, RZ ;  /* 0x000000a1cc507810 */ /* 0x040fe40007ffe0ff */
[C---:B------:R-:W-:Y:S01]  /*2750*/  IADD3 R82, R204.reuse, 0xa2, RZ ;  /* 0x000000a2cc527810 */ /* 0x040fe20007ffe0ff */
[----:B------:R-:W-:Y:S01]  /*2760*/  IMAD.MOV R2, RZ, RZ, -R2 ;  /* 0x000000ffff027224 */ /* 0x000fe200078e0a02 */
[C---:B------:R-:W-:Y:S01]  /*2770*/  IADD3 R86, R204.reuse, 0xa4, RZ ;  /* 0x000000a4cc567810 */ /* 0x040fe20007ffe0ff */
[C---:B------:R-:W-:Y:S01]  /*2780*/  IMAD R187, R93.reuse, R8, R187 ;  /* 0x000000085dbb7224 */ /* 0x040fe200078e02bb */
[----:B------:R-:W-:Y:S01]  /*2790*/  IADD3 R90, R204, 0xa5, RZ ;  /* 0x000000a5cc5a7810 */ /* 0x000fe20007ffe0ff */
[----:B------:R-:W-:Y:S01]  /*27a0*/  IMAD R99, R93, R12, R99 ;  /* 0x0000000c5d637224 */ /* 0x000fe200078e0263 */
[----:B------:R-:W-:Y:S01]  /*27b0*/  IADD3 R12, -R9, RZ, RZ ;  /* 0x000000ff090c7210 */ /* 0x000fe20007ffe1ff */
[----:B------:R-:W-:Y:S01]  /*27c0*/  IMAD.HI.U32 R8, R208, R189, RZ ;  /* 0x000000bdd0087227 */ /* 0x000fe200078e00ff */
[----:B------:R-:W-:-:S02]  /*27d0*/  IADD3 R94, R204, 0xa6, RZ ;  /* 0x000000a6cc5e7810 */ /* 0x000fc40007ffe0ff */
[C---:B------:R-:W-:Y:S01]  /*27e0*/  IADD3 R92, R204.reuse, 0xa7, RZ ;  /* 0x000000a7cc5c7810 */ /* 0x040fe20007ffe0ff */
[C---:B------:R-:W-:Y:S01]  /*27f0*/  IMAD R181, R93.reuse, R2, R181 ;  /* 0x000000025db57224 */ /* 0x040fe200078e02b5 */
[----:B------:R-:W-:Y:S01]  /*2800*/  IADD3 R88, R204, 0xa8, RZ ;  /* 0x000000a8cc587810 */ /* 0x000fe20007ffe0ff */
[----:B------:R-:W-:Y:S01]  /*2810*/  IMAD.HI.U32 R2, R208, R11, RZ ;  /* 0x0000000bd0027227 */ /* 0x000fe200078e00ff */
[C---:B------:R-:W-:Y:S02]  /*2820*/  IADD3 R96, R204.reuse, 0xa9, RZ ;  /* 0x000000a9cc607810 */ /* 0x040fe40007ffe0ff */
[----:B------:R-:W-:Y:S01]  /*2830*/  IADD3 R98, R204, 0xaa, RZ ;  /* 0x000000aacc627810 */ /* 0x000fe20007ffe0ff */
[----:B------:R-:W-:Y:S01]  /*2840*/  IMAD R95, R93, R10, R95 ;  /* 0x0000000a5d5f7224 */ /* 0x000fe200078e025f */
[----:B------:R-:W-:Y:S01]  /*2850*/  IADD3 R2, -R2, RZ, RZ ;  /* 0x000000ff02027210 */ /* 0x000fe20007ffe1ff */
[----:B------:R-:W-:Y:S01]  /*2860*/  IMAD.HI.U32 R10, R208, R235, RZ ;  /* 0x000000ebd00a7227 */ /* 0x000fe200078e00ff */
[----:B------:R-:W-:-:S02]  /*2870*/  IADD3 R104, R204, 0xab, RZ ;  /* 0x000000abcc687810 */ /* 0x000fc40007ffe0ff */
[C---:B------:R-:W-:Y:S01]  /*2880*/  IADD3 R102, R204.reuse, 0xac, RZ ;  /* 0x000000accc667810 */ /* 0x040fe20007ffe0ff */
[----:B------:R-:W-:Y:S01]  /*2890*/  IMAD.MOV R8, RZ, RZ, -R8 ;  /* 0x000000ffff087224 */ /* 0x000fe200078e0a08 */
[----:B------:R-:W-:Y:S01]  /*28a0*/  IABS R100, R94 ;  /* 0x0000005e00647213 */ /* 0x000fe20000000000 */
[C---:B------:R-:W-:Y:S01]  /*28b0*/  IMAD R21, R93.reuse, R12, R21 ;  /* 0x0000000c5d157224 */ /* 0x040fe200078e0215 */
[----:B------:R-:W-:Y:S01]  /*28c0*/  IABS R12, R15 ;  /* 0x0000000f000c7213 */ /* 0x000fe20000000000 */
[----:B------:R-:W-:Y:S01]  /*28d0*/  IMAD.MOV R10, RZ, RZ, -R10 ;  /* 0x000000ffff0a7224 */ /* 0x000fe200078e0a0a */
[----:B------:R-:W-:Y:S01]  /*28e0*/  IADD3 R15, R204, 0x5c, RZ ;  /* 0x0000005ccc0f7810 */ /* 0x000fe20007ffe0ff */
[C---:B------:R-:W-:Y:S01]  /*28f0*/  IMAD R189, R93.reuse, R8, R189 ;  /* 0x000000085dbd7224 */ /* 0x040fe200078e02bd */
[----:B------:R-:W-:Y:S01]  /*2900*/  IABS R111, R104 ;  /* 0x00000068006f7213 */ /* 0x000fe20000000000 */
[----:B------:R-:W-:Y:S01]  /*2910*/  IMAD.HI.U32 R8, R208, R103, RZ ;  /* 0x00000067d0087227 */ /* 0x000fe200078e00ff */
[----:B------:R-:W-:Y:S01]  /*2920*/  IABS R195, R15 ;  /* 0x0000000f00c37213 */ /* 0x000fe20000000000 */
[----:B------:R1:W-:Y:S01]  /*2930*/  STL [R1+0x1f5c], R15 ;  /* 0x001f5c0f01007387 */ /* 0x0003e20000100800 */
[----:B------:R-:W-:Y:S01]  /*2940*/  IADD3 R114, R204, 0xb1, RZ ;  /* 0x000000b1cc727810 */ /* 0x000fe20007ffe0ff */
[C---:B------:R-:W-:Y:S01]  /*2950*/  IMAD R235, R93.reuse, R10, R235 ;  /* 0x0000000a5deb7224 */ /* 0x040fe200078e02eb */
[----:B------:R-:W-:Y:S01]  /*2960*/  IADD3 R8, -R8, RZ, RZ ;  /* 0x000000ff08087210 */ /* 0x000fe20007ffe1ff */
[----:B------:R-:W-:Y:S01]  /*2970*/  IMAD R7, R93, R2, R11 ;  /* 0x000000025d077224 */ /* 0x000fe200078e020b */
[----:B------:R2:W-:Y:S01]  /*2980*/  STL [R1+0x1f60], R13 ;  /* 0x001f600d01007387 */ /* 0x0005e20000100800 */
[----:B------:R-:W-:Y:S01]  /*2990*/  IMAD.HI.U32 R10, R208, R12, RZ ;  /* 0x0000000cd00a7227 */ /* 0x000fe200078e00ff */
[----:B------:R-:W-:-:S02]  /*29a0*/  IADD3 R106, R204, 0xae, RZ ;  /* 0x000000aecc6a7810 */ /* 0x000fc40007ffe0ff */
[----:B------:R3:W-:Y:S01]  /*29b0*/  STL [R1+0x1f68], R19 ;  /* 0x001f681301007387 */ /* 0x0007e20000100800 */
[----:B------:R-:W-:Y:S01]  /*29c0*/  IMAD.HI.U32 R2, R208, R233, RZ ;  /* 0x000000e9d0027227 */ /* 0x000fe200078e00ff */
[----:B-1----:R-:W-:Y:S02]  /*29d0*/  IADD3 R15, R204, 0x61, RZ ;  /* 0x00000061cc0f7810 */ /* 0x002fe40007ffe0ff */
[----:B------:R1:W-:Y:S01]  /*29e0*/  STL [R1+0x1f6c], R18 ;  /* 0x001f6c1201007387 */ /* 0x0003e20000100800 */
[----:B------:R-:W-:Y:S01]  /*29f0*/  IMAD.HI.U32 R11, R208, R87, RZ ;  /* 0x00000057d00b7227 */ /* 0x000fe200078e00ff */
[C---:B--2---:R-:W-:Y:S02]  /*2a00*/  IADD3 R13, R204.reuse, 0x62, RZ ;  /* 0x00000062cc0d7810 */ /* 0x044fe40007ffe0ff */
[----:B------:R2:W-:Y:S01]  /*2a10*/  STL [R1+0x1f70], R17 ;  /* 0x001f701101007387 */ /* 0x0005e20000100800 */
[----:B------:R-:W-:Y:S01]  /*2a20*/  IMAD.MOV R10, RZ, RZ, -R10 ;  /* 0x000000ffff0a7224 */ /* 0x000fe200078e0a0a */
[C---:B---3--:R-:W-:Y:S01]  /*2a30*/  IADD3 R19, R204.reuse, 0x63, RZ ;  /* 0x00000063cc137810 */ /* 0x048fe20007ffe0ff */
[----:B------:R-:W-:Y:S01]  /*2a40*/  IMAD.MOV R2, RZ, RZ, -R2 ;  /* 0x000000ffff027224 */ /* 0x000fe200078e0a02 */
[----:B------:R3:W-:Y:S01]  /*2a50*/  STL [R1+0x1f84], R15 ;  /* 0x001f840f01007387 */ /* 0x0007e20000100800 */
[C---:B------:R-:W-:Y:S01]  /*2a60*/  IMAD R185, R93.reuse, R14, R185 ;  /* 0x0000000e5db97224 */ /* 0x040fe200078e02b9 */
[C---:B-1----:R-:W-:Y:S01]  /*2a70*/  IADD3 R18, R204.reuse, 0x64, RZ ;  /* 0x00000064cc127810 */ /* 0x042fe20007ffe0ff */
[C---:B------:R-:W-:Y:S01]  /*2a80*/  IMAD R103, R93.reuse, R8, R103 ;  /* 0x000000085d677224 */ /* 0x040fe200078e0267 */
[----:B------:R-:W-:Y:S01]  /*2a90*/  IABS R115, R15 ;  /* 0x0000000f00737213 */ /* 0x000fe20000000000 */
[----:B------:R-:W-:Y:S01]  /*2aa0*/  IMAD.MOV R14, RZ, RZ, -R11 ;  /* 0x000000ffff0e7224 */ /* 0x000fe200078e0a0b */
[----:B--2---:R-:W-:Y:S01]  /*2ab0*/  IADD3 R17, R204, 0x65, RZ ;  /* 0x00000065cc117810 */ /* 0x004fe20007ffe0ff */
[C---:B------:R-:W-:Y:S01]  /*2ac0*/  IMAD R8, R93.reuse, R10, R12 ;  /* 0x0000000a5d087224 */ /* 0x040fe200078e020c */
[----:B------:R1:W-:Y:S01]  /*2ad0*/  STL [R1+0x1f88], R13 ;  /* 0x001f880d01007387 */ /* 0x0003e20000100800 */
[C---:B------:R-:W-:Y:S01]  /*2ae0*/  IMAD R233, R93.reuse, R2, R233 ;  /* 0x000000025de97224 */ /* 0x040fe200078e02e9 */
[----:B------:R-:W-:Y:S01]  /*2af0*/  IABS R239, R13 ;  /* 0x0000000d00ef7213 */ /* 0x000fe20000000000 */
[----:B------:R-:W-:Y:S01]  /*2b00*/  IMAD.HI.U32 R11, R208, R101, RZ ;  /* 0x00000065d00b7227 */ /* 0x000fe200078e00ff */
[----:B---3--:R-:W-:Y:S01]  /*2b10*/  IADD3 R15, R204, 0x66, RZ ;  /* 0x00000066cc0f7810 */ /* 0x008fe20007ffe0ff */
[----:B------:R2:W-:Y:S01]  /*2b20*/  STL [R1+0x1f90], R19 ;  /* 0x001f901301007387 */ /* 0x0005e20000100800 */
[----:B------:R-:W-:Y:S01]  /*2b30*/  IABS R39, R19 ;  /* 0x0000001300277213 */ /* 0x000fe20000000000 */
[----:B------:R-:W-:Y:S01]  /*2b40*/  IMAD.HI.U32 R10, R208, R109, RZ ;  /* 0x0000006dd00a7227 */ /* 0x000fe200078e00ff */
[----:B------:R-:W-:Y:S01]  /*2b50*/  IABS R119, R17 ;  /* 0x0000001100777213 */ /* 0x000fe20000000000 */
[----:B------:R3:W-:Y:S01]  /*2b60*/  STL [R1+0x1f94], R18 ;  /* 0x001f941201007387 */ /* 0x0007e20000100800 */
[----:B-1----:R-:W-:Y:S01]  /*2b70*/  IADD3 R13, R204, 0x67, RZ ;  /* 0x00000067cc0d7810 */ /* 0x002fe20007ffe0ff */
[C---:B------:R-:W-:Y:S01]  /*2b80*/  IMAD.HI.U32 R2, R208.reuse, R97, RZ ;  /* 0x00000061d0027227 */ /* 0x040fe200078e00ff */
[----:B------:R-:W-:Y:S01]  /*2b90*/  IABS R199, R18 ;  /* 0x0000001200c77213 */ /* 0x000fe20000000000 */
[----:B------:R1:W-:Y:S01]  /*2ba0*/  STL [R1+0x1f98], R17 ;  /* 0x001f981101007387 */ /* 0x0003e20000100800 */
[----:B------:R-:W-:Y:S01]  /*2bb0*/  IABS R121, R13 ;  /* 0x0000000d00797213 */ /* 0x000fe20000000000 */
[----:B------:R-:W-:Y:S01]  /*2bc0*/  IMAD.HI.U32 R9, R208, R112, RZ ;  /* 0x00000070d0097227 */ /* 0x000fe200078e00ff */
[C---:B--2---:R-:W-:Y:S01]  /*2bd0*/  IADD3 R19, R204.reuse, 0x68, RZ ;  /* 0x00000068cc137810 */ /* 0x044fe20007ffe0ff */
[----:B------:R2:W-:Y:S01]  /*2be0*/  STL [R1+0x1fb0], R15 ;  /* 0x001fb00f01007387 */ /* 0x0005e20000100800 */
[----:B------:R-:W-:Y:S01]  /*2bf0*/  IABS R245, R15 ;  /* 0x0000000f00f57213 */ /* 0x000fe20000000000 */
[----:B------:R-:W-:Y:S01]  /*2c00*/  IMAD R87, R93, R14, R87 ;  /* 0x0000000e5d577224 */ /* 0x000fe200078e0257 */
[C---:B---3--:R-:W-:Y:S01]  /*2c10*/  IADD3 R18, R204.reuse, 0x6a, RZ ;  /* 0x0000006acc127810 */ /* 0x048fe20007ffe0ff */
[----:B------:R-:W-:Y:S01]  /*2c20*/  IMAD.MOV R14, RZ, RZ, -R11 ;  /* 0x000000ffff0e7224 */ /* 0x000fe200078e0a0b */
[----:B------:R3:W-:Y:S01]  /*2c30*/  STL [R1+0x1fb4], R13 ;  /* 0x001fb40d01007387 */ /* 0x0007e20000100800 */
[----:B------:R-:W-:Y:S01]  /*2c40*/  IMAD.MOV R10, RZ, RZ, -R10 ;  /* 0x000000ffff0a7224 */ /* 0x000fe200078e0a0a */
[----:B-1----:R-:W-:Y:S01]  /*2c50*/  IADD3 R17, R204, 0x6b, RZ ;  /* 0x0000006bcc117810 */ /* 0x002fe20007ffe0ff */
[----:B------:R-:W-:Y:S01]  /*2c60*/  IMAD.MOV R2, RZ, RZ, -R2 ;  /* 0x000000ffff027224 */ /* 0x000fe200078e0a02 */
[----:B------:R1:W-:Y:S01]  /*2c70*/  STL [R1+0x1fb8], R19 ;  /* 0x001fb81301007387 */ /* 0x0003e20000100800 */
[----:B------:R-:W-:Y:S01]  /*2c80*/  IMAD.HI.U32 R11, R208, R193, RZ ;  /* 0x000000c1d00b7227 */ /* 0x000fe200078e00ff */
[----:B--2---:R-:W-:-:S02]  /*2c90*/  IADD3 R15, R204, 0x6c, RZ ;  /* 0x0000006ccc0f7810 */ /* 0x004fc40007ffe0ff */
[----:B------:R-:W-:Y:S01]  /*2ca0*/  IABS R240, R18 ;  /* 0x0000001200f07213 */ /* 0x000fe20000000000 */
[----:B------:R-:W-:Y:S01]  /*2cb0*/  IMAD.MOV R9, RZ, RZ, -R9 ;  /* 0x000000ffff097224 */ /* 0x000fe200078e0a09 */
[----:B---3--:R-:W-:Y:S01]  /*2cc0*/  IADD3 R13, R204, 0x69, RZ ;  /* 0x00000069cc0d7810 */ /* 0x008fe20007ffe0ff */
[C---:B------:R-:W-:Y:S01]  /*2cd0*/  IMAD R101, R93.reuse, R14, R101 ;  /* 0x0000000e5d657224 */ /* 0x040fe200078e0265 */
[----:B------:R-:W-:Y:S01]  /*2ce0*/  IABS R203, R15 ;  /* 0x0000000f00cb7213 */ /* 0x000fe20000000000 */
[C---:B------:R-:W-:Y:S01]  /*2cf0*/  IMAD R109, R93.reuse, R10, R109 ;  /* 0x0000000a5d6d7224 */ /* 0x040fe200078e026d */
[----:B------:R-:W-:Y:S01]  /*2d00*/  IABS R125, R17 ;  /* 0x00000011007d7213 */ /* 0x000fe20000000000 */
[C---:B------:R-:W-:Y:S01]  /*2d10*/  IMAD R97, R93.reuse, R2, R97 ;  /* 0x000000025d617224 */ /* 0x040fe200078e0261 */
[----:B------:R2:W-:Y:S01]  /*2d20*/  STL [R1+0x1fbc], R13 ;  /* 0x001fbc0d01007387 */ /* 0x0005e20000100800 */
[----:B------:R-:W-:Y:S01]  /*2d30*/  IMAD.MOV R14, RZ, RZ, -R11 ;  /* 0x000000ffff0e7224 */ /* 0x000fe200078e0a0b */
[----:B------:R-:W-:Y:S01]  /*2d40*/  IABS R201, R19 ;  /* 0x0000001300c97213 */ /* 0x000fe20000000000 */
[----:B------:R-:W-:Y:S01]  /*2d50*/  IMAD R112, R93, R9, R112 ;  /* 0x000000095d707224 */ /* 0x000fe200078e0270 */
[----:B------:R3:W-:Y:S01]  /*2d60*/  STL [R1+0x1fc0], R18 ;  /* 0x001fc01201007387 */ /* 0x0007e20000100800 */
[----:B------:R-:W-:Y:S01]  /*2d70*/  IMAD.HI.U32 R10, R208, R197, RZ ;  /* 0x000000c5d00a7227 */ /* 0x000fe200078e00ff */
[----:B-1----:R-:W-:-:S02]  /*2d80*/  IADD3 R19, R204, 0x6e, RZ ;  /* 0x0000006ecc137810 */ /* 0x002fc40007ffe0ff */
[----:B------:R1:W-:Y:S01]  /*2d90*/  STL [R1+0x1fd8], R17 ;  /* 0x001fd81101007387 */ /* 0x0003e20000100800 */
[C---:B------:R-:W-:Y:S01]  /*2da0*/  IMAD.HI.U32 R2, R208.reuse, R191, RZ ;  /* 0x000000bfd0027227 */ /* 0x040fe200078e00ff */
[----:B--2---:R-:W-:Y:S02]  /*2db0*/  IABS R13, R13 ;  /* 0x0000000d000d7213 */ /* 0x004fe40000000000 */
[----:B------:R2:W-:Y:S01]  /*2dc0*/  STL [R1+0x1fdc], R15 ;  /* 0x001fdc0f01007387 */ /* 0x0005e20000100800 */
[----:B------:R-:W-:Y:S01]  /*2dd0*/  IMAD.HI.U32 R9, R208, R237, RZ ;  /* 0x000000edd0097227 */ /* 0x000fe200078e00ff */
[C---:B---3--:R-:W-:Y:S02]  /*2de0*/  IADD3 R18, R204.reuse, 0x6f, RZ ;  /* 0x0000006fcc127810 */ /* 0x048fe40007ffe0ff */
[----:B------:R-:W-:Y:S01]  /*2df0*/  IABS R123, R19 ;  /* 0x00000013007b7213 */ /* 0x000fe20000000000 */
[----:B------:R-:W-:Y:S01]  /*2e00*/  IMAD R193, R93, R14, R193 ;  /* 0x0000000e5dc17224 */ /* 0x000fe200078e02c1 */
[C---:B-1----:R-:W-:Y:S01]  /*2e10*/  IADD3 R17, R204.reuse, 0x70, RZ ;  /* 0x00000070cc117810 */ /* 0x042fe20007ffe0ff */
[----:B------:R-:W-:Y:S01]  /*2e20*/  IMAD.MOV R10, RZ, RZ, -R10 ;  /* 0x000000ffff0a7224 */ /* 0x000fe200078e0a0a */
[----:B------:R1:W-:Y:S01]  /*2e30*/  STL [R1+0x1fe0], R20 ;  /* 0x001fe01401007387 */ /* 0x0003e20000100800 */
[----:B------:R-:W-:Y:S01]  /*2e40*/  IMAD.MOV R2, RZ, RZ, -R2 ;  /* 0x000000ffff027224 */ /* 0x000fe200078e0a02 */
[----:B--2---:R-:W-:Y:S01]  /*2e50*/  IADD3 R15, R204, 0x71, RZ ;  /* 0x00000071cc0f7810 */ /* 0x004fe20007ffe0ff */
[----:B------:R-:W-:Y:S01]  /*2e60*/  IMAD.MOV R14, RZ, RZ, -R9 ;  /* 0x000000ffff0e7224 */ /* 0x000fe200078e0a09 */
[----:B------:R2:W-:Y:S01]  /*2e70*/  STL [R1+0x1fe4], R19 ;  /* 0x001fe41301007387 */ /* 0x0005e20000100800 */
[----:B------:R-:W-:Y:S01]  /*2e80*/  IMAD.HI.U32 R11, R208, R195, RZ ;  /* 0x000000c3d00b7227 */ /* 0x000fe200078e00ff */
[----:B------:R-:W-:-:S02]  /*2e90*/  IABS R131, R15 ;  /* 0x0000000f00837213 */ /* 0x000fc40000000000 */
[----:B------:R-:W-:Y:S01]  /*2ea0*/  IABS R205, R18 ;  /* 0x0000001200cd7213 */ /* 0x000fe20000000000 */
[----:B------:R-:W-:Y:S01]  /*2eb0*/  IMAD.HI.U32 R12, R208, R105, RZ ;  /* 0x00000069d00c7227 */ /* 0x000fe200078e00ff */
[----:B-1----:R-:W-:Y:S01]  /*2ec0*/  IADD3 R20, R204, 0x72, RZ ;  /* 0x00000072cc147810 */ /* 0x002fe20007ffe0ff */
[----:B------:R1:W-:Y:S01]  /*2ed0*/  STL [R1+0x1fe8], R18 ;  /* 0x001fe81201007387 */ /* 0x0003e20000100800 */
[----:B------:R-:W-:Y:S01]  /*2ee0*/  IABS R135, R17 ;  /* 0x0000001100877213 */ /* 0x000fe20000000000 */
[----:B------:R-:W-:Y:S01]  /*2ef0*/  IMAD.HI.U32 R9, R208, R113, RZ ;  /* 0x00000071d0097227 */ /* 0x000fe200078e00ff */
[----:B------:R-:W-:Y:S01]  /*2f00*/  IADD3 R12, -R12, RZ, RZ ;  /* 0x000000ff0c0c7210 */ /* 0x000fe20007ffe1ff */
[----:B------:R3:W-:Y:S01]  /*2f10*/  STL [R1+0x2000], R17 ;  /* 0x0020001101007387 */ /* 0x0007e20000100800 */
[C---:B--2---:R-:W-:Y:S01]  /*2f20*/  IADD3 R19, R204.reuse, 0x73, RZ ;  /* 0x00000073cc137810 */ /* 0x044fe20007ffe0ff */
[C---:B------:R-:W-:Y:S01]  /*2f30*/  IMAD R197, R93.reuse, R10, R197 ;  /* 0x0000000a5dc57224 */ /* 0x040fe200078e02c5 */
[----:B------:R-:W-:Y:S01]  /*2f40*/  IABS R242, R20 ;  /* 0x0000001400f27213 */ /* 0x000fe20000000000 */
[C---:B------:R-:W-:Y:S01]  /*2f50*/  IMAD R191, R93.reuse, R2, R191 ;  /* 0x000000025dbf7224 */ /* 0x040fe200078e02bf */
[----:B------:R2:W-:Y:S01]  /*2f60*/  STL [R1+0x2004], R15 ;  /* 0x0020040f01007387 */ /* 0x0005e20000100800 */
[----:B------:R-:W-:Y:S01]  /*2f70*/  IMAD R237, R93, R14, R237 ;  /* 0x0000000e5ded7224 */ /* 0x000fe200078e02ed */
[----:B-1----:R-:W-:Y:S01]  /*2f80*/  IADD3 R18, R204, 0x74, RZ ;  /* 0x00000074cc127810 */ /* 0x002fe20007ffe0ff */
[----:B------:R-:W-:Y:S01]  /*2f90*/  IMAD.HI.U32 R10, R208, R119, RZ ;  /* 0x00000077d00a7227 */ /* 0x000fe200078e00ff */
[----:B------:R-:W-:Y:S01]  /*2fa0*/  STL [R1+0x2008], R20 ;  /* 0x0020081401007387 */ /* 0x000fe20000100800 */
[----:B---3--:R-:W-:-:S02]  /*2fb0*/  IADD3 R17, R204, 0x75, RZ ;  /* 0x00000075cc117810 */ /* 0x008fc40007ffe0ff */
[----:B------:R-:W-:Y:S01]  /*2fc0*/  IMAD.HI.U32 R2, R208, R107, RZ ;  /* 0x0000006bd0027227 */ /* 0x000fe200078e00ff */
[----:B------:R-:W-:Y:S01]  /*2fd0*/  IADD3 R10, -R10, RZ, RZ ;  /* 0x000000ff0a0a7210 */ /* 0x000fe20007ffe1ff */
[----:B------:R-:W-:Y:S01]  /*2fe0*/  STL [R1+0x200c], R19 ;  /* 0x00200c1301007387 */ /* 0x000fe20000100800 */
[----:B--2---:R-:W-:Y:S01]  /*2ff0*/  IADD3 R15, R204, 0x76, RZ ;  /* 0x00000076cc0f7810 */ /* 0x004fe20007ffe0ff */
[----:B------:R-:W-:Y:S01]  /*3000*/  IMAD.MOV R16, RZ, RZ, -R11 ;  /* 0x000000ffff107224 */ /* 0x000fe200078e0a0b */
[----:B------:R-:W-:Y:S01]  /*3010*/  IADD3 R2, -R2, RZ, RZ ;  /* 0x000000ff02027210 */ /* 0x000fe20007ffe1ff */
[----:B------:R-:W-:Y:S01]  /*3020*/  IMAD.MOV R14, RZ, RZ, -R9 ;  /* 0x000000ffff0e7224 */ /* 0x000fe200078e0a09 */
[----:B------:R1:W-:Y:S01]  /*3030*/  STL [R1+0x2010], R18 ;  /* 0x0020101201007387 */ /* 0x0003e20000100800 */
[C---:B------:R-:W-:Y:S01]  /*3040*/  IMAD.HI.U32 R11, R208.reuse, R115, RZ ;  /* 0x00000073d00b7227 */ /* 0x040fe200078e00ff */
[----:B------:R-:W-:Y:S02]  /*3050*/  IABS R57, R17 ;  /* 0x0000001100397213 */ /* 0x000fe40000000000 */
[----:B------:R2:W-:Y:S01]  /*3060*/  STL [R1+0x2028], R17 ;  /* 0x0020281101007387 */ /* 0x0005e20000100800 */
[----:B------:R-:W-:Y:S01]  /*3070*/  IMAD.HI.U32 R9, R208, R199, RZ ;  /* 0x000000c7d0097227 */ /* 0x000fe200078e00ff */
[----:B------:R-:W-:-:S02]  /*3080*/  IABS R207, R18 ;  /* 0x0000001200cf7213 */ /* 0x000fc40000000000 */
[----:B------:R3:W-:Y:S01]  /*3090*/  STL [R1+0x202c], R15 ;  /* 0x00202c0f01007387 */ /* 0x0007e20000100800 */
[C---:B------:R-:W-:Y:S01]  /*30a0*/  IMAD R113, R93.reuse, R14, R113 ;  /* 0x0000000e5d717224 */ /* 0x040fe200078e0271 */
[----:B------:R-:W-:Y:S01]  /*30b0*/  IABS R148, R15 ;  /* 0x0000000f00947213 */ /* 0x000fe20000000000 */
[----:B------:R-:W-:Y:S01]  /*30c0*/  IMAD R195, R93, R16, R195 ;  /* 0x000000105dc37224 */ /* 0x000fe200078e02c3 */
[----:B------:R-:W-:Y:S01]  /*30d0*/  IADD3 R16, -R11, RZ, RZ ;  /* 0x000000ff0b107210 */ /* 0x000fe20007ffe1ff */
[----:B------:R-:W-:Y:S01]  /*30e0*/  IMAD.MOV R14, RZ, RZ, -R9 ;  /* 0x000000ffff0e7224 */ /* 0x000fe200078e0a09 */
[C---:B-1----:R-:W-:Y:S01]  /*30f0*/  IADD3 R18, R204.reuse, 0x77, RZ ;  /* 0x00000077cc127810 */ /* 0x042fe20007ffe0ff */
[----:B------:R-:W-:Y:S01]  /*3100*/  IMAD R105, R93, R12, R105 ;  /* 0x0000000c5d697224 */ /* 0x000fe200078e0269 */
[----:B--2---:R-:W-:Y:S01]  /*3110*/  IADD3 R17, R204, 0x78, RZ ;  /* 0x00000078cc117810 */ /* 0x004fe20007ffe0ff */
[----:B------:R-:W-:Y:S01]  /*3120*/  IMAD.HI.U32 R9, R208, R13, RZ ;  /* 0x0000000dd0097227 */ /* 0x000fe200078e00ff */
[----:B---3--:R-:W-:Y:S01]  /*3130*/  IADD3 R15, R204, 0x7a, RZ ;  /* 0x0000007acc0f7810 */ /* 0x008fe20007ffe0ff */
[----:B------:R1:W-:Y:S01]  /*3140*/  STL [R1+0x2030], R18 ;  /* 0x0020301201007387 */ /* 0x0003e20000100800 */
[----:B------:R-:W-:Y:S01]  /*3150*/  IABS R133, R19 ;  /* 0x0000001300857213 */ /* 0x000fe20000000000 */
[C---:B------:R-:W-:Y:S01]  /*3160*/  IMAD.HI.U32 R12, R208.reuse, R239, RZ ;  /* 0x000000efd00c7227 */ /* 0x040fe200078e00ff */
[----:B------:R-:W-:Y:S01]  /*3170*/  IABS R215, R15 ;  /* 0x0000000f00d77213 */ /* 0x000fe20000000000 */
[----:B------:R2:W-:Y:S01]  /*3180*/  STL [R1+0x2034], R17 ;  /* 0x0020341101007387 */ /* 0x0005e20000100800 */
[----:B------:R-:W-:Y:S01]  /*3190*/  IABS R209, R17 ;  /* 0x0000001100d17213 */ /* 0x000fe20000000000 */
[----:B------:R-:W-:Y:S01]  /*31a0*/  IMAD.HI.U32 R11, R208, R245, RZ ;  /* 0x000000f5d00b7227 */ /* 0x000fe200078e00ff */
[----:B------:R-:W-:-:S02]  /*31b0*/  IADD3 R19, R204, 0x7c, RZ ;  /* 0x0000007ccc137810 */ /* 0x000fc40007ffe0ff */
[----:B------:R-:W-:Y:S01]  /*31c0*/  IABS R137, R18 ;  /* 0x0000001200897213 */ /* 0x000fe20000000000 */
[C---:B------:R-:W-:Y:S01]  /*31d0*/  IMAD R119, R93.reuse, R10, R119 ;  /* 0x0000000a5d777224 */ /* 0x040fe200078e0277 */
[----:B-1----:R-:W-:Y:S01]  /*31e0*/  IADD3 R18, R204, 0x7e, RZ ;  /* 0x0000007ecc127810 */ /* 0x002fe20007ffe0ff */
[C---:B------:R-:W-:Y:S01]  /*31f0*/  IMAD R107, R93.reuse, R2, R107 ;  /* 0x000000025d6b7224 */ /* 0x040fe200078e026b */
[----:B------:R-:W-:Y:S01]  /*3200*/  IABS R211, R19 ;  /* 0x0000001300d37213 */ /* 0x000fe20000000000 */
[----:B------:R-:W-:Y:S01]  /*3210*/  IMAD R199, R93, R14, R199 ;  /* 0x0000000e5dc77224 */ /* 0x000fe200078e02c7 */
[----:B------:R-:W-:Y:S01]  /*3220*/  IADD3 R14, -R9, RZ, RZ ;  /* 0x000000ff090e7210 */ /* 0x000fe20007ffe1ff */
[----:B------:R-:W-:Y:S01]  /*3230*/  IMAD.HI.U32 R10, R208, R240, RZ ;  /* 0x000000f0d00a7227 */ /* 0x000fe200078e00ff */
[----:B--2---:R-:W-:Y:S02]  /*3240*/  IADD3 R17, R204, 0x7d, RZ ;  /* 0x0000007dcc117810 */ /* 0x004fe40007ffe0ff */
[----:B------:R-:W-:Y:S01]  /*3250*/  IABS R141, R18 ;  /* 0x00000012008d7213 */ /* 0x000fe20000000000 */
[----:B------:R-:W-:Y:S01]  /*3260*/  IMAD.HI.U32 R2, R208, R117, RZ ;  /* 0x00000075d0027227 */ /* 0x000fe200078e00ff */
[----:B------:R-:W-:-:S02]  /*3270*/  IADD3 R20, R204, 0x83, RZ ;  /* 0x00000083cc147810 */ /* 0x000fc40007ffe0ff */
[C---:B------:R-:W-:Y:S01]  /*3280*/  IADD3 R108, R204.reuse, 0xaf, RZ ;  /* 0x000000afcc6c7810 */ /* 0x040fe20007ffe0ff */
[----:B------:R-:W-:Y:S01]  /*3290*/  IMAD.MOV R12, RZ, RZ, -R12 ;  /* 0x000000ffff0c7224 */ /* 0x000fe200078e0a0c */
[C---:B------:R-:W-:Y:S01]  /*32a0*/  IADD3 R110, R204.reuse, 0xb0, RZ ;  /* 0x000000b0cc6e7810 */ /* 0x040fe20007ffe0ff */
[C---:B------:R-:W-:Y:S01]  /*32b0*/  IMAD R115, R93.reuse, R16, R115 ;  /* 0x000000105d737224 */ /* 0x040fe200078e0273 */
        /* <DEDUP_REMOVED lines=8> */
[----:B------:R-:W-:Y:S01]  /*3340*/  IMAD.MOV R2, RZ, RZ, -R2 ;  /* 0x000000ffff027224 */ /* 0x000fe200078e0a02 */
[C---:B------:R-:W-:Y:S01]  /*3350*/  IADD3 R132, R204.reuse, 0xb8, RZ ;  /* 0x000000b8cc847810 */ /* 0x040fe20007ffe0ff */
[----:B------:R-:W-:Y:S01]  /*3360*/  IMAD R239, R93, R12, R239 ;  /* 0x0000000c5def7224 */ /* 0x000fe200078e02ef */
[----:B------:R-:W-:Y:S01]  /*3370*/  IADD3 R128, R204, 0xb9, RZ ;  /* 0x000000b9cc807810 */ /* 0x000fe20007ffe0ff */
[----:B------:R-:W-:Y:S01]  /*3380*/  IMAD.HI.U32 R12, R208, R121, RZ ;  /* 0x00000079d00c7227 */ /* 0x000fe200078e00ff */
[----:B------:R-:W-:-:S02]  /*3390*/  IADD3 R130, R204, 0xba, RZ ;  /* 0x000000bacc827810 */ /* 0x000fc40007ffe0ff */
[C---:B------:R-:W-:Y:S01]  /*33a0*/  IADD3 R129, R204.reuse, 0xbb, RZ ;  /* 0x000000bbcc817810 */ /* 0x040fe20007ffe0ff */
[C---:B------:R-:W-:Y:S01]  /*33b0*/  IMAD R245, R93.reuse, R16, R245 ;  /* 0x000000105df57224 */ /* 0x040fe200078e02f5 */
[----:B------:R-:W-:Y:S01]  /*33c0*/  IABS R126, R124 ;  /* 0x0000007c007e7213 */ /* 0x000fe20000000000 */
[C---:B------:R-:W-:Y:S01]  /*33d0*/  IMAD R9, R93.reuse, R14, R13 ;  /* 0x0000000e5d097224 */ /* 0x040fe200078e020d */
[----:B------:R-:W-:Y:S01]  /*33e0*/  IABS R136, R132 ;  /* 0x0000008400887213 */ /* 0x000fe20000000000 */
[----:B------:R-:W-:Y:S01]  /*33f0*/  IMAD.MOV R16, RZ, RZ, -R11 ;  /* 0x000000ffff107224 */ /* 0x000fe200078e0a0b */
[----:B------:R-:W-:Y:S01]  /*3400*/  IADD3 R138, R204, 0xbe, RZ ;  /* 0x000000becc8a7810 */ /* 0x000fe20007ffe0ff */
[----:B------:R-:W-:Y:S01]  /*3410*/  IMAD.HI.U32 R13, R208, R131, RZ ;  /* 0x00000083d00d7227 */ /* 0x000fe200078e00ff */
[C---:B------:R-:W-:Y:S02]  /*3420*/  IADD3 R140, R204.reuse, 0xbf, RZ ;  /* 0x000000bfcc8c7810 */ /* 0x040fe40007ffe0ff */
        /* <DEDUP_REMOVED lines=10> */
[----:B------:R-:W-:Y:S01]  /*34d0*/  IABS R152, R145 ;  /* 0x0000009100987213 */ /* 0x000fe20000000000 */
[----:B------:R-:W-:Y:S01]  /*34e0*/  IMAD.MOV R12, RZ, RZ, -R12 ;  /* 0x000000ffff0c7224 */ /* 0x000fe200078e0a0c */
[----:B------:R-:W-:Y:S01]  /*34f0*/  IADD3 R158, R204, 0xc8, RZ ;  /* 0x000000c8cc9e7810 */ /* 0x000fe20007ffe0ff */
[----:B------:R-:W-:Y:S01]  /*3500*/  IMAD R125, R93, R16, R125 ;  /* 0x000000105d7d7224 */ /* 0x000fe200078e027d */
[----:B------:R-:W-:Y:S01]  /*3510*/  IADD3 R16, -R13, RZ, RZ ;  /* 0x000000ff0d107210 */ /* 0x000fe20007ffe1ff */
[----:B------:R-:W-:Y:S01]  /*3520*/  IMAD.HI.U32 R11, R208, R205, RZ ;  /* 0x000000cdd00b7227 */ /* 0x000fe200078e00ff */
[----:B------:R-:W-:-:S02]  /*3530*/  IADD3 R13, R204, 0x7b, RZ ;  /* 0x0000007bcc0d7810 */ /* 0x000fc40007ffe0ff */
        /* <DEDUP_REMOVED lines=8> */
[C---:B------:R-:W-:Y:S02]  /*35c0*/  IADD3 R182, R204.reuse, 0xd1, RZ ;  /* 0x000000d1ccb67810 */ /* 0x040fe40007ffe0ff */
[C---:B------:R-:W-:Y:S01]  /*35d0*/  IADD3 R178, R204.reuse, 0xd2, RZ ;  /* 0x000000d2ccb27810 */ /* 0x040fe20007ffe0ff */
[----:B------:R-:W-:Y:S01]  /*35e0*/  IMAD.MOV R14, RZ, RZ, -R11 ;  /* 0x000000ffff0e7224 */ /* 0x000fe200078e0a0b */
[----:B------:R-:W-:Y:S01]  /*35f0*/  IADD3 R180, R204, 0xd3, RZ ;  /* 0x000000d3ccb47810 */ /* 0x000fe20007ffe0ff */
[----:B------:R-:W-:Y:S01]  /*3600*/  IMAD.HI.U32 R11, R208, R242, RZ ;  /* 0x000000f2d00b7227 */ /* 0x000fe200078e00ff */
[----:B------:R-:W-:-:S02]  /*3610*/  IADD3 R194, R204, 0xd6, RZ ;  /* 0x000000d6ccc27810 */ /* 0x000fc40007ffe0ff */
[C---:B------:R-:W-:Y:S01]  /*3620*/  IADD3 R192, R204.reuse, 0xd7, RZ ;  /* 0x000000d7ccc07810 */ /* 0x040fe20007ffe0ff */
[C---:B------:R-:W-:Y:S01]  /*3630*/  IMAD R123, R93.reuse, R10, R123 ;  /* 0x0000000a5d7b7224 */ /* 0x040fe200078e027b */
[C---:B------:R-:W-:Y:S01]  /*3640*/  IADD3 R190, R204.reuse, 0xd8, RZ ;  /* 0x000000d8ccbe7810 */ /* 0x040fe20007ffe0ff */
[C---:B------:R-:W-:Y:S01]  /*3650*/  IMAD R131, R93.reuse, R16, R131 ;  /* 0x000000105d837224 */ /* 0x040fe200078e0283 */
[C---:B------:R-:W-:Y:S01]  /*3660*/  IADD3 R16, R204.reuse, 0x79, RZ ;  /* 0x00000079cc107810 */ /* 0x040fe20007ffe0ff */
[----:B------:R-:W-:Y:S01]  /*3670*/  IMAD R39, R93, R2, R39 ;  /* 0x000000025d277224 */ /* 0x000fe200078e0227 */
[----:B------:R-:W-:Y:S01]  /*3680*/  IADD3 R202, R204, 0xdb, RZ ;  /* 0x000000dbccca7810 */ /* 0x000fe20007ffe0ff */
[----:B------:R-:W-:Y:S01]  /*3690*/  IMAD.HI.U32 R10, R208, R57, RZ ;  /* 0x00000039d00a7227 */ /* 0x000fe200078e00ff */
[----:B------:R-:W-:Y:S01]  /*36a0*/  IABS R139, R16 ;  /* 0x00000010008b7213 */ /* 0x000fe20000000000 */
[----:B------:R1:W-:Y:S01]  /*36b0*/  STL [R1+0x2040], R16 ;  /* 0x0020401001007387 */ /* 0x0003e20000100800 */
[----:B------:R-:W-:Y:S01]  /*36c0*/  IADD3 R200, R204, 0xdc, RZ ;  /* 0x000000dcccc87810 */ /* 0x000fe20007ffe0ff */
[----:B------:R-:W-:Y:S01]  /*36d0*/  IMAD.HI.U32 R2, R208, R201, RZ ;  /* 0x000000c9d0027227 */ /* 0x000fe200078e00ff */
[----:B------:R-:W-:Y:S01]  /*36e0*/  IADD3 R10, -R10, RZ, RZ ;  /* 0x000000ff0a0a7210 */ /* 0x000fe20007ffe1ff */
[----:B------:R2:W-:Y:S02]  /*36f0*/  STL [R1+0x2064], R15 ;  /* 0x0020640f01007387 */ /* 0x0005e40000100800 */
[----:B------:R-:W-:-:S02]  /*3700*/  IMAD.MOV R12, RZ, RZ, -R12 ;  /* 0x000000ffff0c7224 */ /* 0x000fc400078e0a0c */
[----:B------:R-:W-:Y:S01]  /*3710*/  IMAD.MOV R11, RZ, RZ, -R11 ;  /* 0x000000ffff0b7224 */ /* 0x000fe200078e0a0b */
[----:B------:R-:W-:Y:S01]  /*3720*/  STL [R1+0x2068], R13 ;  /* 0x0020680d01007387 */ /* 0x000fe20000100800 */
[----:B------:R-:W-:Y:S01]  /*3730*/  IMAD.MOV R2, RZ, RZ, -R2 ;  /* 0x000000ffff027224 */ /* 0x000fe200078e0a02 */
[C---:B-1----:R-:W-:Y:S01]  /*3740*/  IADD3 R16, R204.reuse, 0x7f, RZ ;  /* 0x0000007fcc107810 */ /* 0x042fe20007ffe0ff */
[C---:B------:R-:W-:Y:S01]  /*3750*/  IMAD R203, R93.reuse, R12, R203 ;  /* 0x0000000c5dcb7224 */ /* 0x040fe200078e02cb */
[----:B------:R1:W-:Y:S01]  /*3760*/  STL [R1+0x203c], R19 ;  /* 0x00203c1301007387 */ /* 0x0003e20000100800 */
[----:B------:R-:W-:Y:S01]  /*3770*/  IMAD R205, R93, R14, R205 ;  /* 0x0000000e5dcd7224 */ /* 0x000fe200078e02cd */
[----:B--2---:R-:W-:Y:S01]  /*3780*/  IADD3 R15, R204, 0x80, RZ ;  /* 0x00000080cc0f7810 */ /* 0x004fe20007ffe0ff */
[C---:B------:R-:W-:Y:S01]  /*3790*/  IMAD.HI.U32 R12, R208.reuse, R135, RZ ;  /* 0x00000087d00c7227 */ /* 0x040fe200078e00ff */
[----:B------:R2:W-:Y:S02]  /*37a0*/  STL [R1+0x204c], R17 ;  /* 0x00204c1101007387 */ /* 0x0005e40000100800 */
[----:B------:R-:W-:Y:S01]  /*37b0*/  IABS R213, R15 ;  /* 0x0000000f00d57213 */ /* 0x000fe20000000000 */
[----:B------:R-:W-:Y:S01]  /*37c0*/  IMAD.HI.U32 R14, R208, R133, RZ ;  /* 0x00000085d00e7227 */ /* 0x000fe200078e00ff */
[----:B------:R3:W-:Y:S01]  /*37d0*/  STL [R1+0x2060], R18 ;  /* 0x0020601201007387 */ /* 0x0007e20000100800 */
[----:B-1----:R-:W-:-:S02]  /*37e0*/  IADD3 R19, R204, 0x81, RZ ;  /* 0x00000081cc137810 */ /* 0x002fc40007ffe0ff */
[C---:B------:R-:W-:Y:S01]  /*37f0*/  IMAD R242, R93.reuse, R11, R242 ;  /* 0x0000000b5df27224 */ /* 0x040fe200078e02f2 */
[----:B------:R1:W-:Y:S01]  /*3800*/  STL [R1+0x207c], R16 ;  /* 0x00207c1001007387 */ /* 0x0003e20000100800 */
[C---:B------:R-:W-:Y:S01]  /*3810*/  IMAD.HI.U32 R11, R208.reuse, R215, RZ ;  /* 0x000000d7d00b7227 */ /* 0x040fe200078e00ff */
[----:B--2---:R-:W-:Y:S02]  /*3820*/  IABS R17, R17 ;  /* 0x0000001100117213 */ /* 0x004fe40000000000 */
[----:B------:R2:W-:Y:S01]  /*3830*/  STL [R1+0x2080], R15 ;  /* 0x0020800f01007387 */ /* 0x0005e20000100800 */
[----:B------:R-:W-:Y:S01]  /*3840*/  IMAD R201, R93, R2, R201 ;  /* 0x000000025dc97224 */ /* 0x000fe200078e02c9 */
[----:B---3--:R-:W-:Y:S01]  /*3850*/  IABS R18, R16 ;  /* 0x0000001000127213 */ /* 0x008fe20000000000 */
[----:B------:R-:W-:Y:S01]  /*3860*/  IMAD.HI.U32 R2, R208, R127, RZ ;  /* 0x0000007fd0027227 */ /* 0x000fe200078e00ff */
[----:B------:R3:W-:Y:S01]  /*3870*/  STL [R1+0x2048], R19 ;  /* 0x0020481301007387 */ /* 0x0007e20000100800 */
[----:B-1----:R-:W-:-:S02]  /*3880*/  IADD3 R16, R204, 0x84, RZ ;  /* 0x00000084cc107810 */ /* 0x002fc40007ffe0ff */
[----:B------:R-:W-:Y:S01]  /*3890*/  IMAD.MOV R12, RZ, RZ, -R12 ;  /* 0x000000ffff0c7224 */ /* 0x000fe200078e0a0c */
[----:B------:R-:W-:Y:S01]  /*38a0*/  IADD3 R2, -R2, RZ, RZ ;  /* 0x000000ff02027210 */ /* 0x000fe20007ffe1ff */
[----:B------:R-:W-:Y:S01]  /*38b0*/  IMAD.MOV R14, RZ, RZ, -R14 ;  /* 0x000000ffff0e7224 */ /* 0x000fe200078e0a0e */
[----:B------:R1:W-:Y:S01]  /*38c0*/  STL [R1+0x205c], R22 ;  /* 0x00205c1601007387 */ /* 0x0003e20000100800 */
[----:B------:R-:W-:Y:S01]  /*38d0*/  IMAD R57, R93, R10, R57 ;  /* 0x0000000a5d397224 */ /* 0x000fe200078e0239 */
[----:B------:R-:W-:Y:S01]  /*38e0*/  IABS R10, R13 ;  /* 0x0000000d000a7213 */ /* 0x000fe20000000000 */
[----:B------:R-:W-:Y:S01]  /*38f0*/  IMAD.MOV R11, RZ, RZ, -R11 ;  /* 0x000000ffff0b7224 */ /* 0x000fe200078e0a0b */
[----:B--2---:R-:W-:Y:S01]  /*3900*/  IADD3 R15, R204, 0x85, RZ ;  /* 0x00000085cc0f7810 */ /* 0x004fe20007ffe0ff */
[----:B------:R-:W-:Y:S01]  /*3910*/  IMAD.HI.U32 R13, R208, R209, RZ ;  /* 0x000000d1d00d7227 */ /* 0x000fe200078e00ff */
[----:B------:R2:W-:Y:S01]  /*3920*/  STL [R1+0x2078], R20 ;  /* 0x0020781401007387 */ /* 0x0005e20000100800 */
[----:B---3--:R-:W-:-:S02]  /*3930*/  IABS R19, R19 ;  /* 0x0000001300137213 */ /* 0x008fc40000000000 */
[C---:B------:R-:W-:Y:S01]  /*3940*/  IMAD R135, R93.reuse, R12, R135 ;  /* 0x0000000c5d877224 */ /* 0x040fe200078e0287 */
[----:B-1----:R-:W-:Y:S01]  /*3950*/  IABS R22, R16 ;  /* 0x0000001000167213 */ /* 0x002fe20000000000 */
[C---:B------:R-:W-:Y:S01]  /*3960*/  IMAD R133, R93.reuse, R14, R133 ;  /* 0x0000000e5d857224 */ /* 0x040fe200078e0285 */
[----:B------:R1:W-:Y:S01]  /*3970*/  STL [R1+0x2090], R16 ;  /* 0x0020901001007387 */ /* 0x0003e20000100800 */
[C---:B------:R-:W-:Y:S01]  /*3980*/  IMAD.HI.U32 R12, R208.reuse, R207, RZ ;  /* 0x000000cfd00c7227 */ /* 0x040fe200078e00ff */
[----:B------:R-:W-:Y:S02]  /*3990*/  IABS R24, R15 ;  /* 0x0000000f00187213 */ /* 0x000fe40000000000 */
[----:B------:R3:W-:Y:S01]  /*39a0*/  STL [R1+0x2094], R15 ;  /* 0x0020940f01007387 */ /* 0x0007e20000100800 */
[----:B------:R-:W-:Y:S01]  /*39b0*/  IMAD.HI.U32 R14, R208, R137, RZ ;  /* 0x00000089d00e7227 */ /* 0x000fe200078e00ff */
[----:B--2---:R-:W-:Y:S02]  /*39c0*/  IABS R20, R20 ;  /* 0x0000001400147213 */ /* 0x004fe40000000000 */
[----:B------:R2:W-:Y:S01]  /*39d0*/  STL [R1+0x2058], R26 ;  /* 0x0020581a01007387 */ /* 0x0005e20000100800 */
[----:B------:R-:W-:Y:S01]  /*39e0*/  IMAD R215, R93, R11, R215 ;  /* 0x0000000b5dd77224 */ /* 0x000fe200078e02d7 */
[----:B-1----:R-:W-:Y:S01]  /*39f0*/  IADD3 R16, R204, 0x89, RZ ;  /* 0x00000089cc107810 */ /* 0x002fe20007ffe0ff */
[----:B------:R-:W-:Y:S01]  /*3a00*/  IMAD.MOV R13, RZ, RZ, -R13 ;  /* 0x000000ffff0d7224 */ /* 0x000fe200078e0a0d */
[----:B------:R1:W-:Y:S01]  /*3a10*/  STL [R1+0x2074], R32 ;  /* 0x0020742001007387 */ /* 0x0003e20000100800 */
[----:B------:R-:W-:Y:S01]  /*3a20*/  IMAD.HI.U32 R11, R208, R18, RZ ;  /* 0x00000012d00b7227 */ /* 0x000fe200078e00ff */
[----:B---3--:R-:W-:-:S02]  /*3a30*/  IADD3 R15, R204, 0x8a, RZ ;  /* 0x0000008acc0f7810 */ /* 0x008fc40007ffe0ff */
[----:B------:R3:W-:Y:S01]  /*3a40*/  STL [R1+0x208c], R30 ;  /* 0x00208c1e01007387 */ /* 0x0007e20000100800 */
[----:B------:R-:W-:Y:S01]  /*3a50*/  IMAD.MOV R12, RZ, RZ, -R12 ;  /* 0x000000ffff0c7224 */ /* 0x000fe200078e0a0c */
[----:B--2---:R-:W-:Y:S01]  /*3a60*/  IABS R26, R26 ;  /* 0x0000001a001a7213 */ /* 0x004fe20000000000 */
[----:B------:R-:W-:Y:S01]  /*3a70*/  IMAD.MOV R14, RZ, RZ, -R14 ;  /* 0x000000ffff0e7224 */ /* 0x000fe200078e0a0e */
[----:B------:R2:W-:Y:S01]  /*3a80*/  STL [R1+0x20a4], R16 ;  /* 0x0020a41001007387 */ /* 0x0005e20000100800 */
[C---:B------:R-:W-:Y:S01]  /*3a90*/  IMAD R127, R93.reuse, R2, R127 ;  /* 0x000000025d7f7224 */ /* 0x040fe200078e027f */
[----:B-1----:R-:W-:Y:S01]  /*3aa0*/  IABS R32, R16 ;  /* 0x0000001000207213 */ /* 0x002fe20000000000 */
[----:B------:R-:W-:Y:S01]  /*3ab0*/  IMAD R209, R93, R13, R209 ;  /* 0x0000000d5dd17224 */ /* 0x000fe200078e02d1 */
[----:B------:R1:W-:Y:S01]  /*3ac0*/  STL [R1+0x20a8], R15 ;  /* 0x0020a80f01007387 */ /* 0x0003e20000100800 */
[----:B------:R-:W-:Y:S01]  /*3ad0*/  IMAD.MOV R11, RZ, RZ, -R11 ;  /* 0x000000ffff0b7224 */ /* 0x000fe200078e0a0b */
[----:B------:R-:W-:Y:S01]  /*3ae0*/  IABS R34, R15 ;  /* 0x0000000f00227213 */ /* 0x000fe20000000000 */
[----:B------:R-:W-:Y:S01]  /*3af0*/  IMAD.HI.U32 R2, R208, R148, RZ ;  /* 0x00000094d0027227 */ /* 0x000fe200078e00ff */
[----:B------:R4:W-:Y:S01]  /*3b00*/  STL [R1+0x2070], R36 ;  /* 0x0020702401007387 */ /* 0x0009e20000100800 */
[----:B---3--:R-:W-:-:S02]  /*3b10*/  IABS R30, R30 ;  /* 0x0000001e001e7213 */ /* 0x008fc40000000000 */
[----:B------:R-:W-:Y:S01]  /*3b20*/  IMAD.HI.U32 R13, R208, R17, RZ ;  /* 0x00000011d00d7227 */ /* 0x000fe200078e00ff */
[C---:B--2---:R-:W-:Y:S01]  /*3b30*/  IADD3 R16, R204.reuse, 0x8e, RZ ;  /* 0x0000008ecc107810 */ /* 0x044fe20007ffe0ff */
[----:B------:R2:W-:Y:S01]  /*3b40*/  STL [R1+0x2088], R38 ;  /* 0x0020882601007387 */ /* 0x0005e20000100800 */
[----:B-1----:R-:W-:Y:S01]  /*3b50*/  IADD3 R15, R204, 0x8f, RZ ;  /* 0x0000008fcc0f7810 */ /* 0x002fe20007ffe0ff */
[----:B------:R-:W-:Y:S01]  /*3b60*/  IMAD R207, R93, R12, R207 ;  /* 0x0000000c5dcf7224 */ /* 0x000fe200078e02cf */
[----:B------:R-:W-:Y:S01]  /*3b70*/  IADD3 R13, -R13, RZ, RZ ;  /* 0x000000ff0d0d7210 */ /* 0x000fe20007ffe1ff */
[----:B------:R-:W-:Y:S01]  /*3b80*/  IMAD R137, R93, R14, R137 ;  /* 0x0000000e5d897224 */ /* 0x000fe200078e0289 */
[----:B------:R-:W-:Y:S01]  /*3b90*/  STL [R1+0x20a0], R42 ;  /* 0x0020a02a01007387 */ /* 0x000fe20000100800 */
[C---:B------:R-:W-:Y:S01]  /*3ba0*/  IMAD.HI.U32 R12, R208.reuse, R139, RZ ;  /* 0x0000008bd00c7227 */ /* 0x040fe200078e00ff */
[----:B----4-:R-:W-:Y:S02]  /*3bb0*/  IABS R36, R36 ;  /* 0x0000002400247213 */ /* 0x010fe40000000000 */
[----:B------:R-:W-:Y:S01]  /*3bc0*/  STL [R1+0x20b8], R16 ;  /* 0x0020b81001007387 */ /* 0x000fe20000100800 */
[----:B------:R-:W-:Y:S01]  /*3bd0*/  IMAD.HI.U32 R14, R208, R211, RZ ;  /* 0x000000d3d00e7227 */ /* 0x000fe200078e00ff */
[----:B------:R-:W-:-:S02]  /*3be0*/  IADD3 R12, -R12, RZ, RZ ;  /* 0x000000ff0c0c7210 */ /* 0x000fc40007ffe1ff */
[----:B--2---:R-:W-:Y:S01]  /*3bf0*/  IABS R38, R38 ;  /* 0x0000002600267213 */ /* 0x004fe20000000000 */
[C---:B------:R-:W-:Y:S01]  /*3c00*/  IMAD R18, R93.reuse, R11, R18 ;  /* 0x0000000b5d127224 */ /* 0x040fe200078e0212 */
[----:B------:R-:W-:Y:S01]  /*3c10*/  STL [R1+0x20bc], R15 ;  /* 0x0020bc0f01007387 */ /* 0x000fe20000100800 */
[----:B------:R-:W-:Y:S01]  /*3c20*/  IMAD.MOV R2, RZ, RZ, -R2 ;  /* 0x000000ffff027224 */ /* 0x000fe200078e0a02 */
[----:B------:R-:W-:Y:S01]  /*3c30*/  IABS R44, R15 ;  /* 0x0000000f002c7213 */ /* 0x000fe20000000000 */
[----:B------:R-:W-:Y:S01]  /*3c40*/  IMAD.HI.U32 R11, R208, R22, RZ ;  /* 0x00000016d00b7227 */ /* 0x000fe200078e00ff */
[----:B------:R1:W-:Y:S03]  /*3c50*/  STL [R1+0x2084], R46 ;  /* 0x0020842e01007387 */ /* 0x0003e60000100800 */
[----:B------:R-:W-:Y:S01]  /*3c60*/  IMAD.MOV R14, RZ, RZ, -R14 ;  /* 0x000000ffff0e7224 */ /* 0x000fe200078e0a0e */
[----:B------:R2:W-:Y:S01]  /*3c70*/  STL [R1+0x209c], R48 ;  /* 0x00209c3001007387 */ /* 0x0005e20000100800 */
[----:B------:R-:W-:-:S02]  /*3c80*/  IMAD R148, R93, R2, R148 ;  /* 0x000000025d947224 */ /* 0x000fc400078e0294 */
[----:B------:R-:W-:Y:S01]  /*3c90*/  IMAD.MOV R11, RZ, RZ, -R11 ;  /* 0x000000ffff0b7224 */ /* 0x000fe200078e0a0b */
[----:B------:R3:W-:Y:S01]  /*3ca0*/  STL [R1+0x20b4], R50 ;  /* 0x0020b43201007387 */ /* 0x0007e20000100800 */
[C---:B------:R-:W-:Y:S01]  /*3cb0*/  IMAD.HI.U32 R2, R208.reuse, R10, RZ ;  /* 0x0000000ad0027227 */ /* 0x040fe200078e00ff */
[----:B-1----:R-:W-:Y:S02]  /*3cc0*/  IABS R46, R46 ;  /* 0x0000002e002e7213 */ /* 0x002fe40000000000 */
[----:B------:R1:W-:Y:S01]  /*3cd0*/  STL [R1+0x20e0], R54 ;  /* 0x0020e03601007387 */ /* 0x0003e20000100800 */
[C---:B------:R-:W-:Y:S01]  /*3ce0*/  IMAD R17, R93.reuse, R13, R17 ;  /* 0x0000000d5d117224 */ /* 0x040fe200078e0211 */
[----:B--2---:R-:W-:Y:S01]  /*3cf0*/  IABS R48, R48 ;  /* 0x0000003000307213 */ /* 0x004fe20000000000 */
[----:B------:R-:W-:Y:S02]  /*3d00*/  IMAD R211, R93, R14, R211 ;  /* 0x0000000e5dd37224 */ /* 0x000fe400078e02d3 */
[----:B------:R-:W-:Y:S01]  /*3d10*/  IMAD.HI.U32 R13, R208, R28, RZ ;  /* 0x0000001cd00d7227 */ /* 0x000fe200078e00ff */
[----:B---3--:R-:W-:-:S03]  /*3d20*/  IABS R50, R50 ;  /* 0x0000003200327213 */ /* 0x008fc60000000000 */
[----:B------:R-:W-:Y:S01]  /*3d30*/  IMAD.HI.U32 R14, R208, R19, RZ ;  /* 0x00000013d00e7227 */ /* 0x000fe200078e00ff */
[----:B-1----:R-:W-:-:S03]  /*3d40*/  IABS R54, R54 ;  /* 0x0000003600367213 */ /* 0x002fc60000000000 */
[C---:B------:R-:W-:Y:S01]  /*3d50*/  IMAD R22, R93.reuse, R11, R22 ;  /* 0x0000000b5d167224 */ /* 0x040fe200078e0216 */
[----:B------:R-:W-:Y:S01]  /*3d60*/  IADD3 R14, -R14, RZ, RZ ;  /* 0x000000ff0e0e7210 */ /* 0x000fe20007ffe1ff */
[----:B------:R-:W-:Y:S02]  /*3d70*/  IMAD.MOV R2, RZ, RZ, -R2 ;  /* 0x000000ffff027224 */ /* 0x000fe400078e0a02 */
[----:B------:R-:W-:Y:S02]  /*3d80*/  IMAD R139, R93, R12, R139 ;  /* 0x0000000c5d8b7224 */ /* 0x000fe400078e028b */
[----:B------:R-:W-:-:S04]  /*3d90*/  IMAD.HI.U32 R11, R208, R32, RZ ;  /* 0x00000020d00b7227 */ /* 0x000fc800078e00ff */
[----:B------:R-:W-:Y:S01]  /*3da0*/  IMAD.HI.U32 R12, R208, R141, RZ ;  /* 0x0000008dd00c7227 */ /* 0x000fe200078e00ff */
[----:B------:R-:W-:-:S03]  /*3db0*/  IADD3 R11, -R11, RZ, RZ ;  /* 0x000000ff0b0b7210 */ /* 0x000fc60007ffe1ff */
[----:B------:R-:W-:Y:S02]  /*3dc0*/  IMAD.MOV R13, RZ, RZ, -R13 ;  /* 0x000000ffff0d7224 */ /* 0x000fe400078e0a0d */
[----:B------:R-:W-:Y:S02]  /*3dd0*/  IMAD R10, R93, R2, R10 ;  /* 0x000000025d0a7224 */ /* 0x000fe400078e020a */
[----:B------:R-:W-:-:S04]  /*3de0*/  IMAD.HI.U32 R2, R208, R213, RZ ;  /* 0x000000d5d0027227 */ /* 0x000fc800078e00ff */
[----:B------:R-:W-:Y:S02]  /*3df0*/  IMAD.MOV R12, RZ, RZ, -R12 ;  /* 0x000000ffff0c7224 */ /* 0x000fe400078e0a0c */
[----:B------:R-:W-:Y:S02]  /*3e00*/  IMAD R28, R93, R13, R28 ;  /* 0x0000000d5d1c7224 */ /* 0x000fe400078e021c */
[----:B------:R-:W-:-:S04]  /*3e10*/  IMAD.HI.U32 R13, R208, R232, RZ ;  /* 0x000000e8d00d7227 */ /* 0x000fc800078e00ff */
[----:B------:R-:W-:Y:S02]  /*3e20*/  IMAD.MOV R2, RZ, RZ, -R2 ;  /* 0x000000ffff027224 */ /* 0x000fe400078e0a02 */
[C---:B------:R-:W-:Y:S02]  /*3e30*/  IMAD R141, R93.reuse, R12, R141 ;  /* 0x0000000c5d8d7224 */ /* 0x040fe400078e028d */
[----:B------:R-:W-:Y:S02]  /*3e40*/  IMAD R19, R93, R14, R19 ;  /* 0x0000000e5d137224 */ /* 0x000fe400078e0213 */
[----:B------:R-:W-:-:S04]  /*3e50*/  IMAD.HI.U32 R12, R208, R20, RZ ;  /* 0x00000014d00c7227 */ /* 0x000fc800078e00ff */
[----:B------:R-:W-:-:S04]  /*3e60*/  IMAD.HI.U32 R14, R208, R26, RZ ;  /* 0x0000001ad00e7227 */ /* 0x000fc800078e00ff */
[C---:B------:R-:W-:Y:S01]  /*3e70*/  IMAD R32, R93.reuse, R11, R32 ;  /* 0x0000000b5d207224 */ /* 0x040fe200078e0220 */
[----:B------:R-:W-:Y:S01]  /*3e80*/  IABS R11, R42 ;  /* 0x0000002a000b7213 */ /* 0x000fe20000000000 */
[----:B------:R-:W-:Y:S01]  /*3e90*/  IMAD.MOV R13, RZ, RZ, -R13 ;  /* 0x000000ffff0d7224 */ /* 0x000fe200078e0a0d */
[----:B------:R-:W-:Y:S01]  /*3ea0*/  IABS R42, R16 ;  /* 0x00000010002a7213 */ /* 0x000fe20000000000 */
[----:B------:R-:W-:Y:S01]  /*3eb0*/  IMAD R213, R93, R2, R213 ;  /* 0x000000025dd57224 */ /* 0x000fe200078e02d5 */
[----:B------:R-:W-:Y:S01]  /*3ec0*/  IADD3 R16, R204, 0x94, RZ ;  /* 0x00000094cc107810 */ /* 0x000fe20007ffe0ff */
[----:B------:R-:W-:-:S03]  /*3ed0*/  IMAD.HI.U32 R2, R208, R24, RZ ;  /* 0x00000018d0027227 */ /* 0x000fc600078e00ff */
[----:B------:R-:W-:Y:S01]  /*3ee0*/  IABS R64, R16 ;  /* 0x0000001000407213 */ /* 0x000fe20000000000 */
[----:B------:R-:W-:Y:S01]  /*3ef0*/  IMAD.MOV R12, RZ, RZ, -R12 ;  /* 0x000000ffff0c7224 */ /* 0x000fe200078e0a0c */
[----:B------:R-:W-:Y:S01]  /*3f00*/  IADD3 R2, -R2, RZ, RZ ;  /* 0x000000ff02027210 */ /* 0x000fe20007ffe1ff */
[----:B------:R-:W-:Y:S01]  /*3f10*/  IMAD.MOV R14, RZ, RZ, -R14 ;  /* 0x000000ffff0e7224 */ /* 0x000fe200078e0a0e */
[----:B------:R1:W-:Y:S01]  /*3f20*/  STL [R1+0x20e8], R16 ;  /* 0x0020e81001007387 */ /* 0x0003e20000100800 */
[C---:B------:R-:W-:Y:S02]  /*3f30*/  IMAD R232, R93.reuse, R13, R232 ;  /* 0x0000000d5de87224 */ /* 0x040fe400078e02e8 */
[C---:B------:R-:W-:Y:S01]  /*3f40*/  IMAD.HI.U32 R13, R208.reuse, R11, RZ ;  /* 0x0000000bd00d7227 */ /* 0x040fe200078e00ff */
[----:B------:R-:W-:Y:S03]  /*3f50*/  STL [R1+0x2098], R56 ;  /* 0x0020983801007387 */ /* 0x000fe60000100800 */
[----:B------:R-:W-:Y:S01]  /*3f60*/  IMAD R20, R93, R12, R20 ;  /* 0x0000000c5d147224 */ /* 0x000fe200078e0214 */
[----:B------:R-:W-:Y:S01]  /*3f70*/  IADD3 R13, -R13, RZ, RZ ;  /* 0x000000ff0d0d7210 */ /* 0x000fe20007ffe1ff */
[----:B------:R-:W-:Y:S01]  /*3f80*/  IMAD R26, R93, R14, R26 ;  /* 0x0000000e5d1a7224 */ /* 0x000fe200078e021a */
[----:B------:R2:W-:Y:S01]  /*3f90*/  STL [R1+0x20b0], R58 ;  /* 0x0020b03a01007387 */ /* 0x0005e20000100800 */
[----:B------:R-:W-:Y:S01]  /*3fa0*/  IMAD.HI.U32 R12, R208, R30, RZ ;  /* 0x0000001ed00c7227 */ /* 0x000fe200078e00ff */
[----:B-1----:R-:W-:-:S02]  /*3fb0*/  IADD3 R16, R204, 0x99, RZ ;  /* 0x00000099cc107810 */ /* 0x002fc40007ffe0ff */
[----:B------:R1:W-:Y:S01]  /*3fc0*/  STL [R1+0x20dc], R60 ;  /* 0x0020dc3c01007387 */ /* 0x0003e20000100800 */
[C---:B------:R-:W-:Y:S01]  /*3fd0*/  IMAD.HI.U32 R14, R208.reuse, R38, RZ ;  /* 0x00000026d00e7227 */ /* 0x040fe200078e00ff */
[----:B------:R-:W-:Y:S02]  /*3fe0*/  IABS R147, R16 ;  /* 0x0000001000937213 */ /* 0x000fe40000000000 */
[----:B------:R-:W-:Y:S01]  /*3ff0*/  STL [R1+0x20f4], R62 ;  /* 0x0020f43e01007387 */ /* 0x000fe20000100800 */
[----:B------:R-:W-:Y:S01]  /*4000*/  IMAD.MOV R12, RZ, RZ, -R12 ;  /* 0x000000ffff0c7224 */ /* 0x000fe200078e0a0c */
[----:B--2---:R-:W-:Y:S01]  /*4010*/  IABS R58, R58 ;  /* 0x0000003a003a7213 */ /* 0x004fe20000000000 */
[----:B------:R-:W-:Y:S01]  /*4020*/  IMAD.MOV R14, RZ, RZ, -R14 ;  /* 0x000000ffff0e7224 */ /* 0x000fe200078e0a0e */
[----:B------:R2:W-:Y:S01]  /*4030*/  STL [R1+0x2104], R16 ;  /* 0x0021041001007387 */ /* 0x0005e20000100800 */
[----:B------:R-:W-:Y:S01]  /*4040*/  IMAD R24, R93, R2, R24 ;  /* 0x000000025d187224 */ /* 0x000fe200078e0218 */
[----:B-1----:R-:W-:Y:S01]  /*4050*/  IABS R60, R60 ;  /* 0x0000003c003c7213 */ /* 0x002fe20000000000 */
[----:B------:R-:W-:Y:S01]  /*4060*/  IMAD.HI.U32 R2, R208, R34, RZ ;  /* 0x00000022d0027227 */ /* 0x000fe200078e00ff */
[----:B------:R-:W-:Y:S01]  /*4070*/  STL [R1+0x20ac], R66 ;  /* 0x0020ac4201007387 */ /* 0x000fe20000100800 */
[----:B------:R-:W-:-:S02]  /*4080*/  IABS R56, R56 ;  /* 0x0000003800387213 */ /* 0x000fc40000000000 */
[C---:B------:R-:W-:Y:S01]  /*4090*/  IMAD R11, R93.reuse, R13, R11 ;  /* 0x0000000d5d0b7224 */ /* 0x040fe200078e020b */
[----:B------:R1:W-:Y:S01]  /*40a0*/  STL [R1+0x20d8], R68 ;  /* 0x0020d84401007387 */ /* 0x0003e20000100800 */
[C---:B------:R-:W-:Y:S01]  /*40b0*/  IMAD R30, R93.reuse, R12, R30 ;  /* 0x0000000c5d1e7224 */ /* 0x040fe200078e021e */
[----:B--2---:R-:W-:Y:S01]  /*40c0*/  IADD3 R16, R204, 0x9e, RZ ;  /* 0x0000009ecc107810 */ /* 0x004fe20007ffe0ff */
[C---:B------:R-:W-:Y:S01]  /*40d0*/  IMAD.HI.U32 R15, R208.reuse, R36, RZ ;  /* 0x00000024d00f7227 */ /* 0x040fe200078e00ff */
[----:B------:R2:W-:Y:S01]  /*40e0*/  STL [R1+0x20f0], R70 ;  /* 0x0020f04601007387 */ /* 0x0005e20000100800 */
[----:B------:R-:W-:Y:S02]  /*40f0*/  IABS R62, R62 ;  /* 0x0000003e003e7213 */ /* 0x000fe40000000000 */
[----:B------:R-:W-:Y:S01]  /*4100*/  IMAD R38, R93, R14, R38 ;  /* 0x0000000e5d267224 */ /* 0x000fe200078e0226 */
[----:B------:R-:W-:Y:S01]  /*4110*/  STL [R1+0x2118], R72 ;  /* 0x0021184801007387 */ /* 0x000fe20000100800 */
[----:B------:R-:W-:Y:S01]  /*4120*/  IMAD.HI.U32 R13, R208, R50, RZ ;  /* 0x00000032d00d7227 */ /* 0x000fe200078e00ff */
[----:B-1----:R-:W-:-:S02]  /*4130*/  IABS R68, R68 ;  /* 0x0000004400447213 */ /* 0x002fc40000000000 */
[----:B------:R1:W-:Y:S01]  /*4140*/  STL [R1+0x211c], R16 ;  /* 0x00211c1001007387 */ /* 0x0003e20000100800 */
[C---:B------:R-:W-:Y:S01]  /*4150*/  IMAD.HI.U32 R12, R208.reuse, R42, RZ ;  /* 0x0000002ad00c7227 */ /* 0x040fe200078e00ff */
[----:B--2---:R-:W-:Y:S02]  /*4160*/  IABS R70, R70 ;  /* 0x0000004600467213 */ /* 0x004fe40000000000 */
[----:B------:R-:W-:Y:S01]  /*4170*/  STL [R1+0x20d4], R84 ;  /* 0x0020d45401007387 */ /* 0x000fe20000100800 */
[----:B------:R-:W-:Y:S01]  /*4180*/  IMAD.HI.U32 R14, R208, R48, RZ ;  /* 0x00000030d00e7227 */ /* 0x000fe200078e00ff */
[----:B------:R-:W-:Y:S02]  /*4190*/  IABS R74, R16 ;  /* 0x00000010004a7213 */ /* 0x000fe40000000000 */
[----:B------:R-:W-:Y:S01]  /*41a0*/  STL [R1+0x20ec], R78 ;  /* 0x0020ec4e01007387 */ /* 0x000fe20000100800 */
[----:B------:R-:W-:Y:S01]  /*41b0*/  IMAD.MOV R2, RZ, RZ, -R2 ;  /* 0x000000ffff027224 */ /* 0x000fe200078e0a02 */
[----:B------:R-:W-:Y:S01]  /*41c0*/  IADD3 R14, -R14, RZ, RZ ;  /* 0x000000ff0e0e7210 */ /* 0x000fe20007ffe1ff */
[----:B------:R-:W-:Y:S01]  /*41d0*/  IMAD.MOV R15, RZ, RZ, -R15 ;  /* 0x000000ffff0f7224 */ /* 0x000fe200078e0a0f */
[----:B------:R2:W-:Y:S01]  /*41e0*/  STL [R1+0x2114], R80 ;  /* 0x0021145001007387 */ /* 0x0005e20000100800 */
[----:B------:R-:W-:Y:S01]  /*41f0*/  IMAD.MOV R13, RZ, RZ, -R13 ;  /* 0x000000ffff0d7224 */ /* 0x000fe200078e0a0d */
[----:B-1----:R-:W-:Y:S01]  /*4200*/  IADD3 R16, R204, 0xa3, RZ ;  /* 0x000000a3cc107810 */ /* 0x002fe20007ffe0ff */
[----:B------:R-:W-:Y:S01]  /*4210*/  IMAD.MOV R12, RZ, RZ, -R12 ;  /* 0x000000ffff0c7224 */ /* 0x000fe200078e0a0c */
[----:B------:R1:W-:Y:S01]  /*4220*/  STL [R1+0x213c], R82 ;  /* 0x00213c5201007387 */ /* 0x0003e20000100800 */
[C---:B------:R-:W-:Y:S01]  /*4230*/  IMAD R34, R93.reuse, R2, R34 ;  /* 0x000000025d227224 */ /* 0x040fe200078e0222 */
[----:B------:R-:W-:Y:S01]  /*4240*/  IABS R72, R72 ;  /* 0x0000004800487213 */ /* 0x000fe20000000000 */
[C---:B------:R-:W-:Y:S01]  /*4250*/  IMAD.HI.U32 R2, R208.reuse, R44, RZ ;  /* 0x0000002cd0027227 */ /* 0x040fe200078e00ff */
[----:B------:R-:W-:Y:S01]  /*4260*/  IABS R66, R66 ;  /* 0x0000004200427213 */ /* 0x000fe20000000000 */
[----:B------:R-:W-:Y:S01]  /*4270*/  STL [R1+0x2144], R16 ;  /* 0x0021441001007387 */ /* 0x000fe20000100800 */
[----:B--2---:R-:W-:Y:S01]  /*4280*/  IABS R80, R80 ;  /* 0x0000005000507213 */ /* 0x004fe20000000000 */
[C---:B------:R-:W-:Y:S01]  /*4290*/  IMAD R36, R93.reuse, R15, R36 ;  /* 0x0000000f5d247224 */ /* 0x040fe200078e0224 */
[----:B------:R-:W-:Y:S01]  /*42a0*/  IABS R78, R78 ;  /* 0x0000004e004e7213 */ /* 0x000fe20000000000 */
[C---:B------:R-:W-:Y:S01]  /*42b0*/  IMAD R50, R93.reuse, R13, R50 ;  /* 0x0000000d5d327224 */ /* 0x040fe200078e0232 */
[----:B-1----:R-:W-:Y:S01]  /*42c0*/  IABS R82, R82 ;  /* 0x0000005200527213 */ /* 0x002fe20000000000 */
[----:B------:R-:W-:Y:S01]  /*42d0*/  IMAD R42, R93, R12, R42 ;  /* 0x0000000c5d2a7224 */ /* 0x000fe200078e022a */
[----:B------:R1:W-:Y:S01]  /*42e0*/  STL [R1+0x20e4], R86 ;  /* 0x0020e45601007387 */ /* 0x0003e20000100800 */
[----:B------:R-:W-:-:S03]  /*42f0*/  IMAD.HI.U32 R15, R208, R46, RZ ;  /* 0x0000002ed00f7227 */ /* 0x000fc600078e00ff */
[----:B------:R2:W-:Y:S01]  /*4300*/  STL [R1+0x2110], R90 ;  /* 0x0021105a01007387 */ /* 0x0005e20000100800 */
[----:B------:R-:W-:-:S03]  /*4310*/  IMAD.HI.U32 R13, R208, R60, RZ ;  /* 0x0000003cd00d7227 */ /* 0x000fc600078e00ff */
[----:B------:R3:W-:Y:S01]  /*4320*/  STL [R1+0x2138], R94 ;  /* 0x0021385e01007387 */ /* 0x0007e20000100800 */
[C---:B------:R-:W-:Y:S01]  /*4330*/  IMAD.HI.U32 R12, R208.reuse, R54, RZ ;  /* 0x00000036d00c7227 */ /* 0x040fe200078e00ff */
[----:B-1----:R-:W-:Y:S02]  /*4340*/  IABS R86, R86 ;  /* 0x0000005600567213 */ /* 0x002fe40000000000 */
[----:B------:R1:W-:Y:S01]  /*4350*/  STL [R1+0x2150], R92 ;  /* 0x0021505c01007387 */ /* 0x0003e20000100800 */
[----:B------:R-:W-:Y:S01]  /*4360*/  IMAD.MOV R2, RZ, RZ, -R2 ;  /* 0x000000ffff027224 */ /* 0x000fe200078e0a02 */
[----:B--2---:R-:W-:Y:S01]  /*4370*/  IABS R90, R90 ;  /* 0x0000005a005a7213 */ /* 0x004fe20000000000 */
[----:B------:R-:W-:Y:S01]  /*4380*/  IMAD R48, R93, R14, R48 ;  /* 0x0000000e5d307224 */ /* 0x000fe200078e0230 */
[----:B------:R2:W-:Y:S01]  /*4390*/  STL [R1+0x215c], R88 ;  /* 0x00215c5801007387 */ /* 0x0005e20000100800 */
[----:B------:R-:W-:Y:S01]  /*43a0*/  IMAD.HI.U32 R14, R208, R58, RZ ;  /* 0x0000003ad00e7227 */ /* 0x000fe200078e00ff */
[----:B---3--:R-:W-:-:S02]  /*43b0*/  IABS R94, R88 ;  /* 0x00000058005e7213 */ /* 0x008fc40000000000 */
[----:B------:R3:W-:Y:S01]  /*43c0*/  STL [R1+0x20d0], R96 ;  /* 0x0020d06001007387 */ /* 0x0007e20000100800 */
[----:B------:R-:W-:Y:S01]  /*43d0*/  IMAD.MOV R15, RZ, RZ, -R15 ;  /* 0x000000ffff0f7224 */ /* 0x000fe200078e0a0f */
[----:B-1----:R-:W-:Y:S01]  /*43e0*/  IABS R92, R92 ;  /* 0x0000005c005c7213 */ /* 0x002fe20000000000 */
[----:B------:R-:W-:Y:S01]  /*43f0*/  IMAD.MOV R13, RZ, RZ, -R13 ;  /* 0x000000ffff0d7224 */ /* 0x000fe200078e0a0d */
[----:B------:R1:W-:Y:S01]  /*4400*/  STL [R1+0x210c], R98 ;  /* 0x00210c6201007387 */ /* 0x0003e20000100800 */
[----:B------:R-:W-:Y:S01]  /*4410*/  IMAD.MOV R12, RZ, RZ, -R12 ;  /* 0x000000ffff0c7224 */ /* 0x000fe200078e0a0c */
[----:B--2---:R-:W-:Y:S01]  /*4420*/  IADD3 R88, R204, 0xad, RZ ;  /* 0x000000adcc587810 */ /* 0x004fe20007ffe0ff */
[----:B------:R-:W-:Y:S01]  /*4430*/  IMAD R44, R93, R2, R44 ;  /* 0x000000025d2c7224 */ /* 0x000fe200078e022c */
[----:B------:R2:W-:Y:S01]  /*4440*/  STL [R1+0x2134], R104 ;  /* 0x0021346801007387 */ /* 0x0005e20000100800 */
[----:B------:R-:W-:Y:S01]  /*4450*/  IMAD.HI.U32 R2, R208, R64, RZ ;  /* 0x00000040d0027227 */ /* 0x000fe200078e00ff */
[----:B---3--:R-:W-:-:S02]  /*4460*/  IABS R96, R96 ;  /* 0x0000006000607213 */ /* 0x008fc40000000000 */
[----:B------:R3:W-:Y:S01]  /*4470*/  STL [R1+0x2158], R102 ;  /* 0x0021586601007387 */ /* 0x0007e20000100800 */
[----:B------:R-:W-:Y:S01]  /*4480*/  IMAD.MOV R14, RZ, RZ, -R14 ;  /* 0x000000ffff0e7224 */ /* 0x000fe200078e0a0e */
[----:B-1----:R-:W-:Y:S01]  /*4490*/  IABS R98, R98 ;  /* 0x0000006200627213 */ /* 0x002fe20000000000 */
[C---:B------:R-:W-:Y:S01]  /*44a0*/  IMAD R46, R93.reuse, R15, R46 ;  /* 0x0000000f5d2e7224 */ /* 0x040fe200078e022e */
[----:B------:R1:W-:Y:S01]  /*44b0*/  STL [R1+0x216c], R88 ;  /* 0x00216c5801007387 */ /* 0x0003e20000100800 */
[C---:B------:R-:W-:Y:S01]  /*44c0*/  IMAD R60, R93.reuse, R13, R60 ;  /* 0x0000000d5d3c7224 */ /* 0x040fe200078e023c */
[----:B--2---:R-:W-:Y:S01]  /*44d0*/  IABS R104, R88 ;  /* 0x0000005800687213 */ /* 0x004fe20000000000 */
[----:B------:R-:W-:Y:S01]  /*44e0*/  IMAD R54, R93, R12, R54 ;  /* 0x0000000c5d367224 */ /* 0x000fe200078e0236 */
[----:B------:R2:W-:Y:S01]  /*44f0*/  STL [R1+0x20cc], R106 ;  /* 0x0020cc6a01007387 */ /* 0x0005e20000100800 */
[----:B------:R-:W-:Y:S01]  /*4500*/  IMAD.HI.U32 R15, R208, R56, RZ ;  /* 0x00000038d00f7227 */ /* 0x000fe200078e00ff */
[----:B---3--:R-:W-:-:S02]  /*4510*/  IABS R102, R102 ;  /* 0x0000006600667213 */ /* 0x008fc40000000000 */
[----:B------:R3:W-:Y:S01]  /*4520*/  STL [R1+0x2108], R108 ;  /* 0x0021086c01007387 */ /* 0x0007e20000100800 */
[----:B------:R-:W-:Y:S01]  /*4530*/  IMAD.HI.U32 R13, R208, R70, RZ ;  /* 0x00000046d00d7227 */ /* 0x000fe200078e00ff */
[----:B------:R-:W-:Y:S02]  /*4540*/  IADD3 R15, -R15, RZ, RZ ;  /* 0x000000ff0f0f7210 */ /* 0x000fe40007ffe1ff */
[----:B-1----:R-:W-:Y:S01]  /*4550*/  IADD3 R88, R204, 0xb2, RZ ;  /* 0x000000b2cc587810 */ /* 0x002fe20007ffe0ff */
[C---:B------:R-:W-:Y:S01]  /*4560*/  IMAD.HI.U32 R12, R208.reuse, R62, RZ ;  /* 0x0000003ed00c7227 */ /* 0x040fe200078e00ff */
[----:B------:R1:W-:Y:S01]  /*4570*/  STL [R1+0x2130], R110 ;  /* 0x0021306e01007387 */ /* 0x0003e20000100800 */
[----:B--2---:R-:W-:Y:S02]  /*4580*/  IABS R106, R106 ;  /* 0x0000006a006a7213 */ /* 0x004fe40000000000 */
[----:B------:R-:W-:Y:S01]  /*4590*/  IMAD.MOV R2, RZ, RZ, -R2 ;  /* 0x000000ffff027224 */ /* 0x000fe200078e0a02 */
[----:B------:R-:W-:Y:S01]  /*45a0*/  STL [R1+0x2154], R114 ;  /* 0x0021547201007387 */ /* 0x000fe20000100800 */
[----:B------:R-:W-:Y:S01]  /*45b0*/  IMAD R58, R93, R14, R58 ;  /* 0x0000000e5d3a7224 */ /* 0x000fe200078e023a */
[----:B---3--:R-:W-:Y:S01]  /*45c0*/  IABS R108, R108 ;  /* 0x0000006c006c7213 */ /* 0x008fe20000000000 */
[----:B------:R-:W-:Y:S01]  /*45d0*/  IMAD.HI.U32 R14, R208, R68, RZ ;  /* 0x00000044d00e7227 */ /* 0x000fe200078e00ff */
[----:B------:R-:W-:Y:S01]  /*45e0*/  STL [R1+0x2168], R88 ;  /* 0x0021685801007387 */ /* 0x000fe20000100800 */
[----:B-1----:R-:W-:-:S02]  /*45f0*/  IABS R110, R110 ;  /* 0x0000006e006e7213 */ /* 0x002fc40000000000 */
[----:B------:R-:W-:Y:S01]  /*4600*/  IMAD.MOV R13, RZ, RZ, -R13 ;  /* 0x000000ffff0d7224 */ /* 0x000fe200078e0a0d */
[----:B------:R1:W-:Y:S01]  /*4610*/  STL [R1+0x20c8], R116 ;  /* 0x0020c87401007387 */ /* 0x0003e20000100800 */
[----:B------:R-:W-:Y:S02]  /*4620*/  IMAD.MOV R12, RZ, RZ, -R12 ;  /* 0x000000ffff0c7224 */ /* 0x000fe400078e0a0c */
[----:B------:R-:W-:Y:S01]  /*4630*/  IMAD R64, R93, R2, R64 ;  /* 0x000000025d407224 */ /* 0x000fe200078e0240 */
[----:B------:R2:W-:Y:S01]  /*4640*/  STL [R1+0x2100], R118 ;  /* 0x0021007601007387 */ /* 0x0005e20000100800 */
[----:B------:R-:W-:-:S03]  /*4650*/  IMAD.HI.U32 R2, R208, R147, RZ ;  /* 0x00000093d0027227 */ /* 0x000fc600078e00ff */
[----:B------:R-:W-:Y:S01]  /*4660*/  STL [R1+0x212c], R120 ;  /* 0x00212c7801007387 */ /* 0x000fe20000100800 */
[----:B------:R-:W-:Y:S01]  /*4670*/  IMAD.MOV R14, RZ, RZ, -R14 ;  /* 0x000000ffff0e7224 */ /* 0x000fe200078e0a0e */
[----:B------:R-:W-:Y:S01]  /*4680*/  IADD3 R2, -R2, RZ, RZ ;  /* 0x000000ff02027210 */ /* 0x000fe20007ffe1ff */
[C---:B------:R-:W-:Y:S01]  /*4690*/  IMAD R70, R93.reuse, R13, R70 ;  /* 0x0000000d5d467224 */ /* 0x040fe200078e0246 */
[----:B------:R3:W-:Y:S01]  /*46a0*/  STL [R1+0x214c], R122 ;  /* 0x00214c7a01007387 */ /* 0x0007e20000100800 */
[C---:B------:R-:W-:Y:S01]  /*46b0*/  IMAD R62, R93.reuse, R12, R62 ;  /* 0x0000000c5d3e7224 */ /* 0x040fe200078e023e */
[----:B-1----:R-:W-:Y:S01]  /*46c0*/  IABS R116, R116 ;  /* 0x0000007400747213 */ /* 0x002fe20000000000 */
[C---:B------:R-:W-:Y:S01]  /*46d0*/  IMAD.HI.U32 R13, R208.reuse, R82, RZ ;  /* 0x00000052d00d7227 */ /* 0x040fe200078e00ff */
[----:B------:R1:W-:Y:S01]  /*46e0*/  STL [R1+0x2164], R124 ;  /* 0x0021647c01007387 */ /* 0x0003e20000100800 */
[----:B--2---:R-:W-:Y:S02]  /*46f0*/  IABS R118, R118 ;  /* 0x0000007600767213 */ /* 0x004fe40000000000 */
[----:B------:R-:W-:Y:S01]  /*4700*/  IMAD R56, R93, R15, R56 ;  /* 0x0000000f5d387224 */ /* 0x000fe200078e0238 */
[----:B------:R2:W-:Y:S01]  /*4710*/  STL [R1+0x20c4], R132 ;  /* 0x0020c48401007387 */ /* 0x0005e20000100800 */
[----:B------:R-:W-:Y:S01]  /*4720*/  IMAD.HI.U32 R12, R208, R72, RZ ;  /* 0x00000048d00c7227 */ /* 0x000fe200078e00ff */
[----:B---3--:R-:W-:-:S02]  /*4730*/  IABS R122, R122 ;  /* 0x0000007a007a7213 */ /* 0x008fc40000000000 */
[----:B------:R-:W-:Y:S01]  /*4740*/  IABS R120, R120 ;  /* 0x0000007800787213 */ /* 0x000fe20000000000 */
[----:B------:R-:W-:Y:S01]  /*4750*/  IMAD.HI.U32 R15, R208, R66, RZ ;  /* 0x00000042d00f7227 */ /* 0x000fe200078e00ff */
[----:B------:R-:W-:Y:S01]  /*4760*/  IADD3 R12, -R12, RZ, RZ ;  /* 0x000000ff0c0c7210 */ /* 0x000fe20007ffe1ff */
[----:B------:R3:W-:Y:S01]  /*4770*/  STL [R1+0x20fc], R128 ;  /* 0x0020fc8001007387 */ /* 0x0007e20000100800 */
[----:B-1----:R-:W-:Y:S01]  /*4780*/  IADD3 R124, R204, 0xbc, RZ ;  /* 0x000000bccc7c7810 */ /* 0x002fe20007ffe0ff */
[C---:B------:R-:W-:Y:S01]  /*4790*/  IMAD R68, R93.reuse, R14, R68 ;  /* 0x0000000e5d447224 */ /* 0x040fe200078e0244 */
[----:B--2---:R-:W-:Y:S01]  /*47a0*/  IABS R132, R129 ;  /* 0x0000008100847213 */ /* 0x004fe20000000000 */
[----:B------:R-:W-:Y:S01]  /*47b0*/  IMAD.HI.U32 R14, R208, R80, RZ ;  /* 0x00000050d00e7227 */ /* 0x000fe200078e00ff */
[----:B------:R1:W-:Y:S01]  /*47c0*/  STL [R1+0x2128], R130 ;  /* 0x0021288201007387 */ /* 0x0003e20000100800 */
[----:B------:R-:W-:Y:S02]  /*47d0*/  IABS R134, R124 ;  /* 0x0000007c00867213 */ /* 0x000fe40000000000 */
[----:B------:R-:W-:Y:S01]  /*47e0*/  IMAD.MOV R13, RZ, RZ, -R13 ;  /* 0x000000ffff0d7224 */ /* 0x000fe200078e0a0d */
[----:B------:R-:W-:Y:S01]  /*47f0*/  IADD3 R14, -R14, RZ, RZ ;  /* 0x000000ff0e0e7210 */ /* 0x000fe20007ffe1ff */
[----:B------:R-:W-:Y:S01]  /*4800*/  IMAD.MOV R15, RZ, RZ, -R15 ;  /* 0x000000ffff0f7224 */ /* 0x000fe200078e0a0f */
[----:B------:R2:W-:Y:S01]  /*4810*/  STL [R1+0x2148], R129 ;  /* 0x0021488101007387 */ /* 0x0005e20000100800 */
[C---:B------:R-:W-:Y:S01]  /*4820*/  IMAD R147, R93.reuse, R2, R147 ;  /* 0x000000025d937224 */ /* 0x040fe200078e0293 */
[----:B---3--:R-:W-:Y:S01]  /*4830*/  IABS R128, R128 ;  /* 0x0000008000807213 */ /* 0x008fe20000000000 */
[----:B------:R-:W-:Y:S01]  /*4840*/  IMAD R82, R93, R13, R82 ;  /* 0x0000000d5d527224 */ /* 0x000fe200078e0252 */
[----:B------:R3:W-:Y:S01]  /*4850*/  STL [R1+0x2160], R124 ;  /* 0x0021607c01007387 */ /* 0x0007e20000100800 */
[----:B------:R-:W-:Y:S01]  /*4860*/  IMAD.HI.U32 R2, R208, R74, RZ ;  /* 0x0000004ad0027227 */ /* 0x000fe200078e00ff */
[----:B-1----:R-:W-:-:S03]  /*4870*/  IABS R130, R130 ;  /* 0x0000008200827213 */ /* 0x002fc60000000000 */
[----:B------:R-:W-:Y:S01]  /*4880*/  IMAD.HI.U32 R13, R208, R92, RZ ;  /* 0x0000005cd00d7227 */ /* 0x000fe200078e00ff */
[----:B--2---:R-:W-:-:S03]  /*4890*/  IADD3 R129, R204, 0xbd, RZ ;  /* 0x000000bdcc817810 */ /* 0x004fc60007ffe0ff */
[C---:B------:R-:W-:Y:S01]  /*48a0*/  IMAD R66, R93.reuse, R15, R66 ;  /* 0x0000000f5d427224 */ /* 0x040fe200078e0242 */
[----:B---3--:R-:W-:Y:S01]  /*48b0*/  IADD3 R124, R204, 0xc1, RZ ;  /* 0x000000c1cc7c7810 */ /* 0x008fe20007ffe0ff */
[C---:B------:R-:W-:Y:S01]  /*48c0*/  IMAD R72, R93.reuse, R12, R72 ;  /* 0x0000000c5d487224 */ /* 0x040fe200078e0248 */
[----:B------:R-:W-:Y:S01]  /*48d0*/  IABS R12, R84 ;  /* 0x00000054000c7213 */ /* 0x000fe20000000000 */
[----:B------:R-:W-:Y:S01]  /*48e0*/  IMAD.HI.U32 R15, R208, R78, RZ ;  /* 0x0000004ed00f7227 */ /* 0x000fe200078e00ff */
[----:B------:R-:W-:Y:S01]  /*48f0*/  IABS R84, R16 ;  /* 0x0000001000547213 */ /* 0x000fe20000000000 */
[----:B------:R1:W-:Y:S01]  /*4900*/  STL [R1+0x20c0], R129 ;  /* 0x0020c08101007387 */ /* 0x0003e20000100800 */
[----:B------:R-:W-:Y:S01]  /*4910*/  IABS R144, R124 ;  /* 0x0000007c00907213 */ /* 0x000fe20000000000 */
[----:B------:R-:W-:Y:S02]  /*4920*/  IMAD.MOV R2, RZ, RZ, -R2 ;  /* 0x000000ffff027224 */ /* 0x000fe400078e0a02 */
[----:B------:R-:W-:Y:S01]  /*4930*/  IMAD R80, R93, R14, R80 ;  /* 0x0000000e5d507224 */ /* 0x000fe200078e0250 */
[----:B------:R2:W-:Y:S01]  /*4940*/  STL [R1+0x20f8], R138 ;  /* 0x0020f88a01007387 */ /* 0x0005e20000100800 */
[----:B------:R-:W-:-:S02]  /*4950*/  IMAD.MOV R13, RZ, RZ, -R13 ;  /* 0x000000ffff0d7224 */ /* 0x000fc400078e0a0d */
[C---:B------:R-:W-:Y:S01]  /*4960*/  IMAD.HI.U32 R14, R208.reuse, R100, RZ ;  /* 0x00000064d00e7227 */ /* 0x040fe200078e00ff */
[----:B------:R3:W-:Y:S01]  /*4970*/  STL [R1+0x2124], R140 ;  /* 0x0021248c01007387 */ /* 0x0007e20000100800 */
[----:B-1----:R-:W-:Y:S02]  /*4980*/  IABS R129, R129 ;  /* 0x0000008100817213 */ /* 0x002fe40000000000 */
[----:B------:R-:W-:Y:S01]  /*4990*/  IMAD.MOV R15, RZ, RZ, -R15 ;  /* 0x000000ffff0f7224 */ /* 0x000fe200078e0a0f */
        /* <DEDUP_REMOVED lines=10> */
[----:B------:R-:W-:Y:S01]  /*4a40*/  IMAD.HI.U32 R13, R208, R102, RZ ;  /* 0x00000066d00d7227 */ /* 0x000fe200078e00ff */
[----:B------:R-:W-:Y:S01]  /*4a50*/  STL [R1+0x2054], R150 ;  /* 0x0020549601007387 */ /* 0x000fe20000100800 */
[----:B--2---:R-:W-:Y:S02]  /*4a60*/  IADD3 R124, R204, 0xc6, RZ ;  /* 0x000000c6cc7c7810 */ /* 0x004fe40007ffe0ff */
[----:B------:R-:W-:Y:S01]  /*4a70*/  IMAD R78, R93, R15, R78 ;  /* 0x0000000f5d4e7224 */ /* 0x000fe200078e024e */
[----:B------:R-:W-:Y:S01]  /*4a80*/  STL [R1+0x2050], R149 ;  /* 0x0020509501007387 */ /* 0x000fe20000100800 */
[----:B------:R-:W-:Y:S01]  /*4a90*/  IMAD.HI.U32 R15, R208, R90, RZ ;  /* 0x0000005ad00f7227 */ /* 0x000fe200078e00ff */
[----:B------:R-:W-:-:S02]  /*4aa0*/  IABS R154, R124 ;  /* 0x0000007c009a7213 */ /* 0x000fc40000000000 */
[----:B------:R1:W-:Y:S01]  /*4ab0*/  STL [R1+0x2044], R145 ;  /* 0x0020449101007387 */ /* 0x0003e20000100800 */
[----:B------:R-:W-:Y:S01]  /*4ac0*/  IMAD.MOV R2, RZ, RZ, -R2 ;  /* 0x000000ffff027224 */ /* 0x000fe200078e0a02 */
[----:B------:R-:W-:Y:S01]  /*4ad0*/  IADD3 R15, -R15, RZ, RZ ;  /* 0x000000ff0f0f7210 */ /* 0x000fe20007ffe1ff */
[C---:B------:R-:W-:Y:S01]  /*4ae0*/  IMAD R100, R93.reuse, R14, R100 ;  /* 0x0000000e5d647224 */ /* 0x040fe200078e0264 */
[----:B------:R-:W-:Y:S01]  /*4af0*/  STL [R1+0x2038], R124 ;  /* 0x0020387c01007387 */ /* 0x000fe20000100800 */
[----:B------:R-:W-:Y:S01]  /*4b00*/  IMAD.MOV R13, RZ, RZ, -R13 ;  /* 0x000000ffff0d7224 */ /* 0x000fe200078e0a0d */
[----:B---3--:R-:W-:Y:S01]  /*4b10*/  IABS R146, R146 ;  /* 0x0000009200927213 */ /* 0x008fe20000000000 */
[----:B------:R-:W-:Y:S01]  /*4b20*/  IMAD.HI.U32 R14, R208, R111, RZ ;  /* 0x0000006fd00e7227 */ /* 0x000fe200078e00ff */
[----:B------:R2:W-:Y:S01]  /*4b30*/  STL [R1+0x2024], R156 ;  /* 0x0020249c01007387 */ /* 0x0005e20000100800 */
[----:B-1----:R-:W-:Y:S02]  /*4b40*/  IADD3 R145, R204, 0xcb, RZ ;  /* 0x000000cbcc917810 */ /* 0x002fe40007ffe0ff */
[C---:B------:R-:W-:Y:S01]  /*4b50*/  IMAD R84, R93.reuse, R2, R84 ;  /* 0x000000025d547224 */ /* 0x040fe200078e0254 */
[----:B------:R1:W-:Y:S01]  /*4b60*/  STL [R1+0x2020], R158 ;  /* 0x0020209e01007387 */ /* 0x0003e20000100800 */
[C---:B------:R-:W-:Y:S01]  /*4b70*/  IMAD R102, R93.reuse, R13, R102 ;  /* 0x0000000d5d667224 */ /* 0x040fe200078e0266 */
[----:B------:R-:W-:Y:S01]  /*4b80*/  IABS R13, R114 ;  /* 0x00000072000d7213 */ /* 0x000fe20000000000 */
[----:B------:R-:W-:Y:S01]  /*4b90*/  IMAD.HI.U32 R2, R208, R94, RZ ;  /* 0x0000005ed0027227 */ /* 0x000fe200078e00ff */
[----:B------:R-:W-:Y:S01]  /*4ba0*/  IABS R114, R88 ;  /* 0x0000005800727213 */ /* 0x000fe20000000000 */
[----:B------:R3:W-:Y:S01]  /*4bb0*/  STL [R1+0x201c], R162 ;  /* 0x00201ca201007387 */ /* 0x0007e20000100800 */
[----:B------:R-:W-:Y:S01]  /*4bc0*/  IABS R164, R145 ;  /* 0x0000009100a47213 */ /* 0x000fe20000000000 */
[----:B------:R-:W-:Y:S01]  /*4bd0*/  IMAD.MOV R14, RZ, RZ, -R14 ;  /* 0x000000ffff0e7224 */ /* 0x000fe200078e0a0e */
[----:B--2---:R-:W-:Y:S01]  /*4be0*/  IABS R156, R156 ;  /* 0x0000009c009c7213 */ /* 0x004fe20000000000 */
[----:B------:R-:W-:Y:S01]  /*4bf0*/  IMAD R90, R93, R15, R90 ;  /* 0x0000000f5d5a7224 */ /* 0x000fe200078e025a */
[----:B-1----:R-:W-:Y:S01]  /*4c00*/  IABS R158, R158 ;  /* 0x0000009e009e7213 */ /* 0x002fe20000000000 */
[----:B------:R-:W-:-:S02]  /*4c10*/  IMAD.MOV R2, RZ, RZ, -R2 ;  /* 0x000000ffff027224 */ /* 0x000fc400078e0a02 */
[----:B------:R-:W-:Y:S01]  /*4c20*/  IMAD.HI.U32 R15, R208, R98, RZ ;  /* 0x00000062d00f7227 */ /* 0x000fe200078e00ff */
[----:B---3--:R-:W-:-:S03]  /*4c30*/  IABS R162, R162 ;  /* 0x000000a200a27213 */ /* 0x008fc60000000000 */
[----:B------:R-:W-:Y:S02]  /*4c40*/  IMAD R111, R93, R14, R111 ;  /* 0x0000000e5d6f7224 */ /* 0x000fe400078e026f */
[----:B------:R-:W-:-:S04]  /*4c50*/  IMAD.HI.U32 R14, R208, R13, RZ ;  /* 0x0000000dd00e7227 */ /* 0x000fc800078e00ff */
[----:B------:R-:W-:Y:S01]  /*4c60*/  IMAD R94, R93, R2, R94 ;  /* 0x000000025d5e7224 */ /* 0x000fe200078e025e */
[----:B------:R-:W-:Y:S01]  /*4c70*/  IADD3 R14, -R14, RZ, RZ ;  /* 0x000000ff0e0e7210 */ /* 0x000fe20007ffe1ff */
[----:B------:R-:W-:Y:S02]  /*4c80*/  IMAD.MOV R15, RZ, RZ, -R15 ;  /* 0x000000ffff0f7224 */ /* 0x000fe400078e0a0f */
[----:B------:R-:W-:-:S04]  /*4c90*/  IMAD.HI.U32 R2, R208, R104, RZ ;  /* 0x00000068d0027227 */ /* 0x000fc800078e00ff */
[----:B------:R-:W-:Y:S01]  /*4ca0*/  IMAD.HI.U32 R88, R208, R106, RZ ;  /* 0x0000006ad0587227 */ /* 0x000fe200078e00ff */
[----:B------:R-:W-:-:S03]  /*4cb0*/  IADD3 R2, -R2, RZ, RZ ;  /* 0x000000ff02027210 */ /* 0x000fc60007ffe1ff */
        /* <DEDUP_REMOVED lines=10> */
[----:B------:R-:W-:Y:S02]  /*4d60*/  IMAD.MOV R14, RZ, RZ, -R14 ;  /* 0x000000ffff0e7224 */ /* 0x000fe400078e0a0e */
[----:B------:R-:W-:Y:S02]  /*4d70*/  IMAD R110, R93, R15, R110 ;  /* 0x0000000f5d6e7224 */ /* 0x000fe400078e026e */
[----:B------:R-:W-:-:S04]  /*4d80*/  IMAD.HI.U32 R15, R208, R120, RZ ;  /* 0x00000078d00f7227 */ /* 0x000fc800078e00ff */
[----:B------:R-:W-:Y:S01]  /*4d90*/  IMAD.MOV R88, RZ, RZ, -R88 ;  /* 0x000000ffff587224 */ /* 0x000fe200078e0a58 */
[----:B------:R-:W-:Y:S01]  /*4da0*/  IADD3 R15, -R15, RZ, RZ ;  /* 0x000000ff0f0f7210 */ /* 0x000fe20007ffe1ff */
[----:B------:R-:W-:Y:S02]  /*4db0*/  IMAD.MOV R2, RZ, RZ, -R2 ;  /* 0x000000ffff027224 */ /* 0x000fe400078e0a02 */
[----:B------:R-:W-:Y:S02]  /*4dc0*/  IMAD R122, R93, R14, R122 ;  /* 0x0000000e5d7a7224 */ /* 0x000fe400078e027a */
[----:B------:R-:W-:-:S04]  /*4dd0*/  IMAD.HI.U32 R14, R208, R132, RZ ;  /* 0x00000084d00e7227 */ /* 0x000fc800078e00ff */
[C---:B------:R-:W-:Y:S02]  /*4de0*/  IMAD R116, R93.reuse, R88, R116 ;  /* 0x000000585d747224 */ /* 0x040fe400078e0274 */
[----:B------:R-:W-:Y:S02]  /*4df0*/  IMAD R114, R93, R2, R114 ;  /* 0x000000025d727224 */ /* 0x000fe400078e0272 */
[----:B------:R-:W-:-:S04]  /*4e00*/  IMAD.HI.U32 R88, R208, R136, RZ ;  /* 0x00000088d0587227 */ /* 0x000fc800078e00ff */
[----:B------:R-:W-:-:S04]  /*4e10*/  IMAD.HI.U32 R2, R208, R126, RZ ;  /* 0x0000007ed0027227 */ /* 0x000fc800078e00ff */
[----:B------:R-:W-:Y:S02]  /*4e20*/  IMAD.MOV R14, RZ, RZ, -R14 ;  /* 0x000000ffff0e7224 */ /* 0x000fe400078e0a0e */
[----:B------:R-:W-:Y:S02]  /*4e30*/  IMAD R120, R93, R15, R120 ;  /* 0x0000000f5d787224 */ /* 0x000fe400078e0278 */
[----:B------:R-:W-:Y:S02]  /*4e40*/  IMAD.MOV R88, RZ, RZ, -R88 ;  /* 0x000000ffff587224 */ /* 0x000fe400078e0a58 */
[----:B------:R-:W-:Y:S02]  /*4e50*/  IMAD.MOV R2, RZ, RZ, -R2 ;  /* 0x000000ffff027224 */ /* 0x000fe400078e0a02 */
[----:B------:R-:W-:-:S04]  /*4e60*/  IMAD.HI.U32 R15, R208, R130, RZ ;  /* 0x00000082d00f7227 */ /* 0x000fc800078e00ff */
[----:B------:R-:W-:Y:S02]  /*4e70*/  IMAD R132, R93, R14, R132 ;  /* 0x0000000e5d847224 */ /* 0x000fe400078e0284 */
[----:B------:R-:W-:-:S04]  /*4e80*/  IMAD.HI.U32 R14, R208, R142, RZ ;  /* 0x0000008ed00e7227 */ /* 0x000fc800078e00ff */
[C---:B------:R-:W-:Y:S02]  /*4e90*/  IMAD R136, R93.reuse, R88, R136 ;  /* 0x000000585d887224 */ /* 0x040fe400078e0288 */
[----:B------:R-:W-:Y:S02]  /*4ea0*/  IMAD R126, R93, R2, R126 ;  /* 0x000000025d7e7224 */ /* 0x000fe400078e027e */
[----:B------:R-:W-:Y:S02]  /*4eb0*/  IMAD.MOV R15, RZ, RZ, -R15 ;  /* 0x000000ffff0f7224 */ /* 0x000fe400078e0a0f */
[----:B------:R-:W-:-:S04]  /*4ec0*/  IMAD.HI.U32 R88, R208, R129, RZ ;  /* 0x00000081d0587227 */ /* 0x000fc800078e00ff */
[----:B------:R-:W-:Y:S01]  /*4ed0*/  IMAD.HI.U32 R2, R208, R134, RZ ;  /* 0x00000086d0027227 */ /* 0x000fe200078e00ff */
[----:B------:R-:W-:-:S03]  /*4ee0*/  IADD3 R88, -R88, RZ, RZ ;  /* 0x000000ff58587210 */ /* 0x000fc60007ffe1ff */
[----:B------:R-:W-:Y:S02]  /*4ef0*/  IMAD.MOV R14, RZ, RZ, -R14 ;  /* 0x000000ffff0e7224 */ /* 0x000fe400078e0a0e */
[----:B------:R-:W-:Y:S02]  /*4f00*/  IMAD R130, R93, R15, R130 ;  /* 0x0000000f5d827224 */ /* 0x000fe400078e0282 */
[----:B------:R-:W-:Y:S02]  /*4f10*/  IMAD.MOV R2, RZ, RZ, -R2 ;  /* 0x000000ffff027224 */ /* 0x000fe400078e0a02 */
[----:B------:R-:W-:-:S04]  /*4f20*/  IMAD.HI.U32 R15, R208, R140, RZ ;  /* 0x0000008cd00f7227 */ /* 0x000fc800078e00ff */
[C---:B------:R-:W-:Y:S01]  /*4f30*/  IMAD R142, R93.reuse, R14, R142 ;  /* 0x0000000e5d8e7224 */ /* 0x040fe200078e028e */
[----:B------:R-:W-:Y:S01]  /*4f40*/  IABS R14, R150 ;  /* 0x00000096000e7213 */ /* 0x000fe20000000000 */
[----:B------:R-:W-:Y:S01]  /*4f50*/  IMAD R134, R93, R2, R134 ;  /* 0x000000025d867224 */ /* 0x000fe200078e0286 */
[----:B------:R-:W-:Y:S01]  /*4f60*/  IABS R150, R149 ;  /* 0x0000009500967213 */ /* 0x000fe20000000000 */
[----:B------:R-:W-:Y:S01]  /*4f70*/  IMAD.MOV R15, RZ, RZ, -R15 ;  /* 0x000000ffff0f7224 */ /* 0x000fe200078e0a0f */
[----:B------:R-:W-:Y:S01]  /*4f80*/  IADD3 R149, R204, 0xca, RZ ;  /* 0x000000cacc957810 */ /* 0x000fe20007ffe0ff */
[----:B------:R-:W-:-:S03]  /*4f90*/  IMAD.HI.U32 R2, R208, R144, RZ ;  /* 0x00000090d0027227 */ /* 0x000fc600078e00ff */
[----:B------:R-:W-:Y:S01]  /*4fa0*/  IABS R172, R149 ;  /* 0x0000009500ac7213 */ /* 0x000fe20000000000 */
[C---:B------:R-:W-:Y:S01]  /*4fb0*/  IMAD R129, R93.reuse, R88, R129 ;  /* 0x000000585d817224 */ /* 0x040fe200078e0281 */
[----:B------:R-:W-:Y:S01]  /*4fc0*/  IADD3 R2, -R2, RZ, RZ ;  /* 0x000000ff02027210 */ /* 0x000fe20007ffe1ff */
[C---:B------:R-:W-:Y:S01]  /*4fd0*/  IMAD.HI.U32 R88, R208.reuse, R14, RZ ;  /* 0x0000000ed0587227 */ /* 0x040fe200078e00ff */
[----:B------:R1:W-:Y:S03]  /*4fe0*/  STL [R1+0x2018], R149 ;  /* 0x0020189501007387 */ /* 0x0003e60000100800 */
[----:B------:R-:W-:Y:S01]  /*4ff0*/  IMAD R140, R93, R15, R140 ;  /* 0x0000000f5d8c7224 */ /* 0x000fe200078e028c */
[----:B------:R2:W-:Y:S01]  /*5000*/  STL [R1+0x2014], R145 ;  /* 0x0020149101007387 */ /* 0x0005e20000100800 */
[----:B------:R-:W-:-:S03]  /*5010*/  IMAD.HI.U32 R15, R208, R152, RZ ;  /* 0x00000098d00f7227 */ /* 0x000fc600078e00ff */
[----:B------:R3:W-:Y:S01]  /*5020*/  STL [R1+0x1ffc], R166 ;  /* 0x001ffca601007387 */ /* 0x0007e20000100800 */
[----:B------:R-:W-:Y:S01]  /*5030*/  IMAD.MOV R88, RZ, RZ, -R88 ;  /* 0x000000ffff587224 */ /* 0x000fe200078e0a58 */
[----:B------:R-:W-:Y:S01]  /*5040*/  IADD3 R15, -R15, RZ, RZ ;  /* 0x000000ff0f0f7210 */ /* 0x000fe20007ffe1ff */
[C---:B------:R-:W-:Y:S01]  /*5050*/  IMAD R144, R93.reuse, R2, R144 ;  /* 0x000000025d907224 */ /* 0x040fe200078e0290 */
[C---:B-1----:R-:W-:Y:S01]  /*5060*/  IADD3 R149, R204.reuse, 0xcf, RZ ;  /* 0x000000cfcc957810 */ /* 0x042fe20007ffe0ff */
[----:B------:R-:W-:Y:S01]  /*5070*/  IMAD R14, R93, R88, R14 ;  /* 0x000000585d0e7224 */ /* 0x000fe200078e020e */
[----:B--2---:R-:W-:Y:S01]  /*5080*/  IADD3 R145, R204, 0xd0, RZ ;  /* 0x000000d0cc917810 */ /* 0x004fe20007ffe0ff */
[C---:B------:R-:W-:Y:S01]  /*5090*/  IMAD.HI.U32 R88, R208.reuse, R158, RZ ;  /* 0x0000009ed0587227 */ /* 0x040fe200078e00ff */
[----:B------:R1:W-:Y:S02]  /*50a0*/  STL [R1+0x1ff8], R168 ;  /* 0x001ff8a801007387 */ /* 0x0003e40000100800 */
[----:B------:R-:W-:Y:S01]  /*50b0*/  IABS R174, R145 ;  /* 0x0000009100ae7213 */ /* 0x000fe20000000000 */
[----:B------:R-:W-:Y:S01]  /*50c0*/  IMAD.HI.U32 R2, R208, R154, RZ ;  /* 0x0000009ad0027227 */ /* 0x000fe200078e00ff */
[----:B------:R2:W-:Y:S01]  /*50d0*/  STL [R1+0x1ff4], R170 ;  /* 0x001ff4aa01007387 */ /* 0x0005e20000100800 */
[----:B---3--:R-:W-:-:S02]  /*50e0*/  IABS R166, R166 ;  /* 0x000000a600a67213 */ /* 0x008fc40000000000 */
[C---:B------:R-:W-:Y:S01]  /*50f0*/  IMAD R152, R93.reuse, R15, R152 ;  /* 0x0000000f5d987224 */ /* 0x040fe200078e0298 */
[----:B------:R-:W-:Y:S01]  /*5100*/  STL [R1+0x1ff0], R149 ;  /* 0x001ff09501007387 */ /* 0x000fe20000100800 */
[----:B------:R-:W-:Y:S01]  /*5110*/  IMAD.MOV R88, RZ, RZ, -R88 ;  /* 0x000000ffff587224 */ /* 0x000fe200078e0a58 */
[----:B-1----:R-:W-:Y:S01]  /*5120*/  IABS R168, R168 ;  /* 0x000000a800a87213 */ /* 0x002fe20000000000 */
[----:B------:R-:W-:Y:S01]  /*5130*/  IMAD.MOV R2, RZ, RZ, -R2 ;  /* 0x000000ffff027224 */ /* 0x000fe200078e0a02 */
[----:B------:R1:W-:Y:S01]  /*5140*/  STL [R1+0x1fec], R145 ;  /* 0x001fec9101007387 */ /* 0x0003e20000100800 */
[----:B------:R-:W-:Y:S01]  /*5150*/  IMAD.HI.U32 R15, R208, R172, RZ ;  /* 0x000000acd00f7227 */ /* 0x000fe200078e00ff */
[----:B--2---:R-:W-:Y:S02]  /*5160*/  IABS R170, R170 ;  /* 0x000000aa00aa7213 */ /* 0x004fe40000000000 */
[----:B------:R-:W-:Y:S01]  /*5170*/  STL [R1+0x1fd4], R182 ;  /* 0x001fd4b601007387 */ /* 0x000fe20000100800 */
[C---:B------:R-:W-:Y:S01]  /*5180*/  IMAD R158, R93.reuse, R88, R158 ;  /* 0x000000585d9e7224 */ /* 0x040fe200078e029e */
[----:B------:R-:W-:Y:S01]  /*5190*/  IABS R88, R149 ;  /* 0x0000009500587213 */ /* 0x000fe20000000000 */
[C---:B------:R-:W-:Y:S01]  /*51a0*/  IMAD R154, R93.reuse, R2, R154 ;  /* 0x000000025d9a7224 */ /* 0x040fe200078e029a */
[----:B------:R2:W-:Y:S01]  /*51b0*/  STL [R1+0x1fd0], R178 ;  /* 0x001fd0b201007387 */ /* 0x0005e20000100800 */
[----:B------:R-:W-:Y:S01]  /*51c0*/  IMAD.MOV R15, RZ, RZ, -R15 ;  /* 0x000000ffff0f7224 */ /* 0x000fe200078e0a0f */
[----:B-1----:R-:W-:Y:S01]  /*51d0*/  IADD3 R145, R204, 0xd5, RZ ;  /* 0x000000d5cc917810 */ /* 0x002fe20007ffe0ff */
[----:B------:R-:W-:Y:S01]  /*51e0*/  IMAD.HI.U32 R2, R208, R164, RZ ;  /* 0x000000a4d0027227 */ /* 0x000fe200078e00ff */
[----:B------:R-:W-:Y:S01]  /*51f0*/  IADD3 R149, R204, 0xd4, RZ ;  /* 0x000000d4cc957810 */ /* 0x000fe20007ffe0ff */
[----:B------:R1:W-:Y:S02]  /*5200*/  STL [R1+0x1fcc], R180 ;  /* 0x001fccb401007387 */ /* 0x0003e40000100800 */
[----:B------:R-:W-:-:S02]  /*5210*/  IMAD R172, R93, R15, R172 ;  /* 0x0000000f5dac7224 */ /* 0x000fc400078e02ac */
[----:B------:R-:W-:Y:S01]  /*5220*/  IMAD.MOV R2, RZ, RZ, -R2 ;  /* 0x000000ffff027224 */ /* 0x000fe200078e0a02 */
[----:B--2---:R-:W-:Y:S01]  /*5230*/  IABS R178, R178 ;  /* 0x000000b200b27213 */ /* 0x004fe20000000000 */
[C---:B------:R-:W-:Y:S01]  /*5240*/  IMAD.HI.U32 R15, R208.reuse, R88, RZ ;  /* 0x00000058d00f7227 */ /* 0x040fe200078e00ff */
[----:B------:R-:W-:Y:S03]  /*5250*/  STL [R1+0x1fc8], R149 ;  /* 0x001fc89501007387 */ /* 0x000fe60000100800 */
[C---:B------:R-:W-:Y:S01]  /*5260*/  IMAD R164, R93.reuse, R2, R164 ;  /* 0x000000025da47224 */ /* 0x040fe200078e02a4 */
[----:B------:R2:W-:Y:S01]  /*5270*/  STL [R1+0x1fc4], R145 ;  /* 0x001fc49101007387 */ /* 0x0005e20000100800 */
[----:B------:R-:W-:Y:S01]  /*5280*/  IMAD.MOV R15, RZ, RZ, -R15 ;  /* 0x000000ffff0f7224 */ /* 0x000fe200078e0a0f */
[----:B-1----:R-:W-:Y:S01]  /*5290*/  IABS R180, R180 ;  /* 0x000000b400b47213 */ /* 0x002fe20000000000 */
[C---:B------:R-:W-:Y:S01]  /*52a0*/  IMAD.HI.U32 R2, R208.reuse, R174, RZ ;  /* 0x000000aed0027227 */ /* 0x040fe200078e00ff */
[----:B------:R-:W-:Y:S03]  /*52b0*/  STL [R1+0x1fac], R194 ;  /* 0x001facc201007387 */ /* 0x000fe60000100800 */
[----:B------:R-:W-:Y:S01]  /*52c0*/  IMAD.HI.U32 R176, R208, R166, RZ ;  /* 0x000000a6d0b07227 */ /* 0x000fe200078e00ff */
[----:B------:R-:W-:Y:S03]  /*52d0*/  STL [R1+0x1fa8], R192 ;  /* 0x001fa8c001007387 */ /* 0x000fe60000100800 */
[----:B------:R-:W-:Y:S01]  /*52e0*/  IMAD R88, R93, R15, R88 ;  /* 0x0000000f5d587224 */ /* 0x000fe200078e0258 */
[----:B------:R-:W-:Y:S01]  /*52f0*/  IABS R15, R145 ;  /* 0x00000091000f7213 */ /* 0x000fe20000000000 */
[----:B------:R-:W-:Y:S01]  /*5300*/  IMAD.MOV R2, RZ, RZ, -R2 ;  /* 0x000000ffff027224 */ /* 0x000fe200078e0a02 */
[----:B--2---:R-:W-:Y:S01]  /*5310*/  IADD3 R145, R204, 0xda, RZ ;  /* 0x000000dacc917810 */ /* 0x004fe20007ffe0ff */
[----:B------:R-:W-:Y:S01]  /*5320*/  IMAD.HI.U32 R186, R208, R178, RZ ;  /* 0x000000b2d0ba7227 */ /* 0x000fe200078e00ff */
[----:B------:R1:W-:Y:S03]  /*5330*/  STL [R1+0x1fa4], R190 ;  /* 0x001fa4be01007387 */ /* 0x0003e60000100800 */
[----:B------:R-:W-:-:S02]  /*5340*/  IMAD.MOV R176, RZ, RZ, -R176 ;  /* 0x000000ffffb07224 */ /* 0x000fc400078e0ab0 */
[----:B------:R-:W-:Y:S02]  /*5350*/  IMAD R174, R93, R2, R174 ;  /* 0x000000025dae7224 */ /* 0x000fe400078e02ae */
[----:B------:R-:W-:Y:S01]  /*5360*/  IMAD.HI.U32 R2, R208, R15, RZ ;  /* 0x0000000fd0027227 */ /* 0x000fe200078e00ff */
[----:B-1----:R-:W-:-:S03]  /*5370*/  IABS R190, R190 ;  /* 0x000000be00be7213 */ /* 0x002fc60000000000 */
[----:B------:R-:W-:Y:S01]  /*5380*/  IMAD.MOV R186, RZ, RZ, -R186 ;  /* 0x000000ffffba7224 */ /* 0x000fe200078e0aba */
[----:B------:R-:W-:Y:S01]  /*5390*/  IADD3 R2, -R2, RZ, RZ ;  /* 0x000000ff02027210 */ /* 0x000fe20007ffe1ff */
[C---:B------:R-:W-:Y:S01]  /*53a0*/  IMAD R166, R93.reuse, R176, R166 ;  /* 0x000000b05da67224 */ /* 0x040fe200078e02a6 */
[----:B------:R-:W-:Y:S01]  /*53b0*/  IABS R176, R182 ;  /* 0x000000b600b07213 */ /* 0x000fe20000000000 */
[C---:B------:R-:W-:Y:S01]  /*53c0*/  IMAD R178, R93.reuse, R186, R178 ;  /* 0x000000ba5db27224 */ /* 0x040fe200078e02b2 */
[----:B------:R-:W-:Y:S01]  /*53d0*/  IABS R186, R194 ;  /* 0x000000c200ba7213 */ /* 0x000fe20000000000 */
[----:B------:R-:W-:Y:S01]  /*53e0*/  IMAD R15, R93, R2, R15 ;  /* 0x000000025d0f7224 */ /* 0x000fe200078e020f */
[----:B------:R-:W-:Y:S01]  /*53f0*/  IABS R194, R145 ;  /* 0x0000009100c27213 */ /* 0x000fe20000000000 */
[----:B------:R-:W-:Y:S01]  /*5400*/  IMAD.HI.U32 R188, R208, R176, RZ ;  /* 0x000000b0d0bc7227 */ /* 0x000fe200078e00ff */
[----:B------:R-:W-:Y:S02]  /*5410*/  IABS R182, R149 ;  /* 0x0000009500b67213 */ /* 0x000fe40000000000 */
[----:B------:R-:W-:Y:S01]  /*5420*/  IADD3 R149, R204, 0xd9, RZ ;  /* 0x000000d9cc957810 */ /* 0x000fe20007ffe0ff */
[----:B------:R-:W-:Y:S01]  /*5430*/  IMAD.HI.U32 R2, R208, R194, RZ ;  /* 0x000000c2d0027227 */ /* 0x000fe200078e00ff */
[----:B------:R-:W-:-:S03]  /*5440*/  IADD3 R188, -R188, RZ, RZ ;  /* 0x000000ffbcbc7210 */ /* 0x000fc60007ffe1ff */
[----:B------:R-:W-:Y:S01]  /*5450*/  IMAD.MOV R2, RZ, RZ, -R2 ;  /* 0x000000ffff027224 */ /* 0x000fe200078e0a02 */
[----:B------:R1:W-:Y:S01]  /*5460*/  STL [R1+0x1fa0], R149 ;  /* 0x001fa09501007387 */ /* 0x0003e20000100800 */
[C---:B------:R-:W-:Y:S01]  /*5470*/  IMAD R176, R93.reuse, R188, R176 ;  /* 0x000000bc5db07224 */ /* 0x040fe200078e02b0 */
[----:B------:R-:W-:Y:S01]  /*5480*/  IABS R188, R192 ;  /* 0x000000c000bc7213 */ /* 0x000fe20000000000 */
[----:B------:R-:W-:Y:S01]  /*5490*/  IMAD R194, R93, R2, R194 ;  /* 0x000000025dc27224 */ /* 0x000fe200078e02c2 */
[----:B------:R-:W-:Y:S01]  /*54a0*/  IABS R192, R149 ;  /* 0x0000009500c07213 */ /* 0x000fe20000000000 */
[----:B------:R2:W-:Y:S01]  /*54b0*/  STL [R1+0x1f9c], R145 ;  /* 0x001f9c9101007387 */ /* 0x0005e20000100800 */
[----:B------:R-:W-:Y:S01]  /*54c0*/  IADD3 R2, R204, 0xdf, RZ ;  /* 0x000000dfcc027810 */ /* 0x000fe20007ffe0ff */
[----:B------:R-:W-:Y:S02]  /*54d0*/  IMAD.HI.U32 R16, R208, R12, RZ ;  /* 0x0000000cd0107227 */ /* 0x000fe400078e00ff */
[----:B------:R-:W-:Y:S01]  /*54e0*/  STL [R1+0x1f8c], R202 ;  /* 0x001f8cca01007387 */ /* 0x000fe20000100800 */
[----:B-1----:R-:W-:Y:S01]  /*54f0*/  IADD3 R149, R204, 0xdd, RZ ;  /* 0x000000ddcc957810 */ /* 0x002fe20007ffe0ff */
[----:B------:R-:W-:-:S02]  /*5500*/  IMAD.MOV R16, RZ, RZ, -R16 ;  /* 0x000000ffff107224 */ /* 0x000fc400078e0a10 */
[----:B------:R-:W-:Y:S01]  /*5510*/  STL [R1+0x1f80], R200 ;  /* 0x001f80c801007387 */ /* 0x000fe20000100800 */
[----:B------:R-:W-:Y:S01]  /*5520*/  IMAD.HI.U32 R124, R208, R146, RZ ;  /* 0x00000092d07c7227 */ /* 0x000fe200078e00ff */
[----:B--2---:R-:W-:Y:S02]  /*5530*/  IADD3 R145, R204, 0xde, RZ ;  /* 0x000000decc917810 */ /* 0x004fe40007ffe0ff */
[----:B------:R-:W-:Y:S01]  /*5540*/  IABS R204, R2 ;  /* 0x0000000200cc7213 */ /* 0x000fe20000000000 */
[----:B------:R-:W-:Y:S01]  /*5550*/  STL [R1+0x1f7c], R149 ;  /* 0x001f7c9501007387 */ /* 0x000fe20000100800 */
[----:B------:R-:W-:Y:S02]  /*5560*/  IMAD R12, R93, R16, R12 ;  /* 0x000000105d0c7224 */ /* 0x000fe400078e020c */
[----:B------:R-:W-:Y:S01]  /*5570*/  IMAD.HI.U32 R16, R208, R86, RZ ;  /* 0x00000056d0107227 */ /* 0x000fe200078e00ff */
[----:B------:R-:W-:Y:S03]  /*5580*/  STL [R1+0x1f78], R145 ;  /* 0x001f789101007387 */ /* 0x000fe60000100800 */
[----:B------:R-:W-:Y:S01]  /*5590*/  IMAD.MOV R16, RZ, RZ, -R16 ;  /* 0x000000ffff107224 */ /* 0x000fe200078e0a10 */
[----:B------:R1:W-:Y:S01]  /*55a0*/  STL [R1+0x1f74], R2 ;  /* 0x001f740201007387 */ /* 0x0003e20000100800 */
[----:B------:R-:W-:-:S02]  /*55b0*/  IMAD.MOV R124, RZ, RZ, -R124 ;  /* 0x000000ffff7c7224 */ /* 0x000fc400078e0a7c */
[----:B------:R-:W-:Y:S02]  /*55c0*/  IMAD R86, R93, R16, R86 ;  /* 0x000000105d567224 */ /* 0x000fe400078e0256 */
[----:B------:R-:W-:-:S04]  /*55d0*/  IMAD.HI.U32 R16, R208, R96, RZ ;  /* 0x00000060d0107227 */ /* 0x000fc800078e00ff */
[----:B------:R-:W-:Y:S01]  /*55e0*/  IMAD R146, R93, R124, R146 ;  /* 0x0000007c5d927224 */ /* 0x000fe200078e0292 */
[----:B------:R-:W-:Y:S01]  /*55f0*/  IADD3 R16, -R16, RZ, RZ ;  /* 0x000000ff10107210 */ /* 0x000fe20007ffe1ff */
[----:B-1----:R-:W-:-:S04]  /*5600*/  IMAD.HI.U32 R2, R208, R204, RZ ;  /* 0x000000ccd0027227 */ /* 0x002fc800078e00ff */
[----:B------:R-:W-:Y:S02]  /*5610*/  IMAD.MOV R2, RZ, RZ, -R2 ;  /* 0x000000ffff027224 */ /* 0x000fe400078e0a02 */
[C---:B------:R-:W-:Y:S02]  /*5620*/  IMAD R96, R93.reuse, R16, R96 ;  /* 0x000000105d607224 */ /* 0x040fe400078e0260 */
[----:B------:R-:W-:Y:S02]  /*5630*/  IMAD R204, R93, R2, R204 ;  /* 0x000000025dcc7224 */ /* 0x000fe400078e02cc */
[----:B------:R-:W-:-:S03]  /*5640*/  IMAD.HI.U32 R16, R208, R108, RZ ;  /* 0x0000006cd0107227 */ /* 0x000fc600078e00ff */
[----:B------:R1:W-:Y:S01]  /*5650*/  STL [R1+0x2210], R204 ;  /* 0x002210cc01007387 */ /* 0x0003e20000100800 */
[----:B------:R-:W-:Y:S02]  /*5660*/  IMAD.MOV R16, RZ, RZ, -R16 ;  /* 0x000000ffff107224 */ /* 0x000fe400078e0a10 */
[----:B------:R-:W-:-:S04]  /*5670*/  IMAD.HI.U32 R124, R208, R156, RZ ;  /* 0x0000009cd07c7227 */ /* 0x000fc800078e00ff */
[C---:B------:R-:W-:Y:S02]  /*5680*/  IMAD R108, R93.reuse, R16, R108 ;  /* 0x000000105d6c7224 */ /* 0x040fe400078e026c */
[----:B------:R-:W-:Y:S01]  /*5690*/  IMAD.HI.U32 R16, R208, R118, RZ ;  /* 0x00000076d0107227 */ /* 0x000fe200078e00ff */
[----:B-1----:R-:W2:Y:S03]  /*56a0*/  LDL R204, [R1+0xa58] ;  /* 0x000a580001cc7983 */ /* 0x002ea60000100800 */
[----:B------:R-:W-:Y:S02]  /*56b0*/  IMAD.MOV R16, RZ, RZ, -R16 ;  /* 0x000000ffff107224 */ /* 0x000fe400078e0a10 */
[----:B------:R-:W-:Y:S02]  /*56c0*/  IMAD.MOV R124, RZ, RZ, -R124 ;  /* 0x000000ffff7c7224 */ /* 0x000fe400078e0a7c */
[----:B------:R-:W-:-:S02]  /*56d0*/  IMAD R118, R93, R16, R118 ;  /* 0x000000105d767224 */ /* 0x000fc400078e0276 */
[----:B------:R-:W-:-:S04]  /*56e0*/  IMAD.HI.U32 R16, R208, R128, RZ ;  /* 0x00000080d0107227 */ /* 0x000fc800078e00ff */
[----:B------:R-:W-:Y:S01]  /*56f0*/  IMAD R156, R93, R124, R156 ;  /* 0x0000007c5d9c7224 */ /* 0x000fe200078e029c */
[----:B------:R-:W-:Y:S01]  /*5700*/  IADD3 R16, -R16, RZ, RZ ;  /* 0x000000ff10107210 */ /* 0x000fe20007ffe1ff */
[----:B------:R-:W-:-:S04]  /*5710*/  IMAD.HI.U32 R124, R208, R168, RZ ;  /* 0x000000a8d07c7227 */ /* 0x000fc800078e00ff */
[----:B------:R-:W-:Y:S01]  /*5720*/  IMAD R128, R93, R16, R128 ;  /* 0x000000105d807224 */ /* 0x000fe200078e0280 */
[----:B------:R-:W-:Y:S01]  /*5730*/  IADD3 R124, -R124, RZ, RZ ;  /* 0x000000ff7c7c7210 */ /* 0x000fe20007ffe1ff */
[----:B------:R-:W-:-:S04]  /*5740*/  IMAD.HI.U32 R16, R208, R138, RZ ;  /* 0x0000008ad0107227 */ /* 0x000fc800078e00ff */
[----:B------:R-:W-:Y:S02]  /*5750*/  IMAD.MOV R16, RZ, RZ, -R16 ;  /* 0x000000ffff107224 */ /* 0x000fe400078e0a10 */
[C---:B------:R-:W-:Y:S02]  /*5760*/  IMAD R168, R93.reuse, R124, R168 ;  /* 0x0000007c5da87224 */ /* 0x040fe400078e02a8 */
[----:B------:R-:W-:Y:S02]  /*5770*/  IMAD R138, R93, R16, R138 ;  /* 0x000000105d8a7224 */ /* 0x000fe400078e028a */
[----:B------:R-:W-:-:S04]  /*5780*/  IMAD.HI.U32 R16, R208, R150, RZ ;  /* 0x00000096d0107227 */ /* 0x000fc800078e00ff */
[----:B------:R-:W-:Y:S02]  /*5790*/  IMAD.MOV R16, RZ, RZ, -R16 ;  /* 0x000000ffff107224 */ /* 0x000fe400078e0a10 */
[----:B------:R-:W-:-:S04]  /*57a0*/  IMAD.HI.U32 R124, R208, R180, RZ ;  /* 0x000000b4d07c7227 */ /* 0x000fc800078e00ff */
        /* <DEDUP_REMOVED lines=8> */
[----:B------:R-:W-:Y:S02]  /*5830*/  IMAD.MOV R196, RZ, RZ, -R196 ;  /* 0x000000ffffc47224 */ /* 0x000fe400078e0ac4 */
[----:B------:R-:W-:Y:S02]  /*5840*/  IMAD R170, R93, R16, R170 ;  /* 0x000000105daa7224 */ /* 0x000fe400078e02aa */
[----:B------:R-:W-:-:S04]  /*5850*/  IMAD.HI.U32 R16, R208, R182, RZ ;  /* 0x000000b6d0107227 */ /* 0x000fc800078e00ff */
[----:B------:R-:W-:-:S04]  /*5860*/  IMAD.HI.U32 R198, R208, R186, RZ ;  /* 0x000000bad0c67227 */ /* 0x000fc800078e00ff */
[----:B------:R-:W-:Y:S02]  /*5870*/  IMAD R180, R93, R124, R180 ;  /* 0x0000007c5db47224 */ /* 0x000fe400078e02b4 */
[----:B------:R-:W-:-:S04]  /*5880*/  IMAD.HI.U32 R124, R208, R190, RZ ;  /* 0x000000bed07c7227 */ /* 0x000fc800078e00ff */
[C---:B------:R-:W-:Y:S01]  /*5890*/  IMAD R188, R93.reuse, R196, R188 ;  /* 0x000000c45dbc7224 */ /* 0x040fe200078e02bc */
[----:B------:R-:W-:Y:S01]  /*58a0*/  IABS R196, R200 ;  /* 0x000000c800c47213 */ /* 0x000fe20000000000 */
[----:B------:R-:W-:Y:S01]  /*58b0*/  IMAD.MOV R16, RZ, RZ, -R16 ;  /* 0x000000ffff107224 */ /* 0x000fe200078e0a10 */
[----:B------:R-:W-:Y:S01]  /*58c0*/  IABS R200, R149 ;  /* 0x0000009500c87213 */ /* 0x000fe20000000000 */
[----:B------:R-:W-:Y:S02]  /*58d0*/  IMAD.MOV R198, RZ, RZ, -R198 ;  /* 0x000000ffffc67224 */ /* 0x000fe400078e0ac6 */
[----:B------:R-:W-:Y:S02]  /*58e0*/  IMAD.MOV R124, RZ, RZ, -R124 ;  /* 0x000000ffff7c7224 */ /* 0x000fe400078e0a7c */
[C---:B------:R-:W-:Y:S02]  /*58f0*/  IMAD R182, R93.reuse, R16, R182 ;  /* 0x000000105db67224 */ /* 0x040fe400078e02b6 */
[----:B------:R-:W-:Y:S01]  /*5900*/  IMAD R186, R93, R198, R186 ;  /* 0x000000c65dba7224 */ /* 0x000fe200078e02ba */
[----:B------:R-:W-:Y:S01]  /*5910*/  IABS R198, R202 ;  /* 0x000000ca00c67213 */ /* 0x000fe20000000000 */
[----:B------:R-:W-:Y:S01]  /*5920*/  IMAD.HI.U32 R206, R208, R196, RZ ;  /* 0x000000c4d0ce7227 */ /* 0x000fe200078e00ff */
[----:B------:R-:W-:-:S03]  /*5930*/  IABS R202, R145 ;  /* 0x0000009100ca7213 */ /* 0x000fc60000000000 */
[----:B------:R-:W-:-:S04]  /*5940*/  IMAD.HI.U32 R16, R208, R192, RZ ;  /* 0x000000c0d0107227 */ /* 0x000fc800078e00ff */
[----:B------:R-:W-:Y:S01]  /*5950*/  IMAD R190, R93, R124, R190 ;  /* 0x0000007c5dbe7224 */ /* 0x000fe200078e02be */
[----:B------:R-:W-:Y:S01]  /*5960*/  IADD3 R16, -R16, RZ, RZ ;  /* 0x000000ff10107210 */ /* 0x000fe20007ffe1ff */
[----:B------:R-:W-:-:S04]  /*5970*/  IMAD.HI.U32 R124, R208, R200, RZ ;  /* 0x000000c8d07c7227 */ /* 0x000fc800078e00ff */
[----:B------:R-:W-:Y:S01]  /*5980*/  IMAD.MOV R206, RZ, RZ, -R206 ;  /* 0x000000ffffce7224 */ /* 0x000fe200078e0ace */
[----:B------:R-:W-:Y:S01]  /*5990*/  IADD3 R124, -R124, RZ, RZ ;  /* 0x000000ff7c7c7210 */ /* 0x000fe20007ffe1ff */
[----:B------:R-:W-:-:S04]  /*59a0*/  IMAD.HI.U32 R210, R208, R198, RZ ;  /* 0x000000c6d0d27227 */ /* 0x000fc800078e00ff */
[C---:B------:R-:W-:Y:S02]  /*59b0*/  IMAD R196, R93.reuse, R206, R196 ;  /* 0x000000ce5dc47224 */ /* 0x040fe400078e02c4 */
[----:B------:R-:W-:Y:S02]  /*59c0*/  IMAD.MOV R210, RZ, RZ, -R210 ;  /* 0x000000ffffd27224 */ /* 0x000fe400078e0ad2 */
[----:B------:R-:W-:Y:S02]  /*59d0*/  IMAD R192, R93, R16, R192 ;  /* 0x000000105dc07224 */ /* 0x000fe400078e02c0 */
[----:B------:R-:W-:-:S04]  /*59e0*/  IMAD.HI.U32 R16, R208, R202, RZ ;  /* 0x000000cad0107227 */ /* 0x000fc800078e00ff */
[C---:B------:R-:W-:Y:S02]  /*59f0*/  IMAD R200, R93.reuse, R124, R200 ;  /* 0x0000007c5dc87224 */ /* 0x040fe400078e02c8 */
[----:B------:R-:W-:Y:S02]  /*5a00*/  IMAD R198, R93, R210, R198 ;  /* 0x000000d25dc67224 */ /* 0x000fe400078e02c6 */
[----:B------:R-:W-:-:S04]  /*5a10*/  IMAD.MOV R16, RZ, RZ, -R16 ;  /* 0x000000ffff107224 */ /* 0x000fc800078e0a10 */
[----:B------:R-:W-:Y:S01]  /*5a20*/  IMAD R202, R93, R16, R202 ;  /* 0x000000105dca7224 */ /* 0x000fe200078e02ca */
[C---:B--2---:R-:W-:Y:S02]  /*5a30*/  IADD3 R216, R204.reuse, 0xe0, RZ ;  /* 0x000000e0ccd87810 */ /* 0x044fe40007ffe0ff */
[C---:B------:R-:W-:Y:S02]  /*5a40*/  IADD3 R214, R204.reuse, 0xe1, RZ ;  /* 0x000000e1ccd67810 */ /* 0x040fe40007ffe0ff */
[C---:B------:R-:W-:Y:S02]  /*5a50*/  IADD3 R212, R204.reuse, 0xe2, RZ ;  /* 0x000000e2ccd47810 */ /* 0x040fe40007ffe0ff */
[C---:B------:R-:W-:Y:S02]  /*5a60*/  IADD3 R149, R204.reuse, 0xe3, RZ ;  /* 0x000000e3cc957810 */ /* 0x040fe40007ffe0ff */
[----:B------:R-:W-:Y:S01]  /*5a70*/  IABS R206, R216 ;  /* 0x000000d800ce7213 */ /* 0x000fe20000000000 */
[----:B------:R-:W-:Y:S01]  /*5a80*/  STL [R1+0x1f64], R216 ;  /* 0x001f64d801007387 */ /* 0x000fe20000100800 */
[----:B------:R-:W-:-:S03]  /*5a90*/  IADD3 R145, R204, 0xe4, RZ ;  /* 0x000000e4cc917810 */ /* 0x000fc60007ffe0ff */
[----:B------:R1:W-:Y:S01]  /*5aa0*/  STL [R1+0x1f58], R214 ;  /* 0x001f58d601007387 */ /* 0x0003e20000100800 */
[----:B------:R-:W-:Y:S01]  /*5ab0*/  IABS R124, R214 ;  /* 0x000000d6007c7213 */ /* 0x000fe20000000000 */
[----:B------:R-:W-:Y:S02]  /*5ac0*/  IMAD.HI.U32 R222, R208, R206, RZ ;  /* 0x000000ced0de7227 */ /* 0x000fe400078e00ff */
[----:B------:R2:W-:Y:S01]  /*5ad0*/  STL [R1+0x1f54], R212 ;  /* 0x001f54d401007387 */ /* 0x0005e20000100800 */
[----:B------:R-:W-:Y:S02]  /*5ae0*/  IABS R210, R212 ;  /* 0x000000d400d27213 */ /* 0x000fe40000000000 */
[C---:B------:R-:W-:Y:S01]  /*5af0*/  IADD3 R230, R204.reuse, 0xe5, RZ ;  /* 0x000000e5cce67810 */ /* 0x040fe20007ffe0ff */
[----:B------:R-:W-:Y:S01]  /*5b00*/  STL [R1+0x1f50], R149 ;  /* 0x001f509501007387 */ /* 0x000fe20000100800 */
[C---:B------:R-:W-:Y:S02]  /*5b10*/  IADD3 R228, R204.reuse, 0xe6, RZ ;  /* 0x000000e6cce47810 */ /* 0x040fe40007ffe0ff */
[----:B-1----:R-:W-:Y:S01]  /*5b20*/  IABS R214, R145 ;  /* 0x0000009100d67213 */ /* 0x002fe20000000000 */
[----:B------:R1:W-:Y:S01]  /*5b30*/  STL [R1+0x1f4c], R145 ;  /* 0x001f4c9101007387 */ /* 0x0003e20000100800 */
[----:B------:R-:W-:-:S02]  /*5b40*/  IADD3 R226, R204, 0xe7, RZ ;  /* 0x000000e7cce27810 */ /* 0x000fc40007ffe0ff */
[----:B--2---:R-:W-:Y:S01]  /*5b50*/  IABS R212, R149 ;  /* 0x0000009500d47213 */ /* 0x004fe20000000000 */
[----:B------:R-:W-:Y:S01]  /*5b60*/  IMAD.MOV R222, RZ, RZ, -R222 ;  /* 0x000000ffffde7224 */ /* 0x000fe200078e0ade */
[----:B------:R-:W-:Y:S01]  /*5b70*/  IADD3 R224, R204, 0xe8, RZ ;  /* 0x000000e8cce07810 */ /* 0x000fe20007ffe0ff */
[C---:B------:R-:W-:Y:S01]  /*5b80*/  IMAD.HI.U32 R218, R208.reuse, R124, RZ ;  /* 0x0000007cd0da7227 */ /* 0x040fe200078e00ff */
[----:B-1----:R-:W1:Y:S03]  /*5b90*/  S2R R145, SR_TID.X ;  /* 0x0000000000917919 */ /* 0x002e660000002100 */
[----:B------:R-:W-:Y:S01]  /*5ba0*/  IMAD.HI.U32 R2, R208, R214, RZ ;  /* 0x000000d6d0027227 */ /* 0x000fe200078e00ff */
[----:B------:R-:W-:Y:S01]  /*5bb0*/  IADD3 R149, R204, 0xe9, RZ ;  /* 0x000000e9cc957810 */ /* 0x000fe20007ffe0ff */
[----:B------:R-:W-:Y:S02]  /*5bc0*/  STL [R1+0x1f3c], R230 ;  /* 0x001f3ce601007387 */ /* 0x000fe40000100800 */
[----:B------:R-:W-:-:S02]  /*5bd0*/  IMAD.HI.U32 R16, R208, R212, RZ ;  /* 0x000000d4d0107227 */ /* 0x000fc400078e00ff */
[----:B------:R-:W-:Y:S02]  /*5be0*/  STL [R1+0x1f38], R228 ;  /* 0x001f38e401007387 */ /* 0x000fe40000100800 */
[----:B------:R-:W-:Y:S01]  /*5bf0*/  IMAD R206, R93, R222, R206 ;  /* 0x000000de5dce7224 */ /* 0x000fe200078e02ce */
[----:B------:R-:W-:Y:S01]  /*5c00*/  IABS R222, R224 ;  /* 0x000000e000de7213 */ /* 0x000fe20000000000 */
[----:B------:R-:W-:Y:S01]  /*5c10*/  STL [R1+0x1f34], R226 ;  /* 0x001f34e201007387 */ /* 0x000fe20000100800 */
[----:B------:R-:W-:Y:S01]  /*5c20*/  IADD3 R218, -R218, RZ, RZ ;  /* 0x000000ffdada7210 */ /* 0x000fe20007ffe1ff */
[----:B------:R-:W-:Y:S02]  /*5c30*/  IMAD.MOV R2, RZ, RZ, -R2 ;  /* 0x000000ffff027224 */ /* 0x000fe400078e0a02 */
[----:B------:R2:W-:Y:S01]  /*5c40*/  STL [R1+0x1f28], R224 ;  /* 0x001f28e001007387 */ /* 0x0005e20000100800 */
[----:B------:R-:W-:-:S04]  /*5c50*/  IMAD.HI.U32 R216, R208, R210, RZ ;  /* 0x000000d2d0d87227 */ /* 0x000fc800078e00ff */
[----:B------:R-:W-:Y:S01]  /*5c60*/  IMAD.MOV R16, RZ, RZ, -R16 ;  /* 0x000000ffff107224 */ /* 0x000fe200078e0a10 */
[----:B--2---:R-:W-:Y:S01]  /*5c70*/  IABS R224, R149 ;  /* 0x0000009500e07213 */ /* 0x004fe20000000000 */
[C---:B------:R-:W-:Y:S02]  /*5c80*/  IMAD R214, R93.reuse, R2, R214 ;  /* 0x000000025dd67224 */ /* 0x040fe400078e02d6 */
[----:B------:R-:W-:Y:S02]  /*5c90*/  IMAD.MOV R216, RZ, RZ, -R216 ;  /* 0x000000ffffd87224 */ /* 0x000fe400078e0ad8 */
[C---:B------:R-:W-:Y:S01]  /*5ca0*/  IMAD R124, R93.reuse, R218, R124 ;  /* 0x000000da5d7c7224 */ /* 0x040fe200078e027c */
[----:B------:R-:W-:Y:S01]  /*5cb0*/  IABS R218, R228 ;  /* 0x000000e400da7213 */ /* 0x000fe20000000000 */
[----:B------:R-:W-:Y:S01]  /*5cc0*/  IMAD R212, R93, R16, R212 ;  /* 0x000000105dd47224 */ /* 0x000fe200078e02d4 */
[----:B------:R-:W-:Y:S01]  /*5cd0*/  IABS R16, R226 ;  /* 0x000000e200107213 */ /* 0x000fe20000000000 */
[----:B------:R-:W-:-:S04]  /*5ce0*/  IMAD.HI.U32 R2, R208, R224, RZ ;  /* 0x000000e0d0027227 */ /* 0x000fc800078e00ff */
[----:B------:R-:W-:Y:S01]  /*5cf0*/  IMAD.HI.U32 R226, R208, R222, RZ ;  /* 0x000000ded0e27227 */ /* 0x000fe200078e00ff */
[----:B------:R-:W-:-:S03]  /*5d00*/  IADD3 R2, -R2, RZ, RZ ;  /* 0x000000ff02027210 */ /* 0x000fc60007ffe1ff */
[----:B------:R-:W-:Y:S01]  /*5d10*/  IMAD R210, R93, R216, R210 ;  /* 0x000000d85dd27224 */ /* 0x000fe200078e02d2 */
[----:B------:R-:W-:Y:S01]  /*5d20*/  IABS R216, R230 ;  /* 0x000000e600d87213 */ /* 0x000fe20000000000 */
[----:B------:R-:W-:-:S04]  /*5d30*/  IMAD.HI.U32 R230, R208, R218, RZ ;  /* 0x000000dad0e67227 */ /* 0x000fc800078e00ff */
[----:B------:R-:W-:Y:S02]  /*5d40*/  IMAD.MOV R226, RZ, RZ, -R226 ;  /* 0x000000ffffe27224 */ /* 0x000fe400078e0ae2 */
[----:B------:R-:W-:Y:S01]  /*5d50*/  IMAD.HI.U32 R228, R208, R16, RZ ;  /* 0x00000010d0e47227 */ /* 0x000fe200078e00ff */
[----:B------:R1:W-:Y:S03]  /*5d60*/  STL [R1+0x1f24], R149 ;  /* 0x001f249501007387 */ /* 0x0003e60000100800 */
[----:B------:R-:W-:Y:S02]  /*5d70*/  IMAD.MOV R230, RZ, RZ, -R230 ;  /* 0x000000ffffe67224 */ /* 0x000fe400078e0ae6 */
[C---:B------:R-:W-:Y:S01]  /*5d80*/  IMAD R222, R93.reuse, R226, R222 ;  /* 0x000000e25dde7224 */ /* 0x040fe200078e02de */
[C---:B------:R-:W-:Y:S01]  /*5d90*/  IADD3 R226, R204.reuse, 0xea, RZ ;  /* 0x000000eacce27810 */ /* 0x040fe20007ffe0ff */
[----:B------:R-:W-:Y:S01]  /*5da0*/  IMAD R224, R93, R2, R224 ;  /* 0x000000025de07224 */ /* 0x000fe200078e02e0 */
[C---:B------:R-:W-:Y:S01]  /*5db0*/  IADD3 R2, R204.reuse, 0xec, RZ ;  /* 0x000000eccc027810 */ /* 0x040fe20007ffe0ff */
[----:B------:R-:W-:Y:S01]  /*5dc0*/  IMAD.MOV R228, RZ, RZ, -R228 ;  /* 0x000000ffffe47224 */ /* 0x000fe200078e0ae4 */
[----:B-1----:R-:W-:Y:S01]  /*5dd0*/  LOP3.LUT R149, R145, 0x7f, RZ, 0xc0, !PT ;  /* 0x0000007f91957812 */ /* 0x002fe200078ec0ff */
[C---:B------:R-:W-:Y:S01]  /*5de0*/  IMAD R218, R93.reuse, R230, R218 ;  /* 0x000000e65dda7224 */ /* 0x040fe200078e02da */
[----:B------:R-:W-:Y:S01]  /*5df0*/  IADD3 R145, R204, 0xeb, RZ ;  /* 0x000000ebcc917810 */ /* 0x000fe20007ffe0ff */
[----:B------:R-:W-:Y:S01]  /*5e00*/  IMAD R16, R93, R228, R16 ;  /* 0x000000e45d107224 */ /* 0x000fe200078e0210 */
[----:B------:R-:W-:Y:S01]  /*5e10*/  IABS R230, R2 ;  /* 0x0000000200e67213 */ /* 0x000fe20000000000 */
[----:B------:R-:W-:Y:S01]  /*5e20*/  IMAD R149, R0, 0x100, R149 ;  /* 0x0000010000957824 */ /* 0x000fe200078e0295 */
[----:B------:R1:W-:Y:S01]  /*5e30*/  STL [R1+0x1f14], R226 ;  /* 0x001f14e201007387 */ /* 0x0003e20000100800 */
[----:B------:R-:W-:Y:S01]  /*5e40*/  IMAD.HI.U32 R234, R208, R216, RZ ;  /* 0x000000d8d0ea7227 */ /* 0x000fe200078e00ff */
[----:B------:R-:W-:-:S02]  /*5e50*/  IABS R228, R145 ;  /* 0x0000009100e47213 */ /* 0x000fc40000000000 */
[----:B------:R-:W-:Y:S01]  /*5e60*/  STL [R1+0x1f10], R145 ;  /* 0x001f109101007387 */ /* 0x000fe20000100800 */
[----:B------:R-:W-:Y:S01]  /*5e70*/  IMAD.HI.U32 R236, R208, R230, RZ ;  /* 0x000000e6d0ec7227 */ /* 0x000fe200078e00ff */
[----:B-1----:R-:W-:Y:S02]  /*5e80*/  IABS R226, R226 ;  /* 0x000000e200e27213 */ /* 0x002fe40000000000 */
[----:B------:R-:W-:Y:S01]  /*5e90*/  STL [R1+0xa54], R149 ;  /* 0x000a549501007387 */ /* 0x000fe20000100800 */
[----:B------:R-:W-:Y:S01]  /*5ea0*/  IADD3 R234, -R234, RZ, RZ ;  /* 0x000000ffeaea7210 */ /* 0x000fe20007ffe1ff */
[C---:B------:R-:W-:Y:S02]  /*5eb0*/  IMAD.HI.U32 R238, R208.reuse, R228, RZ ;  /* 0x000000e4d0ee7227 */ /* 0x040fe400078e00ff */
[----:B------:R1:W-:Y:S02]  /*5ec0*/  STL [R1+0x1f0c], R2 ;  /* 0x001f0c0201007387 */ /* 0x0003e40000100800 */
[----:B------:R-:W-:Y:S01]  /*5ed0*/  IMAD.HI.U32 R247, R208, R226, RZ ;  /* 0x000000e2d0f77227 */ /* 0x000fe200078e00ff */
[----:B------:R-:W-:-:S03]  /*5ee0*/  IADD3 R236, -R236, RZ, RZ ;  /* 0x000000ffecec7210 */ /* 0x000fc60007ffe1ff */
[----:B------:R-:W-:Y:S01]  /*5ef0*/  IMAD.MOV R247, RZ, RZ, -R247 ;  /* 0x000000fffff77224 */ /* 0x000fe200078e0af7 */
[----:B-1----:R-:W-:Y:S01]  /*5f00*/  IABS R2, R149 ;  /* 0x0000009500027213 */ /* 0x002fe20000000000 */
[----:B------:R-:W-:Y:S01]  /*5f10*/  IMAD.MOV R238, RZ, RZ, -R238 ;  /* 0x000000ffffee7224 */ /* 0x000fe200078e0aee */
[----:B------:R-:W-:Y:S01]  /*5f20*/  IADD3 R145, R149, 0x80, RZ ;  /* 0x0000008095917810 */ /* 0x000fe20007ffe0ff */
[----:B------:R-:W-:Y:S02]  /*5f30*/  IMAD R216, R93, R234, R216 ;  /* 0x000000ea5dd87224 */ /* 0x000fe400078e02d8 */
[----:B------:R-:W-:Y:S01]  /*5f40*/  IMAD.HI.U32 R234, R75, R2, RZ ;  /* 0x000000024bea7227 */ /* 0x000fe200078e00ff */
[----:B------:R-:W-:-:S03]  /*5f50*/  IABS R0, R145 ;  /* 0x0000009100007213 */ /* 0x000fc60000000000 */
[C---:B------:R-:W-:Y:S02]  /*5f60*/  IMAD R226, R93.reuse, R247, R226 ;  /* 0x000000f75de27224 */ /* 0x040fe400078e02e2 */
[C---:B------:R-:W-:Y:S02]  /*5f70*/  IMAD R228, R93.reuse, R238, R228 ;  /* 0x000000ee5de47224 */ /* 0x040fe400078e02e4 */
[----:B------:R-:W-:Y:S01]  /*5f80*/  IMAD R230, R93, R236, R230 ;  /* 0x000000ec5de67224 */ /* 0x000fe200078e02e6 */
[----:B------:R-:W-:Y:S01]  /*5f90*/  IABS R93, c[0x0][0x178] ;  /* 0x00005e00005d7a13 */ /* 0x000fe20000000000 */
[----:B------:R-:W-:Y:S02]  /*5fa0*/  IMAD.MOV R234, RZ, RZ, -R234 ;  /* 0x000000ffffea7224 */ /* 0x000fe400078e0aea */
[----:B------:R-:W-:-:S04]  /*5fb0*/  IMAD.HI.U32 R75, R75, R0, RZ ;  /* 0x000000004b4b7227 */ /* 0x000fc800078e00ff */
[----:B------:R-:W-:Y:S02]  /*5fc0*/  IMAD R2, R93, R234, R2 ;  /* 0x000000ea5d027224 */ /* 0x000fe400078e0202 */
[----:B------:R-:W-:-:S03]  /*5fd0*/  IMAD.MOV R75, RZ, RZ, -R75 ;  /* 0x000000ffff4b7224 */ /* 0x000fc600078e0a4b */
[C---:B------:R-:W-:Y:S01]  /*5fe0*/  ISETP.GT.U32.AND P0, PT, R93.reuse, R2, PT ;  /* 0x000000025d00720c */ /* 0x040fe20003f04070 */
[C---:B------:R-:W-:Y:S01]  /*5ff0*/  IMAD R0, R93.reuse, R75, R0 ;  /* 0x0000004b5d007224 */ /* 0x040fe200078e0200 */
[C---:B------:R-:W-:Y:S02]  /*6000*/  IADD3 R252, R204.reuse, 0xed, RZ ;  /* 0x000000edccfc7810 */ /* 0x040fe40007ffe0ff */
[C---:B------:R-:W-:Y:S02]  /*6010*/  IADD3 R251, R204.reuse, 0xee, RZ ;  /* 0x000000eeccfb7810 */ /* 0x040fe40007ffe0ff */
[C---:B------:R-:W-:Y:S01]  /*6020*/  IADD3 R250, R204.reuse, 0xef, RZ ;  /* 0x000000efccfa7810 */ /* 0x040fe20007ffe0ff */
[----:B------:R1:W-:Y:S01]  /*6030*/  STL [R1+0xa5c], R145 ;  /* 0x000a5c9101007387 */ /* 0x0003e20000100800 */
[C---:B------:R-:W-:Y:S02]  /*6040*/  IADD3 R249, R204.reuse, 0xf0, RZ ;  /* 0x000000f0ccf97810 */ /* 0x040fe40007ffe0ff */
[----:B------:R-:W-:Y:S01]  /*6050*/  IADD3 R248, R204, 0xf1, RZ ;  /* 0x000000f1ccf87810 */ /* 0x000fe20007ffe0ff */
[----:B------:R-:W-:Y:S01]  /*6060*/  STL [R1+0x1f00], R252 ;  /* 0x001f00fc01007387 */ /* 0x000fe20000100800 */
[----:B------:R-:W-:-:S03]  /*6070*/  ISETP.GT.U32.AND P1, PT, R93, R0, PT ;  /* 0x000000005d00720c */ /* 0x000fc60003f24070 */
[----:B------:R2:W-:Y:S01]  /*6080*/  STL [R1+0x1ef4], R251 ;  /* 0x001ef4fb01007387 */ /* 0x0005e20000100800 */
[----:B------:R-:W-:-:S03]  /*6090*/  @!P0 IADD3 R2, R2, -R93, RZ ;  /* 0x8000005d02028210 */ /* 0x000fc60007ffe0ff */
[----:B------:R3:W-:Y:S01]  /*60a0*/  STL [R1+0x1ef0], R250 ;  /* 0x001ef0fa01007387 */ /* 0x0007e20000100800 */
[----:B------:R-:W-:-:S03]  /*60b0*/  ISETP.GE.AND P5, PT, R149, RZ, PT ;  /* 0x000000ff9500720c */ /* 0x000fc60003fa6270 */
[----:B------:R-:W-:Y:S01]  /*60c0*/  STL [R1+0x1ee8], R249 ;  /* 0x001ee8f901007387 */ /* 0x000fe20000100800 */
[----:B------:R-:W-:-:S03]  /*60d0*/  ISETP.GE.AND P0, PT, R145, RZ, PT ;  /* 0x000000ff9100720c */ /* 0x000fc60003f06270 */
[----:B------:R2:W-:Y:S04]  /*60e0*/  STL [R1+0x1ee4], R248 ;  /* 0x001ee4f801007387 */ /* 0x0005e80000100800 */
[----:B------:R-:W4:Y:S04]  /*60f0*/  LDL.LU R149, [R1+0x2218] ;  /* 0x0022180001957983 */ /* 0x000f280000300800 */
[----:B-1----:R-:W4:Y:S01]  /*6100*/  LDL.LU R145, [R1+0x2214] ;  /* 0x0022140001917983 */ /* 0x002f220000300800 */
[----:B------:R-:W-:Y:S01]  /*6110*/  IABS R247, R252 ;  /* 0x000000fc00f77213 */ /* 0x000fe20000000000 */
[----:B------:R-:W-:Y:S01]  /*6120*/  @!P1 IMAD.IADD R0, R0, 0x1, -R93 ;  /* 0x0000000100009824 */ /* 0x000fe200078e0a5d */
[----:B------:R-:W-:-:S02]  /*6130*/  IABS R75, R251 ;  /* 0x000000fb004b7213 */ /* 0x000fc40000000000 */
[----:B------:R-:W-:Y:S01]  /*6140*/  IABS R234, R250 ;  /* 0x000000fa00ea7213 */ /* 0x000fe20000000000 */
[C---:B--2---:R-:W-:Y:S01]  /*6150*/  IMAD.HI.U32 R251, R208.reuse, R247, RZ ;  /* 0x000000f7d0fb7227 */ /* 0x044fe200078e00ff */
[C---:B------:R-:W-:Y:S02]  /*6160*/  ISETP.GT.U32.AND P1, PT, R93.reuse, R2, PT ;  /* 0x000000025d00720c */ /* 0x040fe40003f24070 */
[----:B------:R-:W-:Y:S01]  /*6170*/  ISETP.GT.U32.AND P2, PT, R93, R0, PT ;  /* 0x000000005d00720c */ /* 0x000fe20003f44070 */
[C---:B---3--:R-:W-:Y:S01]  /*6180*/  IMAD.HI.U32 R250, R208.reuse, R75, RZ ;  /* 0x0000004bd0fa7227 */ /* 0x048fe200078e00ff */
[----:B------:R-:W-:Y:S02]  /*6190*/  IABS R93, c[0x0][0x17c] ;  /* 0x00005f00005d7a13 */ /* 0x000fe40000000000 */
[----:B------:R-:W-:Y:S01]  /*61a0*/  IABS R238, R248 ;  /* 0x000000f800ee7213 */ /* 0x000fe20000000000 */
[----:B------:R-:W-:Y:S02]  /*61b0*/  IMAD.MOV R252, RZ, RZ, -R251 ;  /* 0x000000fffffc7224 */ /* 0x000fe400078e0afb */
[----:B------:R-:W-:-:S04]  /*61c0*/  IMAD.HI.U32 R248, R208, R234, RZ ;  /* 0x000000ead0f87227 */ /* 0x000fc800078e00ff */
[----:B------:R-:W-:Y:S02]  /*61d0*/  IMAD.MOV R251, RZ, RZ, -R250 ;  /* 0x000000fffffb7224 */ /* 0x000fe400078e0afa */
[----:B------:R-:W-:Y:S01]  /*61e0*/  IMAD R247, R93, R252, R247 ;  /* 0x000000fc5df77224 */ /* 0x000fe200078e02f7 */
[----:B------:R-:W-:Y:S01]  /*61f0*/  IABS R252, c[0x0][0x178] ;  /* 0x00005e0000fc7a13 */ /* 0x000fe20000000000 */
[----:B------:R-:W-:Y:S02]  /*6200*/  IMAD.MOV R250, RZ, RZ, -R248 ;  /* 0x000000fffffa7224 */ /* 0x000fe400078e0af8 */
[----:B------:R-:W-:-:S04]  /*6210*/  IMAD.HI.U32 R248, R208, R238, RZ ;  /* 0x000000eed0f87227 */ /* 0x000fc800078e00ff */
[----:B------:R-:W-:Y:S02]  /*6220*/  IMAD.MOV R248, RZ, RZ, -R248 ;  /* 0x000000fffff87224 */ /* 0x000fe400078e0af8 */
[--C-:B------:R-:W-:Y:S02]  /*6230*/  @!P1 IMAD.IADD R2, R2, 0x1, -R252.reuse ;  /* 0x0000000102029824 */ /* 0x100fe400078e0afc */
[----:B------:R-:W-:Y:S02]  /*6240*/  @!P2 IMAD.IADD R0, R0, 0x1, -R252 ;  /* 0x000000010000a824 */ /* 0x000fe400078e0afc */
[C---:B------:R-:W-:Y:S01]  /*6250*/  IMAD R234, R93.reuse, R250, R234 ;  /* 0x000000fa5dea7224 */ /* 0x040fe200078e02ea */
[----:B------:R-:W2:Y:S01]  /*6260*/  LDL R252, [R1+0x1d7c] ;  /* 0x001d7c0001fc7983 */ /* 0x000ea20000100800 */
[----:B------:R-:W-:Y:S01]  /*6270*/  IMAD R238, R93, R248, R238 ;  /* 0x000000f85dee7224 */ /* 0x000fe200078e02ee */
[----:B------:R-:W-:Y:S01]  /*6280*/  ISETP.NE.AND P2, PT, RZ, c[0x0][0x178], PT ;  /* 0x00005e00ff007a0c */ /* 0x000fe20003f45270 */
[----:B------:R-:W-:Y:S01]  /*6290*/  @!P5 IMAD.MOV R2, RZ, RZ, -R2 ;  /* 0x000000ffff02d224 */ /* 0x000fe200078e0a02 */
[----:B------:R-:W3:Y:S01]  /*62a0*/  LDL R250, [R1+0x2170] ;  /* 0x0021700001fa7983 */ /* 0x000ee20000100800 */
[----:B------:R-:W-:Y:S01]  /*62b0*/  LOP3.LUT R248, RZ, c[0x0][0x178], RZ, 0x33, !PT ;  /* 0x00005e00fff87a12 */ /* 0x000fe200078e33ff */
[----:B------:R-:W-:-:S02]  /*62c0*/  @!P0 IMAD.MOV R0, RZ, RZ, -R0 ;  /* 0x000000ffff008224 */ /* 0x000fc400078e0a00 */
[----:B------:R-:W-:Y:S01]  /*62d0*/  IMAD R75, R93, R251, R75 ;  /* 0x000000fb5d4b7224 */ /* 0x000fe200078e024b */
[C---:B------:R-:W-:Y:S01]  /*62e0*/  SEL R2, R248.reuse, R2, !P2 ;  /* 0x00000002f8027207 */ /* 0x040fe20005000000 */
[----:B------:R-:W3:Y:S01]  /*62f0*/  LDL R251, [R1+0x1d78] ;  /* 0x001d780001fb7983 */ /* 0x000ee20000100800 */
[----:B------:R-:W-:-:S03]  /*6300*/  SEL R0, R248, R0, !P2 ;  /* 0x00000000f8007207 */ /* 0x000fc60005000000 */
[----:B------:R-:W3:Y:S04]  /*6310*/  LDL R248, [R1+0x1d80] ;  /* 0x001d800001f87983 */ /* 0x000ee80000100800 */
[----:B------:R-:W-:Y:S04]  /*6320*/  STL [R1+0x64], R2 ;  /* 0x0000640201007387 */ /* 0x000fe80000100800 */
[----:B------:R1:W-:Y:S02]  /*6330*/  STL [R1+0x68], R0 ;  /* 0x0000680001007387 */ /* 0x0003e40000100800 */
[----:B-1----:R-:W-:-:S05]  /*6340*/  IADD3 R0, R204, 0xf2, RZ ;  /* 0x000000f2cc007810 */ /* 0x002fca0007ffe0ff */
[----:B------:R-:W-:Y:S04]  /*6350*/  STL [R1+0x1ed4], R0 ;  /* 0x001ed40001007387 */ /* 0x000fe80000100800 */
[----:B------:R-:W3:Y:S01]  /*6360*/  LDL R2, [R1+0x1d84] ;  /* 0x001d840001027983 */ /* 0x000ee20000100800 */
[----:B------:R-:W-:-:S05]  /*6370*/  IABS R236, R249 ;  /* 0x000000f900ec7213 */ /* 0x000fca0000000000 */
[----:B------:R-:W-:-:S05]  /*6380*/  IMAD.HI.U32 R249, R208, R236, RZ ;  /* 0x000000ecd0f97227 */ /* 0x000fca00078e00ff */
[----:B------:R-:W-:-:S05]  /*6390*/  IADD3 R249, -R249, RZ, RZ ;  /* 0x000000fff9f97210 */ /* 0x000fca0007ffe1ff */
[C---:B------:R-:W-:Y:S02]  /*63a0*/  IMAD R236, R93.reuse, R249, R236 ;  /* 0x000000f95dec7224 */ /* 0x040fe400078e02ec */
[----:B------:R-:W3:Y:S01]  /*63b0*/  LDL R249, [R1+0x1d88] ;  /* 0x001d880001f97983 */ /* 0x000ee20000100800 */
[C---:B------:R-:W-:Y:S02]  /*63c0*/  ISETP.GT.U32.AND P3, PT, R93.reuse, R160, PT ;  /* 0x000000a05d00720c */ /* 0x040fe40003f64070 */
[----:B------:R-:W-:-:S11]  /*63d0*/  ISETP.GT.U32.AND P4, PT, R93, R3, PT ;  /* 0x000000035d00720c */ /* 0x000fd60003f84070 */
[----:B------:R-:W-:Y:S02]  /*63e0*/  @!P3 IMAD.IADD R160, R160, 0x1, -R93 ;  /* 0x00000001a0a0b824 */ /* 0x000fe400078e0a5d */
[----:B------:R-:W-:-:S03]  /*63f0*/  @!P4 IADD3 R3, R3, -R93, RZ ;  /* 0x8000005d0303c210 */ /* 0x000fc60007ffe0ff */
[C---:B------:R-:W-:Y:S02]  /*6400*/  ISETP.GT.U32.AND P3, PT, R93.reuse, R160, PT ;  /* 0x000000a05d00720c */ /* 0x040fe40003f64070 */
[C---:B------:R-:W-:Y:S02]  /*6410*/  ISETP.GT.U32.AND P5, PT, R93.reuse, R151, PT ;  /* 0x000000975d00720c */ /* 0x040fe40003fa4070 */
[C---:B------:R-:W-:Y:S02]  /*6420*/  ISETP.GT.U32.AND P1, PT, R93.reuse, R3, PT ;  /* 0x000000035d00720c */ /* 0x040fe40003f24070 */
[C---:B------:R-:W-:Y:S02]  /*6430*/  ISETP.GT.U32.AND P0, PT, R93.reuse, R27, PT ;  /* 0x0000001b5d00720c */ /* 0x040fe40003f04070 */
[----:B------:R-:W-:-:S05]  /*6440*/  ISETP.GT.U32.AND P2, PT, R93, R23, PT ;  /* 0x000000175d00720c */ /* 0x000fca0003f44070 */
[--C-:B------:R-:W-:Y:S01]  /*6450*/  @!P3 IMAD.IADD R160, R160, 0x1, -R93.reuse ;  /* 0x00000001a0a0b824 */ /* 0x100fe200078e0a5d */
[----:B------:R-:W-:Y:S01]  /*6460*/  ISETP.GE.AND P3, PT, R204, RZ, PT ;  /* 0x000000ffcc00720c */ /* 0x000fe20003f66270 */
[--C-:B------:R-:W-:Y:S02]  /*6470*/  @!P5 IMAD.IADD R151, R151, 0x1, -R93.reuse ;  /* 0x000000019797d824 */ /* 0x100fe400078e0a5d */
[-C--:B------:R-:W-:Y:S02]  /*6480*/  @!P1 IADD3 R3, R3, -R93.reuse, RZ ;  /* 0x8000005d03039210 */ /* 0x080fe40007ffe0ff */
[----:B------:R-:W-:Y:S02]  /*6490*/  ISETP.GT.U32.AND P1, PT, R93, R220, PT ;  /* 0x000000dc5d00720c */ /* 0x000fe40003f24070 */
[----:B------:R-:W-:Y:S01]  /*64a0*/  @!P0 IADD3 R27, R27, -R93, RZ ;  /* 0x8000005d1b1b8210 */ /* 0x000fe20007ffe0ff */
[----:B------:R-:W-:-:S05]  /*64b0*/  @!P2 IMAD.IADD R23, R23, 0x1, -R93 ;  /* 0x000000011717a824 */ /* 0x000fca00078e0a5d */
[----:B------:R-:W-:-:S05]  /*64c0*/  @!P3 IADD3 R3, -R3, RZ, RZ ;  /* 0x000000ff0303b210 */ /* 0x000fca0007ffe1ff */
[----:B------:R-:W-:Y:S01]  /*64d0*/  @!P1 IMAD.IADD R220, R220, 0x1, -R93 ;  /* 0x00000001dcdc9824 */ /* 0x000fe200078e0a5d */
[C---:B----4-:R-:W-:Y:S02]  /*64e0*/  ISETP.GT.U32.AND P6, PT, R93.reuse, R149, PT ;  /* 0x000000955d00720c */ /* 0x050fe40003fc4070 */
[----:B------:R-:W-:-:S11]  /*64f0*/  ISETP.GT.U32.AND P4, PT, R93, R145, PT ;  /* 0x000000915d00720c */ /* 0x000fd60003f84070 */
[--C-:B------:R-:W-:Y:S01]  /*6500*/  @!P6 IMAD.IADD R149, R149, 0x1, -R93.reuse ;  /* 0x000000019595e824 */ /* 0x100fe200078e0a5d */
[----:B------:R-:W-:Y:S01]  /*6510*/  ISETP.GT.U32.AND P6, PT, R93, R25, PT ;  /* 0x000000195d00720c */ /* 0x000fe20003fc4070 */
[----:B------:R-:W-:Y:S01]  /*6520*/  @!P4 IMAD.IADD R145, R145, 0x1, -R93 ;  /* 0x000000019191c824 */ /* 0x000fe200078e0a5d */
[C---:B------:R-:W-:Y:S02]  /*6530*/  ISETP.GT.U32.AND P4, PT, R93.reuse, R153, PT ;  /* 0x000000995d00720c */ /* 0x040fe40003f84070 */
[C---:B------:R-:W-:Y:S02]  /*6540*/  ISETP.GT.U32.AND P5, PT, R93.reuse, R149, PT ;  /* 0x000000955d00720c */ /* 0x040fe40003fa4070 */
[----:B------:R-:W-:-:S07]  /*6550*/  ISETP.GT.U32.AND P0, PT, R93, R145, PT ;  /* 0x000000915d00720c */ /* 0x000fce0003f04070 */
[----:B------:R-:W-:Y:S02]  /*6560*/  @!P6 IADD3 R25, R25, -R93, RZ ;  /* 0x8000005d1919e210 */ /* 0x000fe40007ffe0ff */
[--C-:B------:R-:W-:Y:S01]  /*6570*/  @!P4 IMAD.IADD R153, R153, 0x1, -R93.reuse ;  /* 0x000000019999c824 */ /* 0x100fe200078e0a5d */
[----:B------:R-:W-:Y:S01]  /*6580*/  ISETP.GT.U32.AND P4, PT, R93, R151, PT ;  /* 0x000000975d00720c */ /* 0x000fe20003f84070 */
[----:B------:R-:W-:-:S03]  /*6590*/  @!P5 IMAD.IADD R149, R149, 0x1, -R93 ;  /* 0x000000019595d824 */ /* 0x000fc600078e0a5d */
[----:B------:R-:W-:Y:S02]  /*65a0*/  ISETP.GT.U32.AND P5, PT, R93, R153, PT ;  /* 0x000000995d00720c */ /* 0x000fe40003fa4070 */
[----:B--2---:R-:W-:Y:S02]  /*65b0*/  ISETP.GE.AND P6, PT, R252, RZ, PT ;  /* 0x000000fffc00720c */ /* 0x004fe40003fc6270 */
[----:B---3--:R-:W-:Y:S02]  /*65c0*/  ISETP.GE.AND P2, PT, R250, RZ, PT ;  /* 0x000000fffa00720c */ /* 0x008fe40003f46270 */
[----:B------:R-:W2:Y:S04]  /*65d0*/  LDL R250, [R1+0x1d98] ;  /* 0x001d980001fa7983 */ /* 0x000ea80000100800 */
[----:B------:R1:W-:Y:S04]  /*65e0*/  STL [R1+0x14], R3 ;  /* 0x0000140301007387 */ /* 0x0003e80000100800 */
[----:B------:R-:W3:Y:S01]  /*65f0*/  LDL R252, [R1+0x1d90] ;  /* 0x001d900001fc7983 */ /* 0x000ee20000100800 */
[----:B------:R-:W-:Y:S01]  /*6600*/  ISETP.GE.AND P1, PT, R251, RZ, PT ;  /* 0x000000fffb00720c */ /* 0x000fe20003f26270 */
[--C-:B------:R-:W-:Y:S01]  /*6610*/  @!P0 IMAD.IADD R145, R145, 0x1, -R93.reuse ;  /* 0x0000000191918824 */ /* 0x100fe200078e0a5d */
[----:B------:R-:W-:Y:S01]  /*6620*/  ISETP.GT.U32.AND P0, PT, R93, R27, PT ;  /* 0x0000001b5d00720c */ /* 0x000fe20003f04070 */
[----:B------:R-:W-:Y:S01]  /*6630*/  @!P4 IMAD.IADD R151, R151, 0x1, -R93 ;  /* 0x000000019797c824 */ /* 0x000fe200078e0a5d */
[----:B------:R-:W-:Y:S01]  /*6640*/  ISETP.GE.AND P4, PT, R248, RZ, PT ;  /* 0x000000fff800720c */ /* 0x000fe20003f86270 */
[----:B-1----:R-:W-:Y:S01]  /*6650*/  IMAD.MOV.U32 R3, RZ, RZ, R145 ;  /* 0x000000ffff037224 */ /* 0x002fe200078e0091 */
[----:B------:R-:W4:Y:S01]  /*6660*/  LDL R251, [R1+0x1d94] ;  /* 0x001d940001fb7983 */ /* 0x000f220000100800 */
[----:B------:R-:W-:-:S02]  /*6670*/  @!P5 IMAD.IADD R153, R153, 0x1, -R93 ;  /* 0x000000019999d824 */ /* 0x000fc400078e0a5d */
[----:B------:R-:W-:Y:S01]  /*6680*/  @!P2 IMAD.MOV R160, RZ, RZ, -R160 ;  /* 0x000000ffffa0a224 */ /* 0x000fe200078e0aa0 */
[----:B------:R-:W-:-:S03]  /*6690*/  @!P6 IADD3 R3, -R3, RZ, RZ ;  /* 0x000000ff0303e210 */ /* 0x000fc60007ffe1ff */
[----:B------:R-:W-:Y:S01]  /*66a0*/  @!P1 IMAD.MOV R149, RZ, RZ, -R149 ;  /* 0x000000ffff959224 */ /* 0x000fe200078e0a95 */
[----:B------:R-:W-:Y:S01]  /*66b0*/  STL [R1+0x10], R160 ;  /* 0x000010a001007387 */ /* 0x000fe20000100800 */
[----:B------:R-:W-:Y:S01]  /*66c0*/  @!P0 IMAD.IADD R27, R27, 0x1, -R93 ;  /* 0x000000011b1b8824 */ /* 0x000fe200078e0a5d */
[----:B------:R-:W-:Y:S02]  /*66d0*/  MOV R145, R151 ;  /* 0x0000009700917202 */ /* 0x000fe40000000f00 */
[----:B------:R-:W-:Y:S01]  /*66e0*/  STL [R1+0xc], R149 ;  /* 0x00000c9501007387 */ /* 0x000fe20000100800 */
[----:B------:R-:W-:-:S03]  /*66f0*/  ISETP.GE.AND P5, PT, R2, RZ, PT ;  /* 0x000000ff0200720c */ /* 0x000fc60003fa6270 */
[----:B------:R1:W-:Y:S01]  /*6700*/  STL [R1+0x8], R3 ;  /* 0x0000080301007387 */ /* 0x0003e20000100800 */
[----:B------:R-:W-:Y:S01]  /*6710*/  @!P4 IADD3 R145, -R145, RZ, RZ ;  /* 0x000000ff9191c210 */ /* 0x000fe20007ffe1ff */
[----:B-1----:R-:W-:-:S04]  /*6720*/  IMAD.MOV.U32 R3, RZ, RZ, R27 ;  /* 0x000000ffff037224 */ /* 0x002fc800078e001b */
[----:B------:R1:W-:Y:S04]  /*6730*/  STL [R1+0x4], R145 ;  /* 0x0000049101007387 */ /* 0x0003e80000100800 */
[----:B------:R-:W-:Y:S01]  /*6740*/  @!P5 IMAD.MOV R3, RZ, RZ, -R3 ;  /* 0x000000ffff03d224 */ /* 0x000fe200078e0a03 */
[----:B------:R-:W4:Y:S01]  /*6750*/  LDL R149, [R1+0x1d9c] ;  /* 0x001d9c0001957983 */ /* 0x000f220000100800 */
[----:B------:R-:W-:-:S03]  /*6760*/  ISETP.GT.U32.AND P0, PT, R93, R217, PT ;  /* 0x000000d95d00720c */ /* 0x000fc60003f04070 */
[----:B------:R-:W4:Y:S04]  /*6770*/  LDL R160, [R1+0x1da0] ;  /* 0x001da00001a07983 */ /* 0x000f280000100800 */
[----:B-1----:R-:W4:Y:S04]  /*6780*/  LDL R145, [R1+0x1d8c] ;  /* 0x001d8c0001917983 */ /* 0x002f280000100800 */
[----:B------:R1:W-:Y:S04]  /*6790*/  STL [R1], R3 ;  /* 0x0000000301007387 */ /* 0x0003e80000100800 */
[----:B------:R-:W4:Y:S01]  /*67a0*/  LDL R248, [R1+0x1da8] ;  /* 0x001da80001f87983 */ /* 0x000f220000100800 */
[----:B------:R-:W-:-:S02]  /*67b0*/  @!P0 IADD3 R217, R217, -R93, RZ ;  /* 0x8000005dd9d98210 */ /* 0x000fc40007ffe0ff */
[----:B------:R-:W-:Y:S02]  /*67c0*/  ISETP.GE.AND P0, PT, R249, RZ, PT ;  /* 0x000000fff900720c */ /* 0x000fe40003f06270 */
[----:B------:R-:W4:Y:S01]  /*67d0*/  LDL R249, [R1+0x1dac] ;  /* 0x001dac0001f97983 */ /* 0x000f220000100800 */
[C---:B------:R-:W-:Y:S02]  /*67e0*/  ISETP.GT.U32.AND P1, PT, R93.reuse, R25, PT ;  /* 0x000000195d00720c */ /* 0x040fe40003f24070 */
[C---:B------:R-:W-:Y:S01]  /*67f0*/  ISETP.GT.U32.AND P3, PT, R93.reuse, R23, PT ;  /* 0x000000175d00720c */ /* 0x040fe20003f64070 */
[----:B-1----:R-:W4:Y:S01]  /*6800*/  LDL R3, [R1+0x1da4] ;  /* 0x001da40001037983 */ /* 0x002f220000100800 */
[----:B------:R-:W-:-:S09]  /*6810*/  ISETP.GT.U32.AND P2, PT, R93, R220, PT ;  /* 0x000000dc5d00720c */ /* 0x000fd20003f44070 */
[--C-:B------:R-:W-:Y:S01]  /*6820*/  @!P1 IMAD.IADD R25, R25, 0x1, -R93.reuse ;  /* 0x0000000119199824 */ /* 0x100fe200078e0a5d */
[----:B------:R-:W-:Y:S01]  /*6830*/  ISETP.GT.U32.AND P1, PT, R93, R31, PT ;  /* 0x0000001f5d00720c */ /* 0x000fe20003f24070 */
[----:B------:R-:W-:Y:S01]  /*6840*/  @!P3 IMAD.IADD R23, R23, 0x1, -R93 ;  /* 0x000000011717b824 */ /* 0x000fe200078e0a5d */
[C---:B------:R-:W-:Y:S02]  /*6850*/  ISETP.GT.U32.AND P3, PT, R93.reuse, R29, PT ;  /* 0x0000001d5d00720c */ /* 0x040fe40003f64070 */
[----:B------:R-:W-:Y:S02]  /*6860*/  @!P2 IADD3 R220, R220, -R93, RZ ;  /* 0x8000005ddcdca210 */ /* 0x000fe40007ffe0ff */
[----:B------:R-:W-:-:S07]  /*6870*/  ISETP.GT.U32.AND P2, PT, R93, R155, PT ;  /* 0x0000009b5d00720c */ /* 0x000fce0003f44070 */
[--C-:B------:R-:W-:Y:S02]  /*6880*/  @!P1 IMAD.IADD R31, R31, 0x1, -R93.reuse ;  /* 0x000000011f1f9824 */ /* 0x100fe400078e0a5d */
[----:B------:R-:W-:-:S04]  /*6890*/  @!P3 IMAD.IADD R29, R29, 0x1, -R93 ;  /* 0x000000011d1db824 */ /* 0x000fc800078e0a5d */
[----:B------:R-:W-:Y:S01]  /*68a0*/  @!P2 IMAD.IADD R155, R155, 0x1, -R93 ;  /* 0x000000019b9ba824 */ /* 0x000fe200078e0a5d */
[----:B--2---:R-:W-:Y:S02]  /*68b0*/  ISETP.GE.AND P3, PT, R250, RZ, PT ;  /* 0x000000fffa00720c */ /* 0x004fe40003f66270 */
[----:B---3--:R-:W-:Y:S01]  /*68c0*/  ISETP.GE.AND P1, PT, R252, RZ, PT ;  /* 0x000000fffc00720c */ /* 0x008fe20003f26270 */
[----:B------:R-:W-:-:S05]  /*68d0*/  IMAD.MOV.U32 R252, RZ, RZ, R23 ;  /* 0x000000fffffc7224 */ /* 0x000fca00078e0017 */
[----:B------:R-:W-:Y:S02]  /*68e0*/  @!P0 IADD3 R252, -R252, RZ, RZ ;  /* 0x000000fffcfc8210 */ /* 0x000fe40007ffe1ff */
[----:B------:R-:W-:Y:S02]  /*68f0*/  ISETP.GT.U32.AND P0, PT, R93, R29, PT ;  /* 0x0000001d5d00720c */ /* 0x000fe40003f04070 */
[----:B----4-:R-:W-:Y:S01]  /*6900*/  ISETP.GE.AND P2, PT, R251, RZ, PT ;  /* 0x000000fffb00720c */ /* 0x010fe20003f46270 */
[----:B------:R-:W-:-:S04]  /*6910*/  IMAD.MOV.U32 R251, RZ, RZ, R220 ;  /* 0x000000fffffb7224 */ /* 0x000fc800078e00dc */
[----:B------:R-:W-:Y:S01]  /*6920*/  @!P3 IMAD.MOV R251, RZ, RZ, -R251 ;  /* 0x000000fffffbb224 */ /* 0x000fe200078e0afb */
[----:B------:R-:W-:-:S05]  /*6930*/  ISETP.GT.U32.AND P3, PT, R93, R155, PT ;  /* 0x0000009b5d00720c */ /* 0x000fca0003f64070 */
[----:B------:R-:W-:Y:S01]  /*6940*/  @!P0 IMAD.IADD R29, R29, 0x1, -R93 ;  /* 0x000000011d1d8824 */ /* 0x000fe200078e0a5d */
[----:B------:R-:W-:Y:S01]  /*6950*/  ISETP.GT.U32.AND P0, PT, R93, R219, PT ;  /* 0x000000db5d00720c */ /* 0x000fe20003f04070 */
[----:B------:R-:W-:Y:S01]  /*6960*/  IMAD.MOV.U32 R250, RZ, RZ, R25 ;  /* 0x000000fffffa7224 */ /* 0x000fe200078e0019 */
[----:B------:R-:W-:-:S03]  /*6970*/  @!P1 IADD3 R153, -R153, RZ, RZ ;  /* 0x000000ff99999210 */ /* 0x000fc60007ffe1ff */
[----:B------:R-:W-:Y:S01]  /*6980*/  @!P2 IMAD.MOV R250, RZ, RZ, -R250 ;  /* 0x000000fffffaa224 */ /* 0x000fe200078e0afa */
[----:B------:R-:W-:Y:S01]  /*6990*/  STL [R1+0x21fc], R252 ;  /* 0x0021fcfc01007387 */ /* 0x000fe20000100800 */
[----:B------:R-:W-:-:S03]  /*69a0*/  @!P3 IADD3 R155, R155, -R93, RZ ;  /* 0x8000005d9b9bb210 */ /* 0x000fc60007ffe0ff */
[----:B------:R-:W-:Y:S01]  /*69b0*/  STL [R1+0x2200], R251 ;  /* 0x002200fb01007387 */ /* 0x000fe20000100800 */
[----:B------:R-:W-:Y:S02]  /*69c0*/  ISETP.GT.U32.AND P3, PT, R93, R37, PT ;  /* 0x000000255d00720c */ /* 0x000fe40003f64070 */
[--C-:B------:R-:W-:Y:S01]  /*69d0*/  @!P0 IMAD.IADD R219, R219, 0x1, -R93.reuse ;  /* 0x00000001dbdb8824 */ /* 0x100fe200078e0a5d */
[----:B------:R-:W-:Y:S04]  /*69e0*/  STL [R1+0x2204], R250 ;  /* 0x002204fa01007387 */ /* 0x000fe80000100800 */
[----:B------:R-:W-:Y:S06]  /*69f0*/  STL [R1+0x2208], R153 ;  /* 0x0022089901007387 */ /* 0x000fec0000100800 */
[----:B------:R-:W-:Y:S01]  /*6a00*/  @!P3 IMAD.IADD R37, R37, 0x1, -R93 ;  /* 0x000000012525b824 */ /* 0x000fe200078e0a5d */
[----:B------:R-:W-:-:S02]  /*6a10*/  ISETP.GE.AND P0, PT, R248, RZ, PT ;  /* 0x000000fff800720c */ /* 0x000fc40003f06270 */
[----:B------:R-:W2:Y:S01]  /*6a20*/  LDL R248, [R1+0x1dc0] ;  /* 0x001dc00001f87983 */ /* 0x000ea20000100800 */
[----:B------:R-:W-:-:S03]  /*6a30*/  ISETP.GE.AND P3, PT, R249, RZ, PT ;  /* 0x000000fff900720c */ /* 0x000fc60003f66270 */
[----:B------:R-:W3:Y:S01]  /*6a40*/  LDL R249, [R1+0x1dc4] ;  /* 0x001dc40001f97983 */ /* 0x000ee20000100800 */
[C---:B------:R-:W-:Y:S02]  /*6a50*/  ISETP.GT.U32.AND P6, PT, R93.reuse, R241, PT ;  /* 0x000000f15d00720c */ /* 0x040fe40003fc4070 */
[----:B------:R-:W-:-:S11]  /*6a60*/  ISETP.GT.U32.AND P5, PT, R93, R217, PT ;  /* 0x000000d95d00720c */ /* 0x000fd60003fa4070 */
[----:B------:R-:W-:-:S05]  /*6a70*/  @!P6 IMAD.IADD R241, R241, 0x1, -R93 ;  /* 0x00000001f1f1e824 */ /* 0x000fca00078e0a5d */
[C---:B------:R-:W-:Y:S02]  /*6a80*/  ISETP.GT.U32.AND P4, PT, R93.reuse, R241, PT ;  /* 0x000000f15d00720c */ /* 0x040fe40003f84070 */
[----:B------:R-:W-:Y:S01]  /*6a90*/  ISETP.GT.U32.AND P6, PT, R93, R143, PT ;  /* 0x0000008f5d00720c */ /* 0x000fe20003fc4070 */
[----:B------:R-:W-:Y:S01]  /*6aa0*/  @!P5 IMAD.IADD R217, R217, 0x1, -R93 ;  /* 0x00000001d9d9d824 */ /* 0x000fe200078e0a5d */
[C---:B------:R-:W-:Y:S02]  /*6ab0*/  ISETP.GT.U32.AND P1, PT, R93.reuse, R4, PT ;  /* 0x000000045d00720c */ /* 0x040fe40003f24070 */
[----:B------:R-:W-:-:S07]  /*6ac0*/  ISETP.GT.U32.AND P5, PT, R93, R35, PT ;  /* 0x000000235d00720c */ /* 0x000fce0003fa4070 */
[--C-:B------:R-:W-:Y:S01]  /*6ad0*/  @!P4 IMAD.IADD R241, R241, 0x1, -R93.reuse ;  /* 0x00000001f1f1c824 */ /* 0x100fe200078e0a5d */
[----:B------:R-:W-:Y:S01]  /*6ae0*/  ISETP.GT.U32.AND P4, PT, R93, R157, PT ;  /* 0x0000009d5d00720c */ /* 0x000fe20003f84070 */
[--C-:B------:R-:W-:Y:S02]  /*6af0*/  @!P6 IMAD.IADD R143, R143, 0x1, -R93.reuse ;  /* 0x000000018f8fe824 */ /* 0x100fe400078e0a5d */
[--C-:B------:R-:W-:Y:S01]  /*6b00*/  @!P1 IMAD.IADD R4, R4, 0x1, -R93.reuse ;  /* 0x0000000104049824 */ /* 0x100fe200078e0a5d */
[----:B------:R-:W-:Y:S01]  /*6b10*/  ISETP.GE.AND P1, PT, R149, RZ, PT ;  /* 0x000000ff9500720c */ /* 0x000fe20003f26270 */
[----:B------:R-:W-:Y:S01]  /*6b20*/  @!P5 IMAD.IADD R35, R35, 0x1, -R93 ;  /* 0x000000012323d824 */ /* 0x000fe200078e0a5d */
[----:B------:R-:W-:Y:S01]  /*6b30*/  ISETP.GT.U32.AND P6, PT, R93, R143, PT ;  /* 0x0000008f5d00720c */ /* 0x000fe20003fc4070 */
[----:B------:R-:W4:Y:S01]  /*6b40*/  LDL R149, [R1+0x1db4] ;  /* 0x001db40001957983 */ /* 0x000f220000100800 */
[----:B------:R-:W-:-:S03]  /*6b50*/  ISETP.GE.AND P5, PT, R3, RZ, PT ;  /* 0x000000ff0300720c */ /* 0x000fc60003fa6270 */
[----:B------:R-:W4:Y:S02]  /*6b60*/  LDL R3, [R1+0x1dbc] ;  /* 0x001dbc0001037983 */ /* 0x000f240000100800 */
[----:B------:R-:W-:Y:S02]  /*6b70*/  @!P4 IADD3 R157, R157, -R93, RZ ;  /* 0x8000005d9d9dc210 */ /* 0x000fe40007ffe0ff */
[----:B------:R-:W-:Y:S02]  /*6b80*/  ISETP.GE.AND P4, PT, R160, RZ, PT ;  /* 0x000000ffa000720c */ /* 0x000fe40003f86270 */
[----:B------:R-:W4:Y:S02]  /*6b90*/  LDL R160, [R1+0x1db8] ;  /* 0x001db80001a07983 */ /* 0x000f240000100800 */
[----:B------:R-:W-:Y:S01]  /*6ba0*/  @!P6 IMAD.IADD R143, R143, 0x1, -R93 ;  /* 0x000000018f8fe824 */ /* 0x000fe200078e0a5d */
[----:B------:R-:W-:Y:S02]  /*6bb0*/  ISETP.GE.AND P6, PT, R145, RZ, PT ;  /* 0x000000ff9100720c */ /* 0x000fe40003fc6270 */
[----:B------:R-:W-:Y:S01]  /*6bc0*/  IABS R0, R0 ;  /* 0x0000000000007213 */ /* 0x000fe20000000000 */
[----:B------:R-:W4:Y:S05]  /*6bd0*/  LDL R145, [R1+0x1db0] ;  /* 0x001db00001917983 */ /* 0x000f2a0000100800 */
[----:B------:R-:W-:Y:S01]  /*6be0*/  @!P4 IMAD.MOV R29, RZ, RZ, -R29 ;  /* 0x000000ffff1dc224 */ /* 0x000fe200078e0a1d */
[----:B------:R-:W-:Y:S01]  /*6bf0*/  ISETP.GT.U32.AND P4, PT, R93, R35, PT ;  /* 0x000000235d00720c */ /* 0x000fe20003f84070 */
[----:B------:R-:W-:-:S04]  /*6c00*/  IMAD.HI.U32 R2, R208, R0, RZ ;  /* 0x00000000d0027227 */ /* 0x000fc800078e00ff */
[----:B------:R-:W-:Y:S01]  /*6c10*/  @!P6 IMAD.MOV R241, RZ, RZ, -R241 ;  /* 0x000000fffff1e224 */ /* 0x000fe200078e0af1 */
[----:B------:R-:W-:Y:S01]  /*6c20*/  ISETP.GT.U32.AND P6, PT, R93, R219, PT ;  /* 0x000000db5d00720c */ /* 0x000fe20003fc4070 */
[----:B------:R-:W-:-:S06]  /*6c30*/  IMAD.MOV R2, RZ, RZ, -R2 ;  /* 0x000000ffff027224 */ /* 0x000fcc00078e0a02 */
[--C-:B------:R-:W-:Y:S01]  /*6c40*/  @!P4 IMAD.IADD R35, R35, 0x1, -R93.reuse ;  /* 0x000000012323c824 */ /* 0x100fe200078e0a5d */
[C---:B------:R-:W-:Y:S01]  /*6c50*/  ISETP.GT.U32.AND P4, PT, R93.reuse, R161, PT ;  /* 0x000000a15d00720c */ /* 0x040fe20003f84070 */
[----:B------:R-:W-:Y:S01]  /*6c60*/  IMAD R0, R93, R2, R0 ;  /* 0x000000025d007224 */ /* 0x000fe200078e0200 */
[----:B------:R-:W-:Y:S01]  /*6c70*/  IADD3 R2, R204, 0xf3, RZ ;  /* 0x000000f3cc027810 */ /* 0x000fe20007ffe0ff */
[----:B------:R-:W-:Y:S02]  /*6c80*/  STL [R1+0x220c], R241 ;  /* 0x00220cf101007387 */ /* 0x000fe40000100800 */
[----:B------:R-:W-:Y:S01]  /*6c90*/  @!P6 IMAD.IADD R219, R219, 0x1, -R93 ;  /* 0x00000001dbdbe824 */ /* 0x000fe200078e0a5d */
[C---:B------:R-:W-:Y:S01]  /*6ca0*/  ISETP.GT.U32.AND P6, PT, R93.reuse, R43, PT ;  /* 0x0000002b5d00720c */ /* 0x040fe20003fc4070 */
[----:B------:R1:W-:Y:S01]  /*6cb0*/  STL [R1+0x1ec0], R2 ;  /* 0x001ec00201007387 */ /* 0x0003e20000100800 */
[----:B------:R-:W-:Y:S01]  /*6cc0*/  ISETP.GT.U32.AND P2, PT, R93, R31, PT ;  /* 0x0000001f5d00720c */ /* 0x000fe20003f44070 */
[----:B------:R-:W-:-:S02]  /*6cd0*/  @!P1 IMAD.MOV R217, RZ, RZ, -R217 ;  /* 0x000000ffffd99224 */ /* 0x000fc400078e0ad9 */
[----:B------:R-:W-:Y:S01]  /*6ce0*/  @!P3 IMAD.MOV R143, RZ, RZ, -R143 ;  /* 0x000000ffff8fb224 */ /* 0x000fe200078e0a8f */
[----:B------:R-:W-:Y:S01]  /*6cf0*/  @!P5 IADD3 R155, -R155, RZ, RZ ;  /* 0x000000ff9b9bd210 */ /* 0x000fe20007ffe1ff */
[----:B------:R-:W4:Y:S01]  /*6d00*/  LDL R151, [R1+0x1de0] ;  /* 0x001de00001977983 */ /* 0x000f220000100800 */
[----:B------:R-:W-:-:S05]  /*6d10*/  @!P4 IADD3 R161, R161, -R93, RZ ;  /* 0x8000005da1a1c210 */ /* 0x000fca0007ffe0ff */
[----:B------:R-:W-:Y:S01]  /*6d20*/  @!P6 IMAD.IADD R43, R43, 0x1, -R93 ;  /* 0x000000012b2be824 */ /* 0x000fe200078e0a5d */
[----:B--2---:R-:W-:Y:S02]  /*6d30*/  ISETP.GE.AND P4, PT, R248, RZ, PT ;  /* 0x000000fff800720c */ /* 0x004fe40003f86270 */
[----:B------:R-:W2:Y:S01]  /*6d40*/  LDL R248, [R1+0x1dd8] ;  /* 0x001dd80001f87983 */ /* 0x000ea20000100800 */
[----:B---3--:R-:W-:-:S03]  /*6d50*/  ISETP.GE.AND P6, PT, R249, RZ, PT ;  /* 0x000000fff900720c */ /* 0x008fc60003fc6270 */
[----:B------:R-:W3:Y:S01]  /*6d60*/  LDL R249, [R1+0x1ddc] ;  /* 0x001ddc0001f97983 */ /* 0x000ee20000100800 */
[----:B------:R-:W-:Y:S01]  /*6d70*/  @!P2 IMAD.IADD R31, R31, 0x1, -R93 ;  /* 0x000000011f1fa824 */ /* 0x000fe200078e0a5d */
[C---:B------:R-:W-:Y:S02]  /*6d80*/  ISETP.GT.U32.AND P2, PT, R93.reuse, R159, PT ;  /* 0x0000009f5d00720c */ /* 0x040fe40003f44070 */
[----:B------:R-:W-:-:S11]  /*6d90*/  ISETP.GT.U32.AND P1, PT, R93, R157, PT ;  /* 0x0000009d5d00720c */ /* 0x000fd60003f24070 */
[-C--:B------:R-:W-:Y:S02]  /*6da0*/  @!P2 IADD3 R159, R159, -R93.reuse, RZ ;  /* 0x8000005d9f9fa210 */ /* 0x080fe40007ffe0ff */
[----:B------:R-:W-:Y:S02]  /*6db0*/  ISETP.GT.U32.AND P2, PT, R93, R4, PT ;  /* 0x000000045d00720c */ /* 0x000fe40003f44070 */
[----:B------:R-:W-:Y:S02]  /*6dc0*/  @!P1 IADD3 R157, R157, -R93, RZ ;  /* 0x8000005d9d9d9210 */ /* 0x000fe40007ffe0ff */
[C---:B------:R-:W-:Y:S02]  /*6dd0*/  ISETP.GT.U32.AND P3, PT, R93.reuse, R40, PT ;  /* 0x000000285d00720c */ /* 0x040fe40003f64070 */
[----:B------:R-:W-:-:S07]  /*6de0*/  ISETP.GT.U32.AND P1, PT, R93, R41, PT ;  /* 0x000000295d00720c */ /* 0x000fce0003f24070 */
[----:B------:R-:W-:Y:S01]  /*6df0*/  @!P2 IMAD.IADD R4, R4, 0x1, -R93 ;  /* 0x000000010404a824 */ /* 0x000fe200078e0a5d */
[----:B------:R-:W-:-:S03]  /*6e00*/  ISETP.GT.U32.AND P2, PT, R93, R45, PT ;  /* 0x0000002d5d00720c */ /* 0x000fc60003f44070 */
[--C-:B------:R-:W-:Y:S02]  /*6e10*/  @!P3 IMAD.IADD R40, R40, 0x1, -R93.reuse ;  /* 0x000000012828b824 */ /* 0x100fe400078e0a5d */
[----:B------:R-:W-:Y:S01]  /*6e20*/  @!P1 IMAD.IADD R41, R41, 0x1, -R93 ;  /* 0x0000000129299824 */ /* 0x000fe200078e0a5d */
[----:B----4-:R-:W-:Y:S02]  /*6e30*/  ISETP.GE.AND P3, PT, R149, RZ, PT ;  /* 0x000000ff9500720c */ /* 0x010fe40003f66270 */
[----:B------:R-:W4:Y:S01]  /*6e40*/  LDL R149, [R1+0x1dcc] ;  /* 0x001dcc0001957983 */ /* 0x000f220000100800 */
[----:B------:R-:W-:-:S04]  /*6e50*/  ISETP.GE.AND P1, PT, R3, RZ, PT ;  /* 0x000000ff0300720c */ /* 0x000fc80003f26270 */
[----:B------:R-:W-:Y:S01]  /*6e60*/  @!P2 IMAD.IADD R45, R45, 0x1, -R93 ;  /* 0x000000012d2da824 */ /* 0x000fe200078e0a5d */
[----:B------:R-:W4:Y:S01]  /*6e70*/  LDL R3, [R1+0x1dd4] ;  /* 0x001dd40001037983 */ /* 0x000f220000100800 */
[----:B------:R-:W-:-:S03]  /*6e80*/  ISETP.GE.AND P2, PT, R160, RZ, PT ;  /* 0x000000ffa000720c */ /* 0x000fc60003f46270 */
[----:B------:R-:W4:Y:S01]  /*6e90*/  LDL R160, [R1+0x1dd0] ;  /* 0x001dd00001a07983 */ /* 0x000f220000100800 */
[----:B------:R-:W-:Y:S01]  /*6ea0*/  @!P0 IMAD.MOV R31, RZ, RZ, -R31 ;  /* 0x000000ffff1f8224 */ /* 0x000fe200078e0a1f */
[C---:B------:R-:W-:Y:S02]  /*6eb0*/  ISETP.GT.U32.AND P0, PT, R93.reuse, R37, PT ;  /* 0x000000255d00720c */ /* 0x040fe40003f04070 */
[----:B------:R-:W-:Y:S01]  /*6ec0*/  @!P1 IMAD.MOV R219, RZ, RZ, -R219 ;  /* 0x000000ffffdb9224 */ /* 0x000fe200078e0adb */
[C---:B------:R-:W-:Y:S02]  /*6ed0*/  ISETP.GT.U32.AND P1, PT, R93.reuse, R161, PT ;  /* 0x000000a15d00720c */ /* 0x040fe40003f24070 */
[----:B------:R-:W-:-:S08]  /*6ee0*/  ISETP.GT.U32.AND P5, PT, R93, R159, PT ;  /* 0x0000009f5d00720c */ /* 0x000fd00003fa4070 */
[----:B------:R-:W-:-:S04]  /*6ef0*/  @!P0 IMAD.IADD R37, R37, 0x1, -R93 ;  /* 0x0000000125258824 */ /* 0x000fc800078e0a5d */
[----:B------:R-:W-:Y:S01]  /*6f00*/  @!P4 IMAD.MOV R37, RZ, RZ, -R37 ;  /* 0x000000ffff25c224 */ /* 0x000fe200078e0a25 */
[----:B------:R-:W-:Y:S02]  /*6f10*/  @!P1 IADD3 R161, R161, -R93, RZ ;  /* 0x8000005da1a19210 */ /* 0x000fe40007ffe0ff */
[C---:B------:R-:W-:Y:S02]  /*6f20*/  ISETP.GT.U32.AND P4, PT, R93.reuse, R43, PT ;  /* 0x0000002b5d00720c */ /* 0x040fe40003f84070 */
[----:B------:R-:W-:Y:S02]  /*6f30*/  ISETP.GT.U32.AND P1, PT, R93, R33, PT ;  /* 0x000000215d00720c */ /* 0x000fe40003f24070 */
[----:B------:R-:W-:Y:S02]  /*6f40*/  @!P5 IADD3 R159, R159, -R93, RZ ;  /* 0x8000005d9f9fd210 */ /* 0x000fe40007ffe0ff */
[----:B------:R-:W-:Y:S02]  /*6f50*/  ISETP.GE.AND P5, PT, R145, RZ, PT ;  /* 0x000000ff9100720c */ /* 0x000fe40003fa6270 */
[----:B------:R-:W4:Y:S05]  /*6f60*/  LDL R145, [R1+0x1dc8] ;  /* 0x001dc80001917983 */ /* 0x000f2a0000100800 */
[--C-:B------:R-:W-:Y:S01]  /*6f70*/  @!P4 IMAD.IADD R43, R43, 0x1, -R93.reuse ;  /* 0x000000012b2bc824 */ /* 0x100fe200078e0a5d */
[----:B------:R-:W-:Y:S01]  /*6f80*/  ISETP.GT.U32.AND P4, PT, R93, R49, PT ;  /* 0x000000315d00720c */ /* 0x000fe20003f84070 */
[----:B------:R-:W-:-:S12]  /*6f90*/  @!P1 IMAD.IADD R33, R33, 0x1, -R93 ;  /* 0x0000000121219824 */ /* 0x000fd800078e0a5d */
[----:B------:R-:W-:Y:S01]  /*6fa0*/  @!P4 IMAD.IADD R49, R49, 0x1, -R93 ;  /* 0x000000013131c824 */ /* 0x000fe200078e0a5d */
[----:B--2---:R-:W-:Y:S02]  /*6fb0*/  ISETP.GE.AND P1, PT, R248, RZ, PT ;  /* 0x000000fff800720c */ /* 0x004fe40003f26270 */
[----:B------:R-:W2:Y:S01]  /*6fc0*/  LDL R248, [R1+0x1df0] ;  /* 0x001df00001f87983 */ /* 0x000ea20000100800 */
[----:B---3--:R-:W-:-:S03]  /*6fd0*/  ISETP.GE.AND P4, PT, R249, RZ, PT ;  /* 0x000000fff900720c */ /* 0x008fc60003f86270 */
[----:B------:R-:W3:Y:S01]  /*6fe0*/  LDL R249, [R1+0x1df4] ;  /* 0x001df40001f97983 */ /* 0x000ee20000100800 */
[----:B------:R-:W-:Y:S02]  /*6ff0*/  ISETP.GT.U32.AND P0, PT, R93, R221, PT ;  /* 0x000000dd5d00720c */ /* 0x000fe40003f04070 */
[----:B------:R-:W-:Y:S02]  /*7000*/  @!P3 IADD3 R157, -R157, RZ, RZ ;  /* 0x000000ff9d9db210 */ /* 0x000fe40007ffe1ff */
[C---:B------:R-:W-:Y:S01]  /*7010*/  ISETP.GT.U32.AND P3, PT, R93.reuse, R45, PT ;  /* 0x0000002d5d00720c */ /* 0x040fe20003f64070 */
[----:B------:R-:W-:Y:S01]  /*7020*/  @!P2 IMAD.MOV R35, RZ, RZ, -R35 ;  /* 0x000000ffff23a224 */ /* 0x000fe200078e0a23 */
[----:B------:R-:W-:Y:S01]  /*7030*/  ISETP.GT.U32.AND P2, PT, R93, R41, PT ;  /* 0x000000295d00720c */ /* 0x000fe20003f44070 */
[----:B------:R-:W-:-:S06]  /*7040*/  @!P5 IMAD.MOV R4, RZ, RZ, -R4 ;  /* 0x000000ffff04d224 */ /* 0x000fcc00078e0a04 */
[----:B------:R-:W-:-:S04]  /*7050*/  @!P0 IMAD.IADD R221, R221, 0x1, -R93 ;  /* 0x00000001dddd8824 */ /* 0x000fc800078e0a5d */
[--C-:B------:R-:W-:Y:S01]  /*7060*/  @!P3 IMAD.IADD R45, R45, 0x1, -R93.reuse ;  /* 0x000000012d2db824 */ /* 0x100fe200078e0a5d */
[C---:B------:R-:W-:Y:S02]  /*7070*/  ISETP.GT.U32.AND P5, PT, R93.reuse, R221, PT ;  /* 0x000000dd5d00720c */ /* 0x040fe40003fa4070 */
[----:B------:R-:W-:Y:S01]  /*7080*/  ISETP.GT.U32.AND P3, PT, R93, R163, PT ;  /* 0x000000a35d00720c */ /* 0x000fe20003f64070 */
[----:B------:R-:W-:Y:S01]  /*7090*/  @!P2 IMAD.IADD R41, R41, 0x1, -R93 ;  /* 0x000000012929a824 */ /* 0x000fe200078e0a5d */
[----:B------:R-:W-:-:S09]  /*70a0*/  ISETP.GT.U32.AND P2, PT, R93, R47, PT ;  /* 0x0000002f5d00720c */ /* 0x000fd20003f44070 */
[----:B------:R-:W-:Y:S02]  /*70b0*/  @!P5 IMAD.IADD R221, R221, 0x1, -R93 ;  /* 0x00000001ddddd824 */ /* 0x000fe400078e0a5d */
[----:B------:R-:W-:Y:S02]  /*70c0*/  @!P3 IADD3 R163, R163, -R93, RZ ;  /* 0x8000005da3a3b210 */ /* 0x000fe40007ffe0ff */
[----:B----4-:R-:W-:Y:S02]  /*70d0*/  ISETP.GE.AND P5, PT, R149, RZ, PT ;  /* 0x000000ff9500720c */ /* 0x010fe40003fa6270 */
[----:B------:R-:W4:Y:S01]  /*70e0*/  LDL R149, [R1+0x1de8] ;  /* 0x001de80001957983 */ /* 0x000f220000100800 */
[----:B------:R-:W-:-:S03]  /*70f0*/  ISETP.GE.AND P3, PT, R160, RZ, PT ;  /* 0x000000ffa000720c */ /* 0x000fc60003f66270 */
[----:B------:R-:W4:Y:S01]  /*7100*/  LDL R160, [R1+0x1dec] ;  /* 0x001dec0001a07983 */ /* 0x000f220000100800 */
[----:B------:R-:W-:Y:S01]  /*7110*/  @!P2 IMAD.IADD R47, R47, 0x1, -R93 ;  /* 0x000000012f2fa824 */ /* 0x000fe200078e0a5d */
[----:B------:R-:W-:-:S08]  /*7120*/  ISETP.GE.AND P2, PT, R3, RZ, PT ;  /* 0x000000ff0300720c */ /* 0x000fd00003f46270 */
[----:B------:R-:W-:Y:S02]  /*7130*/  @!P3 IADD3 R41, -R41, RZ, RZ ;  /* 0x000000ff2929b210 */ /* 0x000fe40007ffe1ff */
[C---:B------:R-:W-:Y:S02]  /*7140*/  ISETP.GT.U32.AND P3, PT, R93.reuse, R47, PT ;  /* 0x0000002f5d00720c */ /* 0x040fe40003f64070 */
[C---:B------:R-:W-:Y:S01]  /*7150*/  ISETP.GT.U32.AND P0, PT, R93.reuse, R40, PT ;  /* 0x000000285d00720c */ /* 0x040fe20003f04070 */
[----:B------:R-:W-:Y:S01]  /*7160*/  @!P2 IMAD.MOV R161, RZ, RZ, -R161 ;  /* 0x000000ffffa1a224 */ /* 0x000fe200078e0aa1 */
[----:B------:R-:W-:-:S09]  /*7170*/  ISETP.GT.U32.AND P2, PT, R93, R33, PT ;  /* 0x000000215d00720c */ /* 0x000fd20003f44070 */
[--C-:B------:R-:W-:Y:S01]  /*7180*/  @!P3 IMAD.IADD R47, R47, 0x1, -R93.reuse ;  /* 0x000000012f2fb824 */ /* 0x100fe200078e0a5d */
[----:B------:R-:W-:Y:S01]  /*7190*/  ISETP.GT.U32.AND P3, PT, R93, R167, PT ;  /* 0x000000a75d00720c */ /* 0x000fe20003f64070 */
[--C-:B------:R-:W-:Y:S01]  /*71a0*/  @!P0 IMAD.IADD R40, R40, 0x1, -R93.reuse ;  /* 0x0000000128288824 */ /* 0x100fe200078e0a5d */
[----:B------:R-:W-:Y:S01]  /*71b0*/  ISETP.GE.AND P0, PT, R145, RZ, PT ;  /* 0x000000ff9100720c */ /* 0x000fe20003f06270 */
[----:B------:R-:W-:Y:S01]  /*71c0*/  @!P2 IMAD.IADD R33, R33, 0x1, -R93 ;  /* 0x000000012121a824 */ /* 0x000fe200078e0a5d */
[----:B------:R-:W4:Y:S01]  /*71d0*/  LDL R145, [R1+0x1de4] ;  /* 0x001de40001917983 */ /* 0x000f220000100800 */
[----:B------:R-:W-:-:S08]  /*71e0*/  ISETP.GT.U32.AND P2, PT, R93, R55, PT ;  /* 0x000000375d00720c */ /* 0x000fd00003f44070 */
[----:B------:R-:W-:-:S05]  /*71f0*/  @!P3 IMAD.IADD R167, R167, 0x1, -R93 ;  /* 0x00000001a7a7b824 */ /* 0x000fca00078e0a5d */
[----:B------:R-:W-:Y:S01]  /*7200*/  @!P2 IMAD.IADD R55, R55, 0x1, -R93 ;  /* 0x000000013737a824 */ /* 0x000fe200078e0a5d */
[----:B--2---:R-:W-:Y:S02]  /*7210*/  ISETP.GE.AND P3, PT, R248, RZ, PT ;  /* 0x000000fff800720c */ /* 0x004fe40003f66270 */
[----:B------:R-:W2:Y:S01]  /*7220*/  LDL R248, [R1+0x1e08] ;  /* 0x001e080001f87983 */ /* 0x000ea20000100800 */
[----:B---3--:R-:W-:-:S03]  /*7230*/  ISETP.GE.AND P2, PT, R249, RZ, PT ;  /* 0x000000fff900720c */ /* 0x008fc60003f46270 */
[----:B------:R-:W3:Y:S01]  /*7240*/  LDL R249, [R1+0x1e0c] ;  /* 0x001e0c0001f97983 */ /* 0x000ee20000100800 */
[----:B------:R-:W-:Y:S02]  /*7250*/  @!P6 IADD3 R159, -R159, RZ, RZ ;  /* 0x000000ff9f9fe210 */ /* 0x000fe40007ffe1ff */
[C---:B------:R-:W-:Y:S01]  /*7260*/  ISETP.GT.U32.AND P6, PT, R93.reuse, R243, PT ;  /* 0x000000f35d00720c */ /* 0x040fe20003fc4070 */
[----:B------:R-:W-:Y:S02]  /*7270*/  @!P0 IMAD.MOV R40, RZ, RZ, -R40 ;  /* 0x000000ffff288224 */ /* 0x000fe400078e0a28 */
[----:B------:R-:W-:Y:S01]  /*7280*/  @!P5 IMAD.MOV R45, RZ, RZ, -R45 ;  /* 0x000000ffff2dd224 */ /* 0x000fe200078e0a2d */
[----:B------:R-:W-:-:S09]  /*7290*/  ISETP.GT.U32.AND P5, PT, R93, R163, PT ;  /* 0x000000a35d00720c */ /* 0x000fd20003fa4070 */
[----:B------:R-:W-:Y:S01]  /*72a0*/  @!P6 IMAD.IADD R243, R243, 0x1, -R93 ;  /* 0x00000001f3f3e824 */ /* 0x000fe200078e0a5d */
[----:B------:R-:W-:-:S04]  /*72b0*/  ISETP.GT.U32.AND P6, PT, R93, R165, PT ;  /* 0x000000a55d00720c */ /* 0x000fc80003fc4070 */
[----:B------:R-:W-:Y:S01]  /*72c0*/  ISETP.GT.U32.AND P0, PT, R93, R243, PT ;  /* 0x000000f35d00720c */ /* 0x000fe20003f04070 */
[----:B------:R-:W-:Y:S01]  /*72d0*/  @!P5 IMAD.IADD R163, R163, 0x1, -R93 ;  /* 0x00000001a3a3d824 */ /* 0x000fe200078e0a5d */
[----:B------:R-:W-:-:S07]  /*72e0*/  ISETP.GT.U32.AND P5, PT, R93, R53, PT ;  /* 0x000000355d00720c */ /* 0x000fce0003fa4070 */
[----:B------:R-:W-:-:S04]  /*72f0*/  @!P6 IMAD.IADD R165, R165, 0x1, -R93 ;  /* 0x00000001a5a5e824 */ /* 0x000fc800078e0a5d */
[----:B------:R-:W-:Y:S02]  /*7300*/  @!P0 IADD3 R243, R243, -R93, RZ ;  /* 0x8000005df3f38210 */ /* 0x000fe40007ffe0ff */
[C---:B------:R-:W-:Y:S02]  /*7310*/  ISETP.GT.U32.AND P6, PT, R93.reuse, R165, PT ;  /* 0x000000a55d00720c */ /* 0x040fe40003fc4070 */
[----:B------:R-:W-:Y:S02]  /*7320*/  ISETP.GT.U32.AND P0, PT, R93, R223, PT ;  /* 0x000000df5d00720c */ /* 0x000fe40003f04070 */
[----:B------:R-:W-:Y:S02]  /*7330*/  @!P5 IADD3 R53, R53, -R93, RZ ;  /* 0x8000005d3535d210 */ /* 0x000fe40007ffe0ff */
[----:B----4-:R-:W-:-:S07]  /*7340*/  ISETP.GE.AND P5, PT, R160, RZ, PT ;  /* 0x000000ffa000720c */ /* 0x010fce0003fa6270 */
[--C-:B------:R-:W-:Y:S01]  /*7350*/  @!P6 IMAD.IADD R165, R165, 0x1, -R93.reuse ;  /* 0x00000001a5a5e824 */ /* 0x100fe200078e0a5d */
[----:B------:R-:W-:Y:S01]  /*7360*/  ISETP.GE.AND P6, PT, R151, RZ, PT ;  /* 0x000000ff9700720c */ /* 0x000fe20003fc6270 */
[----:B------:R-:W-:Y:S01]  /*7370*/  @!P0 IMAD.IADD R223, R223, 0x1, -R93 ;  /* 0x00000001dfdf8824 */ /* 0x000fe200078e0a5d */
[----:B------:R-:W-:Y:S01]  /*7380*/  ISETP.GE.AND P0, PT, R149, RZ, PT ;  /* 0x000000ff9500720c */ /* 0x000fe20003f06270 */
[----:B------:R-:W4:Y:S04]  /*7390*/  LDL R151, [R1+0x1df8] ;  /* 0x001df80001977983 */ /* 0x000f280000100800 */
[----:B------:R-:W4:Y:S04]  /*73a0*/  LDL R149, [R1+0x1e00] ;  /* 0x001e000001957983 */ /* 0x000f280000100800 */
[----:B------:R-:W4:Y:S04]  /*73b0*/  LDL R160, [R1+0x1e04] ;  /* 0x001e040001a07983 */ /* 0x000f280000100800 */
[----:B------:R-:W-:Y:S01]  /*73c0*/  @!P0 IMAD.MOV R47, RZ, RZ, -R47 ;  /* 0x000000ffff2f8224 */ /* 0x000fe200078e0a2f */
[----:B------:R-:W-:-:S02]  /*73d0*/  ISETP.GT.U32.AND P0, PT, R93, R53, PT ;  /* 0x000000355d00720c */ /* 0x000fc40003f04070 */
[----:B-1----:R-:W-:Y:S01]  /*73e0*/  IABS R2, R2 ;  /* 0x0000000200027213 */ /* 0x002fe20000000000 */
[----:B------:R-:W-:Y:S01]  /*73f0*/  @!P4 IMAD.MOV R221, RZ, RZ, -R221 ;  /* 0x000000ffffddc224 */ /* 0x000fe200078e0add */
[----:B------:R-:W-:Y:S02]  /*7400*/  ISETP.GT.U32.AND P4, PT, R93, R5, PT ;  /* 0x000000055d00720c */ /* 0x000fe40003f84070 */
[----:B------:R-:W-:Y:S01]  /*7410*/  @!P6 IADD3 R243, -R243, RZ, RZ ;  /* 0x000000fff3f3e210 */ /* 0x000fe20007ffe1ff */
[----:B------:R-:W-:Y:S01]  /*7420*/  IMAD.HI.U32 R3, R208, R2, RZ ;  /* 0x00000002d0037227 */ /* 0x000fe200078e00ff */
[----:B------:R-:W-:-:S05]  /*7430*/  ISETP.GT.U32.AND P6, PT, R93, R167, PT ;  /* 0x000000a75d00720c */ /* 0x000fca0003fc4070 */
[----:B------:R-:W-:Y:S02]  /*7440*/  @!P0 IADD3 R53, R53, -R93, RZ ;  /* 0x8000005d35358210 */ /* 0x000fe40007ffe0ff */
[----:B------:R-:W-:Y:S02]  /*7450*/  ISETP.GT.U32.AND P0, PT, R93, R225, PT ;  /* 0x000000e15d00720c */ /* 0x000fe40003f04070 */
[----:B------:R-:W-:Y:S01]  /*7460*/  IADD3 R3, -R3, RZ, RZ ;  /* 0x000000ff03037210 */ /* 0x000fe20007ffe1ff */
[----:B------:R-:W-:-:S04]  /*7470*/  @!P4 IMAD.IADD R5, R5, 0x1, -R93 ;  /* 0x000000010505c824 */ /* 0x000fc800078e0a5d */
[----:B------:R-:W-:Y:S01]  /*7480*/  IMAD R2, R93, R3, R2 ;  /* 0x000000035d027224 */ /* 0x000fe200078e0202 */
[----:B------:R-:W-:Y:S01]  /*7490*/  IADD3 R3, R204, 0xf4, RZ ;  /* 0x000000f4cc037810 */ /* 0x000fe20007ffe0ff */
[--C-:B------:R-:W-:Y:S01]  /*74a0*/  @!P6 IMAD.IADD R167, R167, 0x1, -R93.reuse ;  /* 0x00000001a7a7e824 */ /* 0x100fe200078e0a5d */
[----:B------:R-:W-:Y:S02]  /*74b0*/  ISETP.GE.AND P4, PT, R145, RZ, PT ;  /* 0x000000ff9100720c */ /* 0x000fe40003f86270 */
[----:B------:R-:W4:Y:S01]  /*74c0*/  LDL R145, [R1+0x1dfc] ;  /* 0x001dfc0001917983 */ /* 0x000f220000100800 */
[----:B------:R-:W-:Y:S01]  /*74d0*/  @!P0 IMAD.IADD R225, R225, 0x1, -R93 ;  /* 0x00000001e1e18824 */ /* 0x000fe200078e0a5d */
[----:B------:R-:W-:Y:S02]  /*74e0*/  ISETP.GT.U32.AND P6, PT, R93, R61, PT ;  /* 0x0000003d5d00720c */ /* 0x000fe40003fc4070 */
[----:B------:R1:W-:Y:S11]  /*74f0*/  STL [R1+0x1eb0], R3 ;  /* 0x001eb00301007387 */ /* 0x0003f60000100800 */
[----:B------:R-:W-:-:S02]  /*7500*/  @!P6 IADD3 R61, R61, -R93, RZ ;  /* 0x8000005d3d3de210 */ /* 0x000fc40007ffe0ff */
[----:B--2---:R-:W-:Y:S02]  /*7510*/  ISETP.GE.AND P0, PT, R248, RZ, PT ;  /* 0x000000fff800720c */ /* 0x004fe40003f06270 */
[----:B------:R-:W2:Y:S01]  /*7520*/  LDL R248, [R1+0x1e28] ;  /* 0x001e280001f87983 */ /* 0x000ea20000100800 */
[----:B---3--:R-:W-:-:S03]  /*7530*/  ISETP.GE.AND P6, PT, R249, RZ, PT ;  /* 0x000000fff900720c */ /* 0x008fc60003fc6270 */
[----:B------:R-:W3:Y:S01]  /*7540*/  LDL R249, [R1+0x1e2c] ;  /* 0x001e2c0001f97983 */ /* 0x000ee20000100800 */
[----:B------:R-:W-:Y:S01]  /*7550*/  @!P1 IMAD.MOV R43, RZ, RZ, -R43 ;  /* 0x000000ffff2b9224 */ /* 0x000fe200078e0a2b */
[----:B------:R-:W-:-:S13]  /*7560*/  ISETP.GT.U32.AND P1, PT, R93, R49, PT ;  /* 0x000000315d00720c */ /* 0x000fda0003f24070 */
[----:B------:R-:W-:Y:S02]  /*7570*/  @!P1 IADD3 R49, R49, -R93, RZ ;  /* 0x8000005d31319210 */ /* 0x000fe40007ffe0ff */
[C---:B------:R-:W-:Y:S01]  /*7580*/  ISETP.GT.U32.AND P1, PT, R93.reuse, R184, PT ;  /* 0x000000b85d00720c */ /* 0x040fe20003f24070 */
[----:B------:R-:W-:Y:S01]  /*7590*/  @!P4 IMAD.MOV R163, RZ, RZ, -R163 ;  /* 0x000000ffffa3c224 */ /* 0x000fe200078e0aa3 */
[----:B------:R-:W-:-:S11]  /*75a0*/  ISETP.GT.U32.AND P4, PT, R93, R223, PT ;  /* 0x000000df5d00720c */ /* 0x000fd60003f84070 */
[----:B------:R-:W-:Y:S01]  /*75b0*/  @!P1 IMAD.IADD R184, R184, 0x1, -R93 ;  /* 0x00000001b8b89824 */ /* 0x000fe200078e0a5d */
[----:B------:R-:W-:Y:S01]  /*75c0*/  ISETP.GT.U32.AND P1, PT, R93, R5, PT ;  /* 0x000000055d00720c */ /* 0x000fe20003f24070 */
[----:B------:R-:W-:Y:S02]  /*75d0*/  @!P5 IMAD.MOV R33, RZ, RZ, -R33 ;  /* 0x000000ffff21d224 */ /* 0x000fe400078e0a21 */
[----:B------:R-:W-:Y:S01]  /*75e0*/  @!P4 IMAD.IADD R223, R223, 0x1, -R93 ;  /* 0x00000001dfdfc824 */ /* 0x000fe200078e0a5d */
[C---:B------:R-:W-:Y:S02]  /*75f0*/  ISETP.GT.U32.AND P5, PT, R93.reuse, R184, PT ;  /* 0x000000b85d00720c */ /* 0x040fe40003fa4070 */
[----:B------:R-:W-:-:S07]  /*7600*/  ISETP.GT.U32.AND P4, PT, R93, R59, PT ;  /* 0x0000003b5d00720c */ /* 0x000fce0003f84070 */
[----:B------:R-:W-:Y:S01]  /*7610*/  @!P1 IMAD.IADD R5, R5, 0x1, -R93 ;  /* 0x0000000105059824 */ /* 0x000fe200078e0a5d */
[----:B------:R-:W-:-:S03]  /*7620*/  ISETP.GT.U32.AND P1, PT, R93, R63, PT ;  /* 0x0000003f5d00720c */ /* 0x000fc60003f24070 */
[--C-:B------:R-:W-:Y:S02]  /*7630*/  @!P5 IMAD.IADD R184, R184, 0x1, -R93.reuse ;  /* 0x00000001b8b8d824 */ /* 0x100fe400078e0a5d */
[--C-:B------:R-:W-:Y:S01]  /*7640*/  @!P4 IMAD.IADD R59, R59, 0x1, -R93.reuse ;  /* 0x000000013b3bc824 */ /* 0x100fe200078e0a5d */
[----:B----4-:R-:W-:Y:S02]  /*7650*/  ISETP.GE.AND P5, PT, R151, RZ, PT ;  /* 0x000000ff9700720c */ /* 0x010fe40003fa6270 */
[----:B------:R-:W4:Y:S05]  /*7660*/  LDL R151, [R1+0x1e10] ;  /* 0x001e100001977983 */ /* 0x000f2a0000100800 */
[----:B------:R-:W-:Y:S01]  /*7670*/  @!P1 IMAD.IADD R63, R63, 0x1, -R93 ;  /* 0x000000013f3f9824 */ /* 0x000fe200078e0a5d */
[----:B------:R-:W-:-:S02]  /*7680*/  ISETP.GE.AND P1, PT, R149, RZ, PT ;  /* 0x000000ff9500720c */ /* 0x000fc40003f26270 */
[----:B------:R-:W-:Y:S01]  /*7690*/  ISETP.GE.AND P4, PT, R160, RZ, PT ;  /* 0x000000ffa000720c */ /* 0x000fe20003f86270 */
[----:B------:R-:W4:Y:S04]  /*76a0*/  LDL R149, [R1+0x1e1c] ;  /* 0x001e1c0001957983 */ /* 0x000f280000100800 */
[----:B------:R-:W4:Y:S01]  /*76b0*/  LDL R160, [R1+0x1e24] ;  /* 0x001e240001a07983 */ /* 0x000f220000100800 */
[----:B------:R-:W-:Y:S02]  /*76c0*/  @!P3 IADD3 R49, -R49, RZ, RZ ;  /* 0x000000ff3131b210 */ /* 0x000fe40007ffe1ff */
[----:B------:R-:W-:-:S05]  /*76d0*/  ISETP.GT.U32.AND P3, PT, R93, R55, PT ;  /* 0x000000375d00720c */ /* 0x000fca0003f64070 */
[----:B------:R-:W-:Y:S01]  /*76e0*/  @!P4 IMAD.MOV R167, RZ, RZ, -R167 ;  /* 0x000000ffffa7c224 */ /* 0x000fe200078e0aa7 */
[C---:B------:R-:W-:Y:S01]  /*76f0*/  ISETP.GT.U32.AND P4, PT, R93.reuse, R225, PT ;  /* 0x000000e15d00720c */ /* 0x040fe20003f84070 */
[----:B------:R-:W-:Y:S01]  /*7700*/  @!P2 IMAD.MOV R165, RZ, RZ, -R165 ;  /* 0x000000ffffa5a224 */ /* 0x000fe200078e0aa5 */
[----:B------:R-:W-:-:S05]  /*7710*/  ISETP.GT.U32.AND P2, PT, R93, R169, PT ;  /* 0x000000a95d00720c */ /* 0x000fca0003f44070 */
[----:B------:R-:W-:-:S04]  /*7720*/  @!P3 IMAD.IADD R55, R55, 0x1, -R93 ;  /* 0x000000013737b824 */ /* 0x000fc800078e0a5d */
[----:B------:R-:W-:Y:S01]  /*7730*/  @!P0 IMAD.MOV R55, RZ, RZ, -R55 ;  /* 0x000000ffff378224 */ /* 0x000fe200078e0a37 */
[----:B------:R-:W-:Y:S01]  /*7740*/  ISETP.GT.U32.AND P0, PT, R93, R61, PT ;  /* 0x0000003d5d00720c */ /* 0x000fe20003f04070 */
[----:B------:R-:W-:Y:S01]  /*7750*/  @!P4 IMAD.IADD R225, R225, 0x1, -R93 ;  /* 0x00000001e1e1c824 */ /* 0x000fe200078e0a5d */
[----:B------:R-:W-:Y:S02]  /*7760*/  ISETP.GT.U32.AND P4, PT, R93, R173, PT ;  /* 0x000000ad5d00720c */ /* 0x000fe40003f84070 */
[-C--:B------:R-:W-:Y:S02]  /*7770*/  @!P2 IADD3 R169, R169, -R93.reuse, RZ ;  /* 0x8000005da9a9a210 */ /* 0x080fe40007ffe0ff */
[----:B------:R-:W-:Y:S02]  /*7780*/  ISETP.GE.AND P2, PT, R145, RZ, PT ;  /* 0x000000ff9100720c */ /* 0x000fe40003f46270 */
[----:B------:R-:W4:Y:S05]  /*7790*/  LDL R145, [R1+0x1e18] ;  /* 0x001e180001917983 */ /* 0x000f2a0000100800 */
[----:B------:R-:W-:-:S02]  /*77a0*/  @!P0 IADD3 R61, R61, -R93, RZ ;  /* 0x8000005d3d3d8210 */ /* 0x000fc40007ffe0ff */
[----:B------:R-:W-:Y:S01]  /*77b0*/  @!P4 IMAD.IADD R173, R173, 0x1, -R93 ;  /* 0x00000001adadc824 */ /* 0x000fe200078e0a5d */
[----:B------:R-:W-:-:S13]  /*77c0*/  ISETP.GT.U32.AND P0, PT, R93, R67, PT ;  /* 0x000000435d00720c */ /* 0x000fda0003f04070 */
[----:B------:R-:W-:Y:S01]  /*77d0*/  @!P0 IMAD.IADD R67, R67, 0x1, -R93 ;  /* 0x0000000143438824 */ /* 0x000fe200078e0a5d */
[----:B--2---:R-:W-:Y:S02]  /*77e0*/  ISETP.GE.AND P4, PT, R248, RZ, PT ;  /* 0x000000fff800720c */ /* 0x004fe40003f86270 */
[----:B------:R-:W2:Y:S01]  /*77f0*/  LDL R248, [R1+0x1e48] ;  /* 0x001e480001f87983 */ /* 0x000ea20000100800 */
[----:B---3--:R-:W-:-:S03]  /*7800*/  ISETP.GE.AND P0, PT, R249, RZ, PT ;  /* 0x000000fff900720c */ /* 0x008fc60003f06270 */
[----:B------:R-:W3:Y:S01]  /*7810*/  LDL R249, [R1+0x1e4c] ;  /* 0x001e4c0001f97983 */ /* 0x000ee20000100800 */
[----:B------:R-:W-:Y:S01]  /*7820*/  @!P2 IMAD.MOV R223, RZ, RZ, -R223 ;  /* 0x000000ffffdfa224 */ /* 0x000fe200078e0adf */
[----:B------:R-:W-:Y:S02]  /*7830*/  @!P1 IADD3 R53, -R53, RZ, RZ ;  /* 0x000000ff35359210 */ /* 0x000fe40007ffe1ff */
[C---:B------:R-:W-:Y:S02]  /*7840*/  ISETP.GT.U32.AND P3, PT, R93.reuse, R171, PT ;  /* 0x000000ab5d00720c */ /* 0x040fe40003f64070 */
[C---:B------:R-:W-:Y:S02]  /*7850*/  ISETP.GT.U32.AND P2, PT, R93.reuse, R63, PT ;  /* 0x0000003f5d00720c */ /* 0x040fe40003f44070 */
[----:B------:R-:W-:-:S09]  /*7860*/  ISETP.GT.U32.AND P1, PT, R93, R59, PT ;  /* 0x0000003b5d00720c */ /* 0x000fd20003f24070 */
[--C-:B------:R-:W-:Y:S01]  /*7870*/  @!P3 IMAD.IADD R171, R171, 0x1, -R93.reuse ;  /* 0x00000001ababb824 */ /* 0x100fe200078e0a5d */
[----:B------:R-:W-:Y:S01]  /*7880*/  ISETP.GT.U32.AND P3, PT, R93, R169, PT ;  /* 0x000000a95d00720c */ /* 0x000fe20003f64070 */
[--C-:B------:R-:W-:Y:S01]  /*7890*/  @!P2 IMAD.IADD R63, R63, 0x1, -R93.reuse ;  /* 0x000000013f3fa824 */ /* 0x100fe200078e0a5d */
[----:B------:R-:W-:Y:S01]  /*78a0*/  ISETP.GT.U32.AND P2, PT, R93, R51, PT ;  /* 0x000000335d00720c */ /* 0x000fe20003f44070 */
[----:B------:R-:W-:Y:S01]  /*78b0*/  @!P1 IMAD.IADD R59, R59, 0x1, -R93 ;  /* 0x000000013b3b9824 */ /* 0x000fe200078e0a5d */
[----:B------:R-:W-:-:S09]  /*78c0*/  ISETP.GT.U32.AND P1, PT, R93, R65, PT ;  /* 0x000000415d00720c */ /* 0x000fd20003f24070 */
[-C--:B------:R-:W-:Y:S02]  /*78d0*/  @!P3 IADD3 R169, R169, -R93.reuse, RZ ;  /* 0x8000005da9a9b210 */ /* 0x080fe40007ffe0ff */
[----:B------:R-:W-:Y:S02]  /*78e0*/  @!P2 IMAD.IADD R51, R51, 0x1, -R93 ;  /* 0x000000013333a824 */ /* 0x000fe400078e0a5d */
[----:B------:R-:W-:Y:S02]  /*78f0*/  @!P1 IADD3 R65, R65, -R93, RZ ;  /* 0x8000005d41419210 */ /* 0x000fe40007ffe0ff */
[----:B----4-:R-:W-:Y:S02]  /*7900*/  ISETP.GE.AND P3, PT, R151, RZ, PT ;  /* 0x000000ff9700720c */ /* 0x010fe40003f66270 */
[----:B------:R-:W4:Y:S01]  /*7910*/  LDL R151, [R1+0x1e30] ;  /* 0x001e300001977983 */ /* 0x000f220000100800 */
[----:B------:R-:W-:-:S03]  /*7920*/  ISETP.GE.AND P2, PT, R149, RZ, PT ;  /* 0x000000ff9500720c */ /* 0x000fc60003f46270 */
[----:B------:R-:W4:Y:S01]  /*7930*/  LDL R149, [R1+0x1e3c] ;  /* 0x001e3c0001957983 */ /* 0x000f220000100800 */
[----:B------:R-:W-:-:S03]  /*7940*/  ISETP.GE.AND P1, PT, R160, RZ, PT ;  /* 0x000000ffa000720c */ /* 0x000fc60003f26270 */
[----:B------:R-:W4:Y:S06]  /*7950*/  LDL R160, [R1+0x1e40] ;  /* 0x001e400001a07983 */ /* 0x000f2c0000100800 */
[----:B------:R-:W-:Y:S01]  /*7960*/  @!P2 IMAD.MOV R59, RZ, RZ, -R59 ;  /* 0x000000ffff3ba224 */ /* 0x000fe200078e0a3b */
[C---:B------:R-:W-:Y:S01]  /*7970*/  ISETP.GT.U32.AND P2, PT, R93.reuse, R65, PT ;  /* 0x000000415d00720c */ /* 0x040fe20003f44070 */
[----:B------:R-:W-:Y:S01]  /*7980*/  @!P5 IMAD.MOV R5, RZ, RZ, -R5 ;  /* 0x000000ffff05d224 */ /* 0x000fe200078e0a05 */
[----:B------:R-:W-:Y:S02]  /*7990*/  ISETP.GT.U32.AND P5, PT, R93, R171, PT ;  /* 0x000000ab5d00720c */ /* 0x000fe40003fa4070 */
[----:B------:R-:W-:-:S02]  /*79a0*/  @!P1 IADD3 R225, -R225, RZ, RZ ;  /* 0x000000ffe1e19210 */ /* 0x000fc40007ffe1ff */
[----:B------:R-:W-:-:S07]  /*79b0*/  ISETP.GT.U32.AND P1, PT, R93, R173, PT ;  /* 0x000000ad5d00720c */ /* 0x000fce0003f24070 */
[--C-:B------:R-:W-:Y:S01]  /*79c0*/  @!P2 IMAD.IADD R65, R65, 0x1, -R93.reuse ;  /* 0x000000014141a824 */ /* 0x100fe200078e0a5d */
[----:B------:R-:W-:Y:S01]  /*79d0*/  ISETP.GT.U32.AND P2, PT, R93, R76, PT ;  /* 0x0000004c5d00720c */ /* 0x000fe20003f44070 */
[----:B------:R-:W-:Y:S01]  /*79e0*/  @!P5 IMAD.IADD R171, R171, 0x1, -R93 ;  /* 0x00000001ababd824 */ /* 0x000fe200078e0a5d */
[----:B------:R-:W-:-:S03]  /*79f0*/  ISETP.GE.AND P5, PT, R145, RZ, PT ;  /* 0x000000ff9100720c */ /* 0x000fc60003fa6270 */
[----:B------:R-:W-:Y:S01]  /*7a00*/  @!P1 IMAD.IADD R173, R173, 0x1, -R93 ;  /* 0x00000001adad9824 */ /* 0x000fe200078e0a5d */
[----:B------:R-:W4:Y:S01]  /*7a10*/  LDL R145, [R1+0x1e34] ;  /* 0x001e340001917983 */ /* 0x000f220000100800 */
[----:B------:R-:W-:-:S06]  /*7a20*/  ISETP.GT.U32.AND P1, PT, R93, R73, PT ;  /* 0x000000495d00720c */ /* 0x000fcc0003f24070 */
[----:B------:R-:W-:-:S07]  /*7a30*/  @!P2 IADD3 R76, R76, -R93, RZ ;  /* 0x8000005d4c4ca210 */ /* 0x000fce0007ffe0ff */
[----:B------:R-:W-:Y:S01]  /*7a40*/  @!P1 IMAD.IADD R73, R73, 0x1, -R93 ;  /* 0x0000000149499824 */ /* 0x000fe200078e0a5d */
[----:B--2---:R-:W-:Y:S02]  /*7a50*/  ISETP.GE.AND P2, PT, R248, RZ, PT ;  /* 0x000000fff800720c */ /* 0x004fe40003f46270 */
[----:B------:R-:W2:Y:S01]  /*7a60*/  LDL R248, [R1+0x1e68] ;  /* 0x001e680001f87983 */ /* 0x000ea20000100800 */
[----:B---3--:R-:W-:-:S03]  /*7a70*/  ISETP.GE.AND P1, PT, R249, RZ, PT ;  /* 0x000000fff900720c */ /* 0x008fc60003f26270 */
[----:B------:R-:W3:Y:S01]  /*7a80*/  LDL R249, [R1+0x1e6c] ;  /* 0x001e6c0001f97983 */ /* 0x000ee20000100800 */
[----:B------:R-:W-:Y:S01]  /*7a90*/  @!P6 IMAD.MOV R184, RZ, RZ, -R184 ;  /* 0x000000ffffb8e224 */ /* 0x000fe200078e0ab8 */
[C---:B------:R-:W-:Y:S01]  /*7aa0*/  ISETP.GT.U32.AND P6, PT, R93.reuse, R244, PT ;  /* 0x000000f45d00720c */ /* 0x040fe20003fc4070 */
[----:B------:R-:W-:Y:S02]  /*7ab0*/  @!P3 IMAD.MOV R169, RZ, RZ, -R169 ;  /* 0x000000ffffa9b224 */ /* 0x000fe400078e0aa9 */
[----:B------:R-:W-:Y:S01]  /*7ac0*/  @!P5 IMAD.MOV R63, RZ, RZ, -R63 ;  /* 0x000000ffff3fd224 */ /* 0x000fe200078e0a3f */
[----:B------:R-:W-:-:S09]  /*7ad0*/  ISETP.GT.U32.AND P5, PT, R93, R51, PT ;  /* 0x000000335d00720c */ /* 0x000fd20003fa4070 */
[----:B------:R-:W-:Y:S01]  /*7ae0*/  @!P6 IMAD.IADD R244, R244, 0x1, -R93 ;  /* 0x00000001f4f4e824 */ /* 0x000fe200078e0a5d */
[----:B------:R-:W-:-:S04]  /*7af0*/  ISETP.GT.U32.AND P6, PT, R93, R227, PT ;  /* 0x000000e35d00720c */ /* 0x000fc80003fc4070 */
[----:B------:R-:W-:Y:S02]  /*7b00*/  ISETP.GT.U32.AND P3, PT, R93, R244, PT ;  /* 0x000000f45d00720c */ /* 0x000fe40003f64070 */
[----:B------:R-:W-:Y:S02]  /*7b10*/  @!P5 IADD3 R51, R51, -R93, RZ ;  /* 0x8000005d3333d210 */ /* 0x000fe40007ffe0ff */
[----:B------:R-:W-:-:S05]  /*7b20*/  ISETP.GT.U32.AND P5, PT, R93, R71, PT ;  /* 0x000000475d00720c */ /* 0x000fca0003fa4070 */
[----:B------:R-:W-:-:S04]  /*7b30*/  @!P6 IADD3 R227, R227, -R93, RZ ;  /* 0x8000005de3e3e210 */ /* 0x000fc80007ffe0ff */
[--C-:B------:R-:W-:Y:S01]  /*7b40*/  @!P3 IMAD.IADD R244, R244, 0x1, -R93.reuse ;  /* 0x00000001f4f4b824 */ /* 0x100fe200078e0a5d */
[C---:B------:R-:W-:Y:S02]  /*7b50*/  ISETP.GT.U32.AND P6, PT, R93.reuse, R227, PT ;  /* 0x000000e35d00720c */ /* 0x040fe40003fc4070 */
[----:B------:R-:W-:Y:S01]  /*7b60*/  ISETP.GT.U32.AND P3, PT, R93, R175, PT ;  /* 0x000000af5d00720c */ /* 0x000fe20003f64070 */
[----:B------:R-:W-:-:S10]  /*7b70*/  @!P5 IMAD.IADD R71, R71, 0x1, -R93 ;  /* 0x000000014747d824 */ /* 0x000fd400078e0a5d */
[----:B------:R-:W-:Y:S02]  /*7b80*/  @!P6 IADD3 R227, R227, -R93, RZ ;  /* 0x8000005de3e3e210 */ /* 0x000fe40007ffe0ff */
[----:B------:R-:W-:Y:S01]  /*7b90*/  @!P3 IMAD.IADD R175, R175, 0x1, -R93 ;  /* 0x00000001afafb824 */ /* 0x000fe200078e0a5d */
[----:B----4-:R-:W-:Y:S02]  /*7ba0*/  ISETP.GE.AND P6, PT, R151, RZ, PT ;  /* 0x000000ff9700720c */ /* 0x010fe40003fc6270 */
[----:B------:R-:W4:Y:S01]  /*7bb0*/  LDL R151, [R1+0x1e50] ;  /* 0x001e500001977983 */ /* 0x000f220000100800 */
[----:B------:R-:W-:-:S03]  /*7bc0*/  ISETP.GE.AND P3, PT, R149, RZ, PT ;  /* 0x000000ff9500720c */ /* 0x000fc60003f66270 */
[----:B------:R-:W4:Y:S01]  /*7bd0*/  LDL R149, [R1+0x1e5c] ;  /* 0x001e5c0001957983 */ /* 0x000f220000100800 */
[----:B------:R-:W-:-:S03]  /*7be0*/  ISETP.GE.AND P5, PT, R160, RZ, PT ;  /* 0x000000ffa000720c */ /* 0x000fc60003fa6270 */
[----:B------:R-:W4:Y:S06]  /*7bf0*/  LDL R160, [R1+0x1e60] ;  /* 0x001e600001a07983 */ /* 0x000f2c0000100800 */
[----:B------:R-:W-:Y:S01]  /*7c00*/  @!P3 IMAD.MOV R65, RZ, RZ, -R65 ;  /* 0x000000ffff41b224 */ /* 0x000fe200078e0a41 */
[C---:B------:R-:W-:Y:S02]  /*7c10*/  ISETP.GT.U32.AND P3, PT, R93.reuse, R71, PT ;  /* 0x000000475d00720c */ /* 0x040fe40003f64070 */
[----:B-1----:R-:W-:Y:S01]  /*7c20*/  IABS R3, R3 ;  /* 0x0000000300037213 */ /* 0x002fe20000000000 */
[----:B------:R-:W-:Y:S01]  /*7c30*/  @!P0 IMAD.MOV R171, RZ, RZ, -R171 ;  /* 0x000000ffffab8224 */ /* 0x000fe200078e0aab */
[C---:B------:R-:W-:Y:S01]  /*7c40*/  ISETP.GT.U32.AND P0, PT, R93.reuse, R6, PT ;  /* 0x000000065d00720c */ /* 0x040fe20003f04070 */
[----:B------:R-:W-:Y:S01]  /*7c50*/  @!P6 IMAD.MOV R244, RZ, RZ, -R244 ;  /* 0x000000fffff4e224 */ /* 0x000fe200078e0af4 */
[----:B------:R-:W-:Y:S01]  /*7c60*/  ISETP.GT.U32.AND P6, PT, R93, R76, PT ;  /* 0x0000004c5d00720c */ /* 0x000fe20003fc4070 */
[----:B------:R-:W-:-:S06]  /*7c70*/  IMAD.HI.U32 R23, R208, R3, RZ ;  /* 0x00000003d0177227 */ /* 0x000fcc00078e00ff */
[----:B------:R-:W-:Y:S01]  /*7c80*/  @!P3 IMAD.IADD R71, R71, 0x1, -R93 ;  /* 0x000000014747b824 */ /* 0x000fe200078e0a5d */
[----:B------:R-:W-:Y:S01]  /*7c90*/  ISETP.GT.U32.AND P3, PT, R93, R179, PT ;  /* 0x000000b35d00720c */ /* 0x000fe20003f64070 */
[----:B------:R-:W-:-:S04]  /*7ca0*/  IMAD.MOV R23, RZ, RZ, -R23 ;  /* 0x000000ffff177224 */ /* 0x000fc800078e0a17 */
[----:B------:R-:W-:Y:S01]  /*7cb0*/  IMAD R3, R93, R23, R3 ;  /* 0x000000175d037224 */ /* 0x000fe200078e0203 */
[----:B------:R-:W-:Y:S01]  /*7cc0*/  IADD3 R23, R204, 0xf5, RZ ;  /* 0x000000f5cc177810 */ /* 0x000fe20007ffe0ff */
[--C-:B------:R-:W-:Y:S01]  /*7cd0*/  @!P0 IMAD.IADD R6, R6, 0x1, -R93.reuse ;  /* 0x0000000106068824 */ /* 0x100fe200078e0a5d */
[----:B------:R-:W-:Y:S02]  /*7ce0*/  ISETP.GE.AND P0, PT, R145, RZ, PT ;  /* 0x000000ff9100720c */ /* 0x000fe40003f06270 */
[----:B------:R-:W4:Y:S01]  /*7cf0*/  LDL R145, [R1+0x1e58] ;  /* 0x001e580001917983 */ /* 0x000f220000100800 */
[----:B------:R-:W-:Y:S02]  /*7d00*/  @!P6 IADD3 R76, R76, -R93, RZ ;  /* 0x8000005d4c4ce210 */ /* 0x000fe40007ffe0ff */
[----:B------:R-:W-:Y:S01]  /*7d10*/  @!P3 IMAD.IADD R179, R179, 0x1, -R93 ;  /* 0x00000001b3b3b824 */ /* 0x000fe200078e0a5d */
[----:B------:R1:W-:Y:S01]  /*7d20*/  STL [R1+0x1ea4], R23 ;  /* 0x001ea41701007387 */ /* 0x0003e20000100800 */
[----:B------:R-:W-:-:S13]  /*7d30*/  ISETP.GT.U32.AND P6, PT, R93, R79, PT ;  /* 0x0000004f5d00720c */ /* 0x000fda0003fc4070 */
[----:B------:R-:W-:Y:S01]  /*7d40*/  @!P6 IMAD.IADD R79, R79, 0x1, -R93 ;  /* 0x000000014f4fe824 */ /* 0x000fe200078e0a5d */
[----:B--2---:R-:W-:Y:S02]  /*7d50*/  ISETP.GE.AND P3, PT, R248, RZ, PT ;  /* 0x000000fff800720c */ /* 0x004fe40003f66270 */
[----:B------:R-:W2:Y:S01]  /*7d60*/  LDL R248, [R1+0x1e84] ;  /* 0x001e840001f87983 */ /* 0x000ea20000100800 */
[----:B---3--:R-:W-:-:S03]  /*7d70*/  ISETP.GE.AND P6, PT, R249, RZ, PT ;  /* 0x000000fff900720c */ /* 0x008fc60003fc6270 */
[----:B------:R-:W3:Y:S01]  /*7d80*/  LDL R249, [R1+0x1e8c] ;  /* 0x001e8c0001f97983 */ /* 0x000ee20000100800 */
[----:B------:R-:W-:Y:S01]  /*7d90*/  @!P4 IMAD.MOV R61, RZ, RZ, -R61 ;  /* 0x000000ffff3dc224 */ /* 0x000fe200078e0a3d */
[----:B------:R-:W-:-:S13]  /*7da0*/  ISETP.GT.U32.AND P4, PT, R93, R67, PT ;  /* 0x000000435d00720c */ /* 0x000fda0003f84070 */
[----:B------:R-:W-:Y:S01]  /*7db0*/  @!P4 IMAD.IADD R67, R67, 0x1, -R93 ;  /* 0x000000014343c824 */ /* 0x000fe200078e0a5d */
[----:B------:R-:W-:Y:S02]  /*7dc0*/  ISETP.GT.U32.AND P4, PT, R93, R177, PT ;  /* 0x000000b15d00720c */ /* 0x000fe40003f84070 */
[----:B------:R-:W-:Y:S02]  /*7dd0*/  @!P0 IADD3 R51, -R51, RZ, RZ ;  /* 0x000000ff33338210 */ /* 0x000fe40007ffe1ff */
[----:B------:R-:W-:-:S09]  /*7de0*/  ISETP.GT.U32.AND P0, PT, R93, R175, PT ;  /* 0x000000af5d00720c */ /* 0x000fd20003f04070 */
        /* <DEDUP_REMOVED lines=9> */
[----:B------:R-:W-:Y:S01]  /*7e80*/  @!P0 IMAD.IADD R77, R77, 0x1, -R93 ;  /* 0x000000014d4d8824 */ /* 0x000fe200078e0a5d */
[----:B----4-:R-:W-:Y:S02]  /*7e90*/  ISETP.GE.AND P5, PT, R151, RZ, PT ;  /* 0x000000ff9700720c */ /* 0x010fe40003fa6270 */
[----:B------:R-:W4:Y:S05]  /*7ea0*/  LDL R151, [R1+0x1e74] ;  /* 0x001e740001977983 */ /* 0x000f2a0000100800 */
[----:B------:R-:W-:-:S02]  /*7eb0*/  @!P4 IADD3 R81, R81, -R93, RZ ;  /* 0x8000005d5151c210 */ /* 0x000fc40007ffe0ff */
[----:B------:R-:W-:Y:S02]  /*7ec0*/  ISETP.GE.AND P4, PT, R149, RZ, PT ;  /* 0x000000ff9500720c */ /* 0x000fe40003f86270 */
[----:B------:R-:W4:Y:S01]  /*7ed0*/  LDL R149, [R1+0x1e7c] ;  /* 0x001e7c0001957983 */ /* 0x000f220000100800 */
[----:B------:R-:W-:-:S03]  /*7ee0*/  ISETP.GE.AND P0, PT, R160, RZ, PT ;  /* 0x000000ffa000720c */ /* 0x000fc60003f06270 */
[----:B------:R-:W4:Y:S01]  /*7ef0*/  LDL R160, [R1+0x1e80] ;  /* 0x001e800001a07983 */ /* 0x000f220000100800 */
[----:B------:R-:W-:Y:S01]  /*7f00*/  @!P2 IMAD.MOV R67, RZ, RZ, -R67 ;  /* 0x000000ffff43a224 */ /* 0x000fe200078e0a43 */
[----:B------:R-:W-:-:S08]  /*7f10*/  ISETP.GT.U32.AND P2, PT, R93, R73, PT ;  /* 0x000000495d00720c */ /* 0x000fd00003f44070 */
[----:B------:R-:W-:Y:S02]  /*7f20*/  @!P0 IADD3 R76, -R76, RZ, RZ ;  /* 0x000000ff4c4c8210 */ /* 0x000fe40007ffe1ff */
[----:B------:R-:W-:-:S03]  /*7f30*/  ISETP.GT.U32.AND P0, PT, R93, R179, PT ;  /* 0x000000b35d00720c */ /* 0x000fc60003f04070 */
[----:B------:R-:W-:Y:S01]  /*7f40*/  @!P2 IMAD.IADD R73, R73, 0x1, -R93 ;  /* 0x000000014949a824 */ /* 0x000fe200078e0a5d */
[----:B------:R-:W-:Y:S02]  /*7f50*/  @!P1 IADD3 R227, -R227, RZ, RZ ;  /* 0x000000ffe3e39210 */ /* 0x000fe40007ffe1ff */
[C---:B------:R-:W-:Y:S01]  /*7f60*/  ISETP.GT.U32.AND P1, PT, R93.reuse, R229, PT ;  /* 0x000000e55d00720c */ /* 0x040fe20003f24070 */
[----:B------:R-:W-:Y:S01]  /*7f70*/  @!P3 IMAD.MOV R73, RZ, RZ, -R73 ;  /* 0x000000ffff49b224 */ /* 0x000fe200078e0a49 */
[----:B------:R-:W-:-:S05]  /*7f80*/  ISETP.GT.U32.AND P3, PT, R93, R79, PT ;  /* 0x0000004f5d00720c */ /* 0x000fca0003f64070 */
[----:B------:R-:W-:Y:S01]  /*7f90*/  @!P0 IMAD.IADD R179, R179, 0x1, -R93 ;  /* 0x00000001b3b38824 */ /* 0x000fe200078e0a5d */
[----:B------:R-:W-:-:S05]  /*7fa0*/  ISETP.GT.U32.AND P0, PT, R93, R231, PT ;  /* 0x000000e75d00720c */ /* 0x000fca0003f04070 */
[--C-:B------:R-:W-:Y:S01]  /*7fb0*/  @!P1 IMAD.IADD R229, R229, 0x1, -R93.reuse ;  /* 0x00000001e5e59824 */ /* 0x100fe200078e0a5d */
[----:B------:R-:W-:Y:S01]  /*7fc0*/  ISETP.GE.AND P1, PT, R145, RZ, PT ;  /* 0x000000ff9100720c */ /* 0x000fe20003f26270 */
[----:B------:R-:W-:Y:S01]  /*7fd0*/  @!P3 IMAD.IADD R79, R79, 0x1, -R93 ;  /* 0x000000014f4fb824 */ /* 0x000fe200078e0a5d */
[----:B------:R-:W4:Y:S01]  /*7fe0*/  LDL R145, [R1+0x1e78] ;  /* 0x001e780001917983 */ /* 0x000f220000100800 */
[----:B------:R-:W-:-:S04]  /*7ff0*/  ISETP.GT.U32.AND P3, PT, R93, R85, PT ;  /* 0x000000555d00720c */ /* 0x000fc80003f64070 */
[----:B------:R-:W-:-:S09]  /*8000*/  @!P0 IADD3 R231, R231, -R93, RZ ;  /* 0x8000005de7e78210 */ /* 0x000fd20007ffe0ff */
[----:B------:R-:W-:Y:S01]  /*8010*/  @!P3 IMAD.IADD R85, R85, 0x1, -R93 ;  /* 0x000000015555b824 */ /* 0x000fe200078e0a5d */
[----:B--2---:R-:W-:Y:S02]  /*8020*/  ISETP.GE.AND P0, PT, R248, RZ, PT ;  /* 0x000000fff800720c */ /* 0x004fe40003f06270 */
[----:B------:R-:W2:Y:S01]  /*8030*/  LDL R248, [R1+0x1ea8] ;  /* 0x001ea80001f87983 */ /* 0x000ea20000100800 */
[----:B---3--:R-:W-:-:S03]  /*8040*/  ISETP.GE.AND P3, PT, R249, RZ, PT ;  /* 0x000000fff900720c */ /* 0x008fc60003f66270 */
[----:B------:R-:W3:Y:S01]  /*8050*/  LDL R249, [R1+0x1eac] ;  /* 0x001eac0001f97983 */ /* 0x000ee20000100800 */
[----:B------:R-:W-:Y:S01]  /*8060*/  @!P1 IMAD.MOV R175, RZ, RZ, -R175 ;  /* 0x000000ffffaf9224 */ /* 0x000fe200078e0aaf */
[C---:B------:R-:W-:Y:S01]  /*8070*/  ISETP.GT.U32.AND P2, PT, R93.reuse, R69, PT ;  /* 0x000000455d00720c */ /* 0x040fe20003f44070 */
[----:B------:R-:W-:Y:S01]  /*8080*/  @!P4 IMAD.MOV R71, RZ, RZ, -R71 ;  /* 0x000000ffff47c224 */ /* 0x000fe200078e0a47 */
[C---:B------:R-:W-:Y:S02]  /*8090*/  ISETP.GT.U32.AND P1, PT, R93.reuse, R81, PT ;  /* 0x000000515d00720c */ /* 0x040fe40003f24070 */
[----:B------:R-:W-:-:S09]  /*80a0*/  ISETP.GT.U32.AND P4, PT, R93, R77, PT ;  /* 0x0000004d5d00720c */ /* 0x000fd20003f84070 */
[-C--:B------:R-:W-:Y:S02]  /*80b0*/  @!P2 IADD3 R69, R69, -R93.reuse, RZ ;  /* 0x8000005d4545a210 */ /* 0x080fe40007ffe0ff */
[----:B------:R-:W-:Y:S02]  /*80c0*/  @!P1 IADD3 R81, R81, -R93, RZ ;  /* 0x8000005d51519210 */ /* 0x000fe40007ffe0ff */
[----:B------:R-:W-:Y:S01]  /*80d0*/  @!P4 IMAD.IADD R77, R77, 0x1, -R93 ;  /* 0x000000014d4dc824 */ /* 0x000fe200078e0a5d */
[C---:B------:R-:W-:Y:S02]  /*80e0*/  ISETP.GT.U32.AND P2, PT, R93.reuse, R229, PT ;  /* 0x000000e55d00720c */ /* 0x040fe40003f44070 */
[C---:B------:R-:W-:Y:S02]  /*80f0*/  ISETP.GT.U32.AND P1, PT, R93.reuse, R181, PT ;  /* 0x000000b55d00720c */ /* 0x040fe40003f24070 */
[----:B------:R-:W-:-:S09]  /*8100*/  ISETP.GT.U32.AND P4, PT, R93, R83, PT ;  /* 0x000000535d00720c */ /* 0x000fd20003f84070 */
[--C-:B------:R-:W-:Y:S02]  /*8110*/  @!P2 IMAD.IADD R229, R229, 0x1, -R93.reuse ;  /* 0x00000001e5e5a824 */ /* 0x100fe400078e0a5d */
[--C-:B------:R-:W-:Y:S02]  /*8120*/  @!P1 IMAD.IADD R181, R181, 0x1, -R93.reuse ;  /* 0x00000001b5b59824 */ /* 0x100fe400078e0a5d */
        /* <DEDUP_REMOVED lines=10> */
[C---:B------:R-:W-:Y:S01]  /*81d0*/  ISETP.GT.U32.AND P5, PT, R93.reuse, R69, PT ;  /* 0x000000455d00720c */ /* 0x040fe20003fa4070 */
[----:B------:R-:W-:Y:S01]  /*81e0*/  @!P4 IMAD.MOV R179, RZ, RZ, -R179 ;  /* 0x000000ffffb3c224 */ /* 0x000fe200078e0ab3 */
[----:B------:R-:W-:-:S09]  /*81f0*/  ISETP.GT.U32.AND P4, PT, R93, R231, PT ;  /* 0x000000e75d00720c */ /* 0x000fd20003f84070 */
[----:B------:R-:W-:Y:S02]  /*8200*/  @!P1 IADD3 R83, R83, -R93, RZ ;  /* 0x8000005d53539210 */ /* 0x000fe40007ffe0ff */
[----:B------:R-:W-:Y:S02]  /*8210*/  ISETP.GT.U32.AND P1, PT, R93, R185, PT ;  /* 0x000000b95d00720c */ /* 0x000fe40003f24070 */
[----:B------:R-:W-:Y:S01]  /*8220*/  @!P5 IADD3 R69, R69, -R93, RZ ;  /* 0x8000005d4545d210 */ /* 0x000fe20007ffe0ff */
[--C-:B------:R-:W-:Y:S01]  /*8230*/  @!P4 IMAD.IADD R231, R231, 0x1, -R93.reuse ;  /* 0x00000001e7e7c824 */ /* 0x100fe200078e0a5d */
[----:B------:R-:W-:Y:S02]  /*8240*/  ISETP.GT.U32.AND P4, PT, R93, R91, PT ;  /* 0x0000005b5d00720c */ /* 0x000fe40003f84070 */
[----:B------:R-:W-:Y:S02]  /*8250*/  ISETP.GE.AND P5, PT, R145, RZ, PT ;  /* 0x000000ff9100720c */ /* 0x000fe40003fa6270 */
[----:B------:R-:W4:Y:S05]  /*8260*/  LDL R145, [R1+0x1e98] ;  /* 0x001e980001917983 */ /* 0x000f2a0000100800 */
[----:B------:R-:W-:-:S04]  /*8270*/  @!P1 IMAD.IADD R185, R185, 0x1, -R93 ;  /* 0x00000001b9b99824 */ /* 0x000fc800078e0a5d */
[----:B------:R-:W-:Y:S02]  /*8280*/  @!P4 IADD3 R91, R91, -R93, RZ ;  /* 0x8000005d5b5bc210 */ /* 0x000fe40007ffe0ff */
[----:B--2---:R-:W-:Y:S02]  /*8290*/  ISETP.GE.AND P1, PT, R248, RZ, PT ;  /* 0x000000fff800720c */ /* 0x004fe40003f26270 */
[----:B------:R-:W2:Y:S01]  /*82a0*/  LDL R248, [R1+0x1ec8] ;  /* 0x001ec80001f87983 */ /* 0x000ea20000100800 */
[----:B---3--:R-:W-:-:S03]  /*82b0*/  ISETP.GE.AND P4, PT, R249, RZ, PT ;  /* 0x000000fff900720c */ /* 0x008fc60003f86270 */
[----:B------:R-:W3:Y:S01]  /*82c0*/  LDL R249, [R1+0x1ecc] ;  /* 0x001ecc0001f97983 */ /* 0x000ee20000100800 */
[----:B------:R-:W-:Y:S01]  /*82d0*/  @!P6 IMAD.MOV R177, RZ, RZ, -R177 ;  /* 0x000000ffffb1e224 */ /* 0x000fe200078e0ab1 */
[----:B------:R-:W-:Y:S01]  /*82e0*/  ISETP.GT.U32.AND P6, PT, R93, R246, PT ;  /* 0x000000f65d00720c */ /* 0x000fe20003fc4070 */
[----:B------:R-:W-:Y:S01]  /*82f0*/  @!P5 IMAD.MOV R81, RZ, RZ, -R81 ;  /* 0x000000ffff51d224 */ /* 0x000fe200078e0a51 */
[----:B------:R-:W-:Y:S02]  /*8300*/  @!P2 IADD3 R229, -R229, RZ, RZ ;  /* 0x000000ffe5e5a210 */ /* 0x000fe40007ffe1ff */
[----:B------:R-:W-:-:S09]  /*8310*/  ISETP.GT.U32.AND P5, PT, R93, R181, PT ;  /* 0x000000b55d00720c */ /* 0x000fd20003fa4070 */
[----:B------:R-:W-:Y:S01]  /*8320*/  @!P6 IMAD.IADD R246, R246, 0x1, -R93 ;  /* 0x00000001f6f6e824 */ /* 0x000fe200078e0a5d */
[----:B------:R-:W-:-:S04]  /*8330*/  ISETP.GT.U32.AND P6, PT, R93, R183, PT ;  /* 0x000000b75d00720c */ /* 0x000fc80003fc4070 */
[----:B------:R-:W-:Y:S01]  /*8340*/  ISETP.GT.U32.AND P2, PT, R93, R246, PT ;  /* 0x000000f65d00720c */ /* 0x000fe20003f44070 */
[----:B------:R-:W-:Y:S01]  /*8350*/  @!P5 IMAD.IADD R181, R181, 0x1, -R93 ;  /* 0x00000001b5b5d824 */ /* 0x000fe200078e0a5d */
[----:B------:R-:W-:-:S07]  /*8360*/  ISETP.GT.U32.AND P5, PT, R93, R89, PT ;  /* 0x000000595d00720c */ /* 0x000fce0003fa4070 */
[----:B------:R-:W-:-:S04]  /*8370*/  @!P6 IMAD.IADD R183, R183, 0x1, -R93 ;  /* 0x00000001b7b7e824 */ /* 0x000fc800078e0a5d */
[--C-:B------:R-:W-:Y:S01]  /*8380*/  @!P2 IMAD.IADD R246, R246, 0x1, -R93.reuse ;  /* 0x00000001f6f6a824 */ /* 0x100fe200078e0a5d */
[C---:B------:R-:W-:Y:S02]  /*8390*/  ISETP.GT.U32.AND P6, PT, R93.reuse, R183, PT ;  /* 0x000000b75d00720c */ /* 0x040fe40003fc4070 */
[----:B------:R-:W-:Y:S01]  /*83a0*/  ISETP.GT.U32.AND P2, PT, R93, R52, PT ;  /* 0x000000345d00720c */ /* 0x000fe20003f44070 */
[----:B------:R-:W-:-:S10]  /*83b0*/  @!P5 IMAD.IADD R89, R89, 0x1, -R93 ;  /* 0x000000015959d824 */ /* 0x000fd400078e0a5d */
        /* <DEDUP_REMOVED lines=8> */
[----:B------:R-:W-:Y:S02]  /*8440*/  @!P2 IADD3 R83, -R83, RZ, RZ ;  /* 0x000000ff5353a210 */ /* 0x000fe40007ffe1ff */
        /* <DEDUP_REMOVED lines=11> */
[----:B------:R-:W-:Y:S02]  /*8500*/  IADD3 R25, R204, 0xf6, RZ ;  /* 0x000000f6cc197810 */ /* 0x000fe40007ffe0ff */
[----:B------:R-:W-:Y:S01]  /*8510*/  @!P3 IADD3 R7, R7, -R93, RZ ;  /* 0x8000005d0707b210 */ /* 0x000fe20007ffe0ff */
[--C-:B------:R-:W-:Y:S01]  /*8520*/  @!P6 IMAD.IADD R185, R185, 0x1, -R93.reuse ;  /* 0x00000001b9b9e824 */ /* 0x100fe200078e0a5d */
[----:B------:R-:W-:Y:S02]  /*8530*/  ISETP.GE.AND P3, PT, R145, RZ, PT ;  /* 0x000000ff9100720c */ /* 0x000fe40003f66270 */
[----:B------:R-:W4:Y:S01]  /*8540*/  LDL R145, [R1+0x1eb8] ;  /* 0x001eb80001917983 */ /* 0x000f220000100800 */
[--C-:B------:R-:W-:Y:S01]  /*8550*/  @!P2 IMAD.IADD R87, R87, 0x1, -R93.reuse ;  /* 0x000000015757a824 */ /* 0x100fe200078e0a5d */
[----:B------:R-:W-:Y:S02]  /*8560*/  ISETP.GT.U32.AND P6, PT, R93, R97, PT ;  /* 0x000000615d00720c */ /* 0x000fe40003fc4070 */
[----:B------:R1:W-:Y:S11]  /*8570*/  STL [R1+0x1e94], R25 ;  /* 0x001e941901007387 */ /* 0x0003f60000100800 */
[----:B------:R-:W-:Y:S01]  /*8580*/  @!P6 IMAD.IADD R97, R97, 0x1, -R93 ;  /* 0x000000016161e824 */ /* 0x000fe200078e0a5d */
[----:B--2---:R-:W-:-:S02]  /*8590*/  ISETP.GE.AND P2, PT, R248, RZ, PT ;  /* 0x000000fff800720c */ /* 0x004fc40003f46270 */
[----:B------:R-:W2:Y:S01]  /*85a0*/  LDL R248, [R1+0x1eec] ;  /* 0x001eec0001f87983 */ /* 0x000ea20000100800 */
[----:B---3--:R-:W-:-:S03]  /*85b0*/  ISETP.GE.AND P6, PT, R249, RZ, PT ;  /* 0x000000fff900720c */ /* 0x008fc60003fc6270 */
[----:B------:R-:W3:Y:S01]  /*85c0*/  LDL R249, [R1+0x1ef8] ;  /* 0x001ef80001f97983 */ /* 0x000ee20000100800 */
[----:B------:R-:W-:Y:S02]  /*85d0*/  @!P0 IADD3 R79, -R79, RZ, RZ ;  /* 0x000000ff4f4f8210 */ /* 0x000fe40007ffe1ff */
[----:B------:R-:W-:-:S13]  /*85e0*/  ISETP.GT.U32.AND P0, PT, R93, R85, PT ;  /* 0x000000555d00720c */ /* 0x000fda0003f04070 */
[----:B------:R-:W-:Y:S01]  /*85f0*/  @!P0 IMAD.IADD R85, R85, 0x1, -R93 ;  /* 0x0000000155558824 */ /* 0x000fe200078e0a5d */
[C---:B------:R-:W-:Y:S01]  /*8600*/  ISETP.GT.U32.AND P0, PT, R93.reuse, R233, PT ;  /* 0x000000e95d00720c */ /* 0x040fe20003f04070 */
[----:B------:R-:W-:Y:S01]  /*8610*/  @!P3 IMAD.MOV R181, RZ, RZ, -R181 ;  /* 0x000000ffffb5b224 */ /* 0x000fe200078e0ab5 */
[----:B------:R-:W-:-:S11]  /*8620*/  ISETP.GT.U32.AND P3, PT, R93, R52, PT ;  /* 0x000000345d00720c */ /* 0x000fd60003f64070 */
[----:B------:R-:W-:Y:S01]  /*8630*/  @!P0 IMAD.IADD R233, R233, 0x1, -R93 ;  /* 0x00000001e9e98824 */ /* 0x000fe200078e0a5d */
[C---:B------:R-:W-:Y:S01]  /*8640*/  ISETP.GT.U32.AND P0, PT, R93.reuse, R7, PT ;  /* 0x000000075d00720c */ /* 0x040fe20003f04070 */
[----:B------:R-:W-:Y:S02]  /*8650*/  @!P5 IMAD.MOV R231, RZ, RZ, -R231 ;  /* 0x000000ffffe7d224 */ /* 0x000fe400078e0ae7 */
[----:B------:R-:W-:Y:S01]  /*8660*/  @!P3 IMAD.IADD R52, R52, 0x1, -R93 ;  /* 0x000000013434b824 */ /* 0x000fe200078e0a5d */
[C---:B------:R-:W-:Y:S02]  /*8670*/  ISETP.GT.U32.AND P5, PT, R93.reuse, R233, PT ;  /* 0x000000e95d00720c */ /* 0x040fe40003fa4070 */
[----:B------:R-:W-:-:S07]  /*8680*/  ISETP.GT.U32.AND P3, PT, R93, R95, PT ;  /* 0x0000005f5d00720c */ /* 0x000fce0003f64070 */
[----:B------:R-:W-:Y:S02]  /*8690*/  @!P0 IADD3 R7, R7, -R93, RZ ;  /* 0x8000005d07078210 */ /* 0x000fe40007ffe0ff */
[----:B------:R-:W-:Y:S02]  /*86a0*/  ISETP.GT.U32.AND P0, PT, R93, R99, PT ;  /* 0x000000635d00720c */ /* 0x000fe40003f04070 */
[--C-:B------:R-:W-:Y:S02]  /*86b0*/  @!P5 IMAD.IADD R233, R233, 0x1, -R93.reuse ;  /* 0x00000001e9e9d824 */ /* 0x100fe400078e0a5d */
[----:B------:R-:W-:Y:S02]  /*86c0*/  @!P3 IADD3 R95, R95, -R93, RZ ;  /* 0x8000005d5f5fb210 */ /* 0x000fe40007ffe0ff */
[----:B----4-:R-:W-:Y:S02]  /*86d0*/  ISETP.GE.AND P5, PT, R151, RZ, PT ;  /* 0x000000ff9700720c */ /* 0x010fe40003fa6270 */
[----:B------:R-:W4:Y:S05]  /*86e0*/  LDL R151, [R1+0x1ed0] ;  /* 0x001ed00001977983 */ /* 0x000f2a0000100800 */
[----:B------:R-:W-:Y:S01]  /*86f0*/  @!P0 IMAD.IADD R99, R99, 0x1, -R93 ;  /* 0x0000000163638824 */ /* 0x000fe200078e0a5d */
[----:B------:R-:W-:-:S02]  /*8700*/  ISETP.GE.AND P0, PT, R149, RZ, PT ;  /* 0x000000ff9500720c */ /* 0x000fc40003f06270 */
[----:B------:R-:W4:Y:S01]  /*8710*/  LDL R149, [R1+0x1edc] ;  /* 0x001edc0001957983 */ /* 0x000f220000100800 */
[----:B------:R-:W-:-:S03]  /*8720*/  ISETP.GE.AND P3, PT, R160, RZ, PT ;  /* 0x000000ffa000720c */ /* 0x000fc60003f66270 */
[----:B------:R-:W4:Y:S01]  /*8730*/  LDL R160, [R1+0x1ee0] ;  /* 0x001ee00001a07983 */ /* 0x000f220000100800 */
[----:B------:R-:W-:Y:S01]  /*8740*/  @!P1 IMAD.MOV R85, RZ, RZ, -R85 ;  /* 0x000000ffff559224 */ /* 0x000fe200078e0a55 */
[----:B------:R-:W-:-:S08]  /*8750*/  ISETP.GT.U32.AND P1, PT, R93, R91, PT ;  /* 0x0000005b5d00720c */ /* 0x000fd00003f24070 */
[----:B------:R-:W-:Y:S01]  /*8760*/  @!P3 IMAD.MOV R185, RZ, RZ, -R185 ;  /* 0x000000ffffb9b224 */ /* 0x000fe200078e0ab9 */
[----:B------:R-:W-:Y:S01]  /*8770*/  ISETP.GT.U32.AND P3, PT, R93, R87, PT ;  /* 0x000000575d00720c */ /* 0x000fe20003f64070 */
[----:B------:R-:W-:-:S03]  /*8780*/  @!P4 IMAD.MOV R183, RZ, RZ, -R183 ;  /* 0x000000ffffb7c224 */ /* 0x000fc600078e0ab7 */
[----:B------:R-:W-:Y:S02]  /*8790*/  @!P1 IADD3 R91, R91, -R93, RZ ;  /* 0x8000005d5b5b9210 */ /* 0x000fe40007ffe0ff */
[----:B------:R-:W-:Y:S02]  /*87a0*/  ISETP.GT.U32.AND P4, PT, R93, R187, PT ;  /* 0x000000bb5d00720c */ /* 0x000fe40003f84070 */
[----:B------:R-:W-:Y:S02]  /*87b0*/  @!P2 IADD3 R91, -R91, RZ, RZ ;  /* 0x000000ff5b5ba210 */ /* 0x000fe40007ffe1ff */
[----:B------:R-:W-:-:S03]  /*87c0*/  ISETP.GT.U32.AND P2, PT, R93, R97, PT ;  /* 0x000000615d00720c */ /* 0x000fc60003f44070 */
[----:B------:R-:W-:Y:S01]  /*87d0*/  @!P3 IMAD.IADD R87, R87, 0x1, -R93 ;  /* 0x000000015757b824 */ /* 0x000fe200078e0a5d */
[----:B------:R-:W-:-:S05]  /*87e0*/  ISETP.GT.U32.AND P3, PT, R93, R191, PT ;  /* 0x000000bf5d00720c */ /* 0x000fca0003f64070 */
[----:B------:R-:W-:Y:S01]  /*87f0*/  @!P4 IMAD.IADD R187, R187, 0x1, -R93 ;  /* 0x00000001bbbbc824 */ /* 0x000fe200078e0a5d */
[----:B------:R-:W-:-:S03]  /*8800*/  ISETP.GE.AND P4, PT, R145, RZ, PT ;  /* 0x000000ff9100720c */ /* 0x000fc60003f86270 */
[--C-:B------:R-:W-:Y:S01]  /*8810*/  @!P2 IMAD.IADD R97, R97, 0x1, -R93.reuse ;  /* 0x000000016161a824 */ /* 0x100fe200078e0a5d */
[----:B------:R-:W4:Y:S01]  /*8820*/  LDL R145, [R1+0x1ed8] ;  /* 0x001ed80001917983 */ /* 0x000f220000100800 */
[----:B------:R-:W-:Y:S02]  /*8830*/  ISETP.GT.U32.AND P2, PT, R93, R103, PT ;  /* 0x000000675d00720c */ /* 0x000fe40003f44070 */
[----:B------:R-:W-:-:S11]  /*8840*/  @!P3 IMAD.IADD R191, R191, 0x1, -R93 ;  /* 0x00000001bfbfb824 */ /* 0x000fd600078e0a5d */
[----:B------:R-:W-:Y:S02]  /*8850*/  @!P2 IADD3 R103, R103, -R93, RZ ;  /* 0x8000005d6767a210 */ /* 0x000fe40007ffe0ff */
        /* <DEDUP_REMOVED lines=9> */
[--C-:B------:R-:W-:Y:S01]  /*88f0*/  @!P1 IMAD.IADD R189, R189, 0x1, -R93.reuse ;  /* 0x00000001bdbd9824 */ /* 0x100fe200078e0a5d */
[----:B------:R-:W-:Y:S01]  /*8900*/  ISETP.GT.U32.AND P1, PT, R93, R187, PT ;  /* 0x000000bb5d00720c */ /* 0x000fe20003f24070 */
[----:B------:R-:W-:Y:S01]  /*8910*/  @!P4 IMAD.IADD R99, R99, 0x1, -R93 ;  /* 0x000000016363c824 */ /* 0x000fe200078e0a5d */
[----:B------:R-:W-:Y:S02]  /*8920*/  ISETP.GT.U32.AND P4, PT, R93, R235, PT ;  /* 0x000000eb5d00720c */ /* 0x000fe40003f84070 */
[----:B------:R-:W-:Y:S02]  /*8930*/  @!P0 IADD3 R95, R95, -R93, RZ ;  /* 0x8000005d5f5f8210 */ /* 0x000fe40007ffe0ff */
[----:B------:R-:W-:-:S07]  /*8940*/  ISETP.GT.U32.AND P0, PT, R93, R101, PT ;  /* 0x000000655d00720c */ /* 0x000fce0003f04070 */
[--C-:B------:R-:W-:Y:S02]  /*8950*/  @!P1 IMAD.IADD R187, R187, 0x1, -R93.reuse ;  /* 0x00000001bbbb9824 */ /* 0x100fe400078e0a5d */
[----:B------:R-:W-:-:S04]  /*8960*/  @!P4 IMAD.IADD R235, R235, 0x1, -R93 ;  /* 0x00000001ebebc824 */ /* 0x000fc800078e0a5d */
        /* <DEDUP_REMOVED lines=8> */
[----:B------:R-:W-:Y:S02]  /*89f0*/  ISETP.GT.U32.AND P4, PT, R93, R101, PT ;  /* 0x000000655d00720c */ /* 0x000fe40003f84070 */
[----:B------:R-:W-:Y:S01]  /*8a00*/  @!P5 IADD3 R7, -R7, RZ, RZ ;  /* 0x000000ff0707d210 */ /* 0x000fe20007ffe1ff */
[----:B------:R-:W-:Y:S01]  /*8a10*/  @!P0 IMAD.MOV R87, RZ, RZ, -R87 ;  /* 0x000000ffff578224 */ /* 0x000fe200078e0a57 */
[----:B------:R-:W-:-:S02]  /*8a20*/  ISETP.GT.U32.AND P5, PT, R93, R189, PT ;  /* 0x000000bd5d00720c */ /* 0x000fc40003fa4070 */
[----:B------:R-:W-:-:S07]  /*8a30*/  ISETP.GT.U32.AND P0, PT, R93, R191, PT ;  /* 0x000000bf5d00720c */ /* 0x000fce0003f04070 */
[----:B------:R-:W-:Y:S01]  /*8a40*/  @!P4 IMAD.IADD R101, R101, 0x1, -R93 ;  /* 0x000000016565c824 */ /* 0x000fe200078e0a5d */
[----:B------:R-:W-:-:S03]  /*8a50*/  ISETP.GT.U32.AND P4, PT, R93, R237, PT ;  /* 0x000000ed5d00720c */ /* 0x000fc60003f84070 */
[--C-:B------:R-:W-:Y:S02]  /*8a60*/  @!P5 IMAD.IADD R189, R189, 0x1, -R93.reuse ;  /* 0x00000001bdbdd824 */ /* 0x100fe400078e0a5d */
[----:B------:R-:W-:Y:S02]  /*8a70*/  @!P0 IADD3 R191, R191, -R93, RZ ;  /* 0x8000005dbfbf8210 */ /* 0x000fe40007ffe0ff */
[----:B------:R-:W-:Y:S02]  /*8a80*/  ISETP.GT.U32.AND P0, PT, R93, R109, PT ;  /* 0x0000006d5d00720c */ /* 0x000fe40003f04070 */
[----:B------:R-:W-:Y:S02]  /*8a90*/  ISETP.GE.AND P5, PT, R145, RZ, PT ;  /* 0x000000ff9100720c */ /* 0x000fe40003fa6270 */
[----:B------:R-:W4:Y:S02]  /*8aa0*/  LDL R145, [R1+0x1f04] ;  /* 0x001f040001917983 */ /* 0x000f240000100800 */
[----:B------:R-:W-:-:S07]  /*8ab0*/  @!P4 IMAD.IADD R237, R237, 0x1, -R93 ;  /* 0x00000001ededc824 */ /* 0x000fce00078e0a5d */
[----:B------:R-:W-:Y:S01]  /*8ac0*/  @!P0 IMAD.IADD R109, R109, 0x1, -R93 ;  /* 0x000000016d6d8824 */ /* 0x000fe200078e0a5d */
        /* <DEDUP_REMOVED lines=9> */
[----:B------:R-:W-:Y:S02]  /*8b60*/  @!P6 IADD3 R21, R21, -R93, RZ ;  /* 0x8000005d1515e210 */ /* 0x000fe40007ffe0ff */
[C---:B------:R-:W-:Y:S02]  /*8b70*/  ISETP.GT.U32.AND P6, PT, R93.reuse, R112, PT ;  /* 0x000000705d00720c */ /* 0x040fe40003fc4070 */
[----:B------:R-:W-:Y:S01]  /*8b80*/  ISETP.GT.U32.AND P1, PT, R93, R21, PT ;  /* 0x000000155d00720c */ /* 0x000fe20003f24070 */
[----:B------:R-:W-:Y:S01]  /*8b90*/  @!P5 IMAD.IADD R235, R235, 0x1, -R93 ;  /* 0x00000001ebebd824 */ /* 0x000fe200078e0a5d */
[----:B------:R-:W-:-:S09]  /*8ba0*/  ISETP.GT.U32.AND P5, PT, R93, R107, PT ;  /* 0x0000006b5d00720c */ /* 0x000fd20003fa4070 */
[--C-:B------:R-:W-:Y:S02]  /*8bb0*/  @!P6 IMAD.IADD R112, R112, 0x1, -R93.reuse ;  /* 0x000000017070e824 */ /* 0x100fe400078e0a5d */
        /* <DEDUP_REMOVED lines=14> */
[----:B-1----:R-:W-:Y:S02]  /*8ca0*/  IABS R25, R25 ;  /* 0x0000001900197213 */ /* 0x002fe40000000000 */
[----:B------:R-:W-:Y:S01]  /*8cb0*/  @!P2 IADD3 R189, -R189, RZ, RZ ;  /* 0x000000ffbdbda210 */ /* 0x000fe20007ffe1ff */
[----:B------:R-:W-:Y:S01]  /*8cc0*/  @!P6 IMAD.MOV R21, RZ, RZ, -R21 ;  /* 0x000000ffff15e224 */ /* 0x000fe200078e0a15 */
[C---:B------:R-:W-:Y:S01]  /*8cd0*/  ISETP.GT.U32.AND P2, PT, R93.reuse, R8, PT ;  /* 0x000000085d00720c */ /* 0x040fe20003f44070 */
[----:B------:R-:W-:Y:S01]  /*8ce0*/  IMAD.HI.U32 R27, R208, R25, RZ ;  /* 0x00000019d01b7227 */ /* 0x000fe200078e00ff */
[----:B------:R-:W-:-:S05]  /*8cf0*/  ISETP.GT.U32.AND P6, PT, R93, R237, PT ;  /* 0x000000ed5d00720c */ /* 0x000fca0003fc4070 */
[----:B------:R-:W-:Y:S01]  /*8d00*/  @!P1 IMAD.IADD R107, R107, 0x1, -R93 ;  /* 0x000000016b6b9824 */ /* 0x000fe200078e0a5d */
[----:B------:R-:W-:Y:S01]  /*8d10*/  ISETP.GT.U32.AND P1, PT, R93, R197, PT ;  /* 0x000000c55d00720c */ /* 0x000fe20003f24070 */
[----:B------:R-:W-:-:S04]  /*8d20*/  IMAD.MOV R27, RZ, RZ, -R27 ;  /* 0x000000ffff1b7224 */ /* 0x000fc800078e0a1b */
[----:B------:R-:W-:Y:S01]  /*8d30*/  IMAD R25, R93, R27, R25 ;  /* 0x0000001b5d197224 */ /* 0x000fe200078e0219 */
[----:B------:R-:W-:Y:S01]  /*8d40*/  IADD3 R27, R204, 0xf7, RZ ;  /* 0x000000f7cc1b7810 */ /* 0x000fe20007ffe0ff */
[--C-:B------:R-:W-:Y:S02]  /*8d50*/  @!P2 IMAD.IADD R8, R8, 0x1, -R93.reuse ;  /* 0x000000010808a824 */ /* 0x100fe400078e0a5d */
[----:B------:R-:W-:Y:S01]  /*8d60*/  @!P6 IMAD.IADD R237, R237, 0x1, -R93 ;  /* 0x00000001edede824 */ /* 0x000fe200078e0a5d */
[----:B------:R-:W-:Y:S02]  /*8d70*/  ISETP.GE.AND P2, PT, R145, RZ, PT ;  /* 0x000000ff9100720c */ /* 0x000fe40003f46270 */
[----:B------:R-:W4:Y:S01]  /*8d80*/  LDL R145, [R1+0x1f30] ;  /* 0x001f300001917983 */ /* 0x000f220000100800 */
[----:B------:R-:W-:Y:S02]  /*8d90*/  @!P1 IADD3 R197, R197, -R93, RZ ;  /* 0x8000005dc5c59210 */ /* 0x000fe40007ffe0ff */
[----:B------:R-:W-:Y:S01]  /*8da0*/  ISETP.GT.U32.AND P6, PT, R93, R115, PT ;  /* 0x000000735d00720c */ /* 0x000fe20003fc4070 */
[----:B------:R1:W-:Y:S01]  /*8db0*/  STL [R1+0x1e88], R27 ;  /* 0x001e881b01007387 */ /* 0x0003e20000100800 */
[----:B------:R-:W-:-:S11]  /*8dc0*/  @!P3 IMAD.MOV R97, RZ, RZ, -R97 ;  /* 0x000000ffff61b224 */ /* 0x000fd600078e0a61 */
[----:B------:R-:W-:Y:S01]  /*8dd0*/  @!P6 IMAD.IADD R115, R115, 0x1, -R93 ;  /* 0x000000017373e824 */ /* 0x000fe200078e0a5d */
[----:B------:R-:W-:Y:S01]  /*8de0*/  @!P5 IADD3 R191, -R191, RZ, RZ ;  /* 0x000000ffbfbfd210 */ /* 0x000fe20007ffe1ff */
[----:B------:R-:W-:Y:S01]  /*8df0*/  @!P2 IMAD.MOV R235, RZ, RZ, -R235 ;  /* 0x000000ffffeba224 */ /* 0x000fe200078e0aeb */
[----:B------:R-:W4:Y:S01]  /*8e00*/  LDL R220, [R1+0x1f90] ;  /* 0x001f900001dc7983 */ /* 0x000f220000100800 */
[----:B--2---:R-:W-:-:S03]  /*8e10*/  ISETP.GE.AND P1, PT, R248, RZ, PT ;  /* 0x000000fff800720c */ /* 0x004fc60003f26270 */
[----:B------:R-:W2:Y:S01]  /*8e20*/  LDL R248, [R1+0x1f84] ;  /* 0x001f840001f87983 */ /* 0x000ea20000100800 */
[----:B---3--:R-:W-:-:S03]  /*8e30*/  ISETP.GE.AND P6, PT, R249, RZ, PT ;  /* 0x000000fff900720c */ /* 0x008fc60003fc6270 */
[----:B------:R-:W3:Y:S01]  /*8e40*/  LDL R249, [R1+0x1f88] ;  /* 0x001f880001f97983 */ /* 0x000ee20000100800 */
[----:B------:R-:W-:-:S13]  /*8e50*/  ISETP.GT.U32.AND P3, PT, R93, R103, PT ;  /* 0x000000675d00720c */ /* 0x000fda0003f64070 */
        /* <DEDUP_REMOVED lines=10> */
[----:B------:R-:W-:Y:S02]  /*8f00*/  @!P5 IADD3 R195, R195, -R93, RZ ;  /* 0x8000005dc3c3d210 */ /* 0x000fe40007ffe0ff */
[--C-:B------:R-:W-:Y:S01]  /*8f10*/  @!P2 IMAD.IADD R113, R113, 0x1, -R93.reuse ;  /* 0x000000017171a824 */ /* 0x100fe200078e0a5d */
        /* <DEDUP_REMOVED lines=10> */
[----:B------:R-:W-:-:S04]  /*8fc0*/  ISETP.GT.U32.AND P2, PT, R93, R197, PT ;  /* 0x000000c55d00720c */ /* 0x000fc80003f44070 */
[----:B------:R-:W-:-:S04]  /*8fd0*/  @!P4 IMAD.IADD R109, R109, 0x1, -R93 ;  /* 0x000000016d6dc824 */ /* 0x000fc800078e0a5d */
[----:B------:R-:W-:Y:S01]  /*8fe0*/  @!P1 IMAD.MOV R109, RZ, RZ, -R109 ;  /* 0x000000ffff6d9224 */ /* 0x000fe200078e0a6d */
[----:B------:R-:W-:-:S04]  /*8ff0*/  ISETP.GT.U32.AND P1, PT, R93, R115, PT ;  /* 0x000000735d00720c */ /* 0x000fc80003f24070 */
[----:B------:R-:W-:Y:S02]  /*9000*/  @!P2 IADD3 R197, R197, -R93, RZ ;  /* 0x8000005dc5c5a210 */ /* 0x000fe40007ffe0ff */
[----:B------:R-:W-:-:S07]  /*9010*/  ISETP.GT.U32.AND P2, PT, R93, R245, PT ;  /* 0x000000f55d00720c */ /* 0x000fce0003f44070 */
[----:B------:R-:W-:Y:S01]  /*9020*/  @!P1 IMAD.IADD R115, R115, 0x1, -R93 ;  /* 0x0000000173739824 */ /* 0x000fe200078e0a5d */
[----:B------:R-:W-:-:S05]  /*9030*/  ISETP.GT.U32.AND P1, PT, R93, R121, PT ;  /* 0x000000795d00720c */ /* 0x000fca0003f24070 */
[----:B------:R-:W-:-:S08]  /*9040*/  @!P2 IMAD.IADD R245, R245, 0x1, -R93 ;  /* 0x00000001f5f5a824 */ /* 0x000fd000078e0a5d */
        /* <DEDUP_REMOVED lines=8> */
[----:B------:R-:W-:Y:S02]  /*90d0*/  ISETP.GE.AND P0, PT, R145, RZ, PT ;  /* 0x000000ff9100720c */ /* 0x000fe40003f06270 */
[----:B------:R-:W3:Y:S01]  /*90e0*/  LDL R145, [R1+0x1f68] ;  /* 0x001f680001917983 */ /* 0x000ee20000100800 */
[----:B------:R-:W-:Y:S01]  /*90f0*/  @!P3 IMAD.MOV R107, RZ, RZ, -R107 ;  /* 0x000000ffff6bb224 */ /* 0x000fe200078e0a6b */
[C---:B------:R-:W-:Y:S02]  /*9100*/  ISETP.GT.U32.AND P4, PT, R93.reuse, R239, PT ;  /* 0x000000ef5d00720c */ /* 0x040fe40003f84070 */
[----:B------:R-:W-:-:S07]  /*9110*/  ISETP.GT.U32.AND P3, PT, R93, R113, PT ;  /* 0x000000715d00720c */ /* 0x000fce0003f64070 */
[----:B------:R-:W-:Y:S02]  /*9120*/  @!P0 IADD3 R193, -R193, RZ, RZ ;  /* 0x000000ffc1c18210 */ /* 0x000fe40007ffe1ff */
[----:B------:R-:W-:Y:S02]  /*9130*/  ISETP.GT.U32.AND P0, PT, R93, R117, PT ;  /* 0x000000755d00720c */ /* 0x000fe40003f04070 */
[--C-:B------:R-:W-:Y:S01]  /*9140*/  @!P4 IMAD.IADD R239, R239, 0x1, -R93.reuse ;  /* 0x00000001efefc824 */ /* 0x100fe200078e0a5d */
[----:B------:R-:W-:Y:S01]  /*9150*/  @!P6 IADD3 R195, -R195, RZ, RZ ;  /* 0x000000ffc3c3e210 */ /* 0x000fe20007ffe1ff */
[----:B------:R-:W-:Y:S01]  /*9160*/  @!P3 IMAD.IADD R113, R113, 0x1, -R93 ;  /* 0x000000017171b824 */ /* 0x000fe200078e0a5d */
[C---:B------:R-:W-:Y:S02]  /*9170*/  ISETP.GT.U32.AND P4, PT, R93.reuse, R105, PT ;  /* 0x000000695d00720c */ /* 0x040fe40003f84070 */
[C---:B------:R-:W-:Y:S02]  /*9180*/  ISETP.GT.U32.AND P6, PT, R93.reuse, R39, PT ;  /* 0x000000275d00720c */ /* 0x040fe40003fc4070 */
[----:B------:R-:W-:-:S04]  /*9190*/  ISETP.GT.U32.AND P3, PT, R93, R119, PT ;  /* 0x000000775d00720c */ /* 0x000fc80003f64070 */
[----:B------:R-:W-:Y:S01]  /*91a0*/  @!P0 IMAD.IADD R117, R117, 0x1, -R93 ;  /* 0x0000000175758824 */ /* 0x000fe200078e0a5d */
[----:B------:R-:W-:-:S04]  /*91b0*/  ISETP.GT.U32.AND P0, PT, R93, R199, PT ;  /* 0x000000c75d00720c */ /* 0x000fc80003f04070 */
[--C-:B------:R-:W-:Y:S02]  /*91c0*/  @!P4 IMAD.IADD R105, R105, 0x1, -R93.reuse ;  /* 0x000000016969c824 */ /* 0x100fe400078e0a5d */
[--C-:B------:R-:W-:Y:S01]  /*91d0*/  @!P6 IMAD.IADD R39, R39, 0x1, -R93.reuse ;  /* 0x000000012727e824 */ /* 0x100fe200078e0a5d */
[----:B----4-:R-:W-:Y:S01]  /*91e0*/  ISETP.GE.AND P4, PT, R151, RZ, PT ;  /* 0x000000ff9700720c */ /* 0x010fe20003f86270 */
[----:B------:R-:W-:Y:S01]  /*91f0*/  @!P3 IMAD.IADD R119, R119, 0x1, -R93 ;  /* 0x000000017777b824 */ /* 0x000fe200078e0a5d */
[----:B------:R-:W-:Y:S01]  /*9200*/  ISETP.GT.U32.AND P6, PT, R93, R201, PT ;  /* 0x000000c95d00720c */ /* 0x000fe20003fc4070 */
[----:B------:R-:W4:Y:S03]  /*9210*/  LDL R151, [R1+0x1f94] ;  /* 0x001f940001977983 */ /* 0x000f260000100800 */
[----:B------:R-:W-:Y:S02]  /*9220*/  @!P0 IADD3 R199, R199, -R93, RZ ;  /* 0x8000005dc7c78210 */ /* 0x000fe40007ffe0ff */
[----:B------:R-:W-:-:S02]  /*9230*/  ISETP.GE.AND P0, PT, R149, RZ, PT ;  /* 0x000000ff9500720c */ /* 0x000fc40003f06270 */
[----:B------:R-:W4:Y:S01]  /*9240*/  LDL R149, [R1+0x1f98] ;  /* 0x001f980001957983 */ /* 0x000f220000100800 */
[----:B------:R-:W-:-:S03]  /*9250*/  ISETP.GE.AND P3, PT, R160, RZ, PT ;  /* 0x000000ffa000720c */ /* 0x000fc60003f66270 */
[----:B------:R-:W4:Y:S01]  /*9260*/  LDL R160, [R1+0x1fb0] ;  /* 0x001fb00001a07983 */ /* 0x000f220000100800 */
[----:B------:R-:W-:-:S06]  /*9270*/  @!P6 IMAD.IADD R201, R201, 0x1, -R93 ;  /* 0x00000001c9c9e824 */ /* 0x000fcc00078e0a5d */
        /* <DEDUP_REMOVED lines=8> */
[----:B------:R-:W-:Y:S02]  /*9300*/  ISETP.GE.AND P6, PT, R220, RZ, PT ;  /* 0x000000ffdc00720c */ /* 0x000fe40003fc6270 */
[----:B------:R-:W4:Y:S01]  /*9310*/  LDL R220, [R1+0x1fbc] ;  /* 0x001fbc0001dc7983 */ /* 0x000f220000100800 */
[----:B------:R-:W-:Y:S01]  /*9320*/  @!P3 IMAD.IADD R245, R245, 0x1, -R93 ;  /* 0x00000001f5f5b824 */ /* 0x000fe200078e0a5d */
[----:B------:R-:W-:-:S07]  /*9330*/  ISETP.GT.U32.AND P3, PT, R93, R127, PT ;  /* 0x0000007f5d00720c */ /* 0x000fce0003f64070 */
[----:B------:R-:W-:-:S06]  /*9340*/  @!P0 IMAD.IADD R203, R203, 0x1, -R93 ;  /* 0x00000001cbcb8824 */ /* 0x000fcc00078e0a5d */
        /* <DEDUP_REMOVED lines=8> */
[----:B------:R-:W-:Y:S01]  /*93d0*/  ISETP.GE.AND P5, PT, R145, RZ, PT ;  /* 0x000000ff9100720c */ /* 0x000fe20003fa6270 */
[----:B------:R-:W-:Y:S01]  /*93e0*/  @!P4 IMAD.MOV R105, RZ, RZ, -R105 ;  /* 0x000000ffff69c224 */ /* 0x000fe200078e0a69 */
[----:B------:R-:W-:-:S11]  /*93f0*/  ISETP.GT.U32.AND P4, PT, R93, R39, PT ;  /* 0x000000275d00720c */ /* 0x000fd60003f84070 */
[----:B------:R-:W-:Y:S01]  /*9400*/  @!P5 IMAD.MOV R117, RZ, RZ, -R117 ;  /* 0x000000ffff75d224 */ /* 0x000fe200078e0a75 */
[----:B------:R-:W-:Y:S01]  /*9410*/  ISETP.GT.U32.AND P5, PT, R93, R199, PT ;  /* 0x000000c75d00720c */ /* 0x000fe20003fa4070 */
[----:B------:R-:W-:Y:S01]  /*9420*/  @!P2 IMAD.MOV R115, RZ, RZ, -R115 ;  /* 0x000000ffff73a224 */ /* 0x000fe200078e0a73 */
[----:B------:R-:W-:Y:S01]  /*9430*/  @!P4 IADD3 R39, R39, -R93, RZ ;  /* 0x8000005d2727c210 */ /* 0x000fe20007ffe0ff */
[----:B------:R-:W-:Y:S01]  /*9440*/  @!P1 IMAD.MOV R239, RZ, RZ, -R239 ;  /* 0x000000ffffef9224 */ /* 0x000fe200078e0aef */
[C---:B------:R-:W-:Y:S02]  /*9450*/  ISETP.GT.U32.AND P2, PT, R93.reuse, R121, PT ;  /* 0x000000795d00720c */ /* 0x040fe40003f44070 */
[C---:B------:R-:W-:Y:S02]  /*9460*/  ISETP.GT.U32.AND P1, PT, R93.reuse, R9, PT ;  /* 0x000000095d00720c */ /* 0x040fe40003f24070 */
[----:B------:R-:W-:-:S05]  /*9470*/  ISETP.GT.U32.AND P4, PT, R93, R240, PT ;  /* 0x000000f05d00720c */ /* 0x000fca0003f84070 */
[----:B------:R-:W-:Y:S01]  /*9480*/  @!P5 IMAD.IADD R199, R199, 0x1, -R93 ;  /* 0x00000001c7c7d824 */ /* 0x000fe200078e0a5d */
[----:B------:R-:W-:-:S03]  /*9490*/  ISETP.GT.U32.AND P5, PT, R93, R125, PT ;  /* 0x0000007d5d00720c */ /* 0x000fc60003fa4070 */
[----:B------:R-:W-:Y:S02]  /*94a0*/  @!P2 IADD3 R121, R121, -R93, RZ ;  /* 0x8000005d7979a210 */ /* 0x000fe40007ffe0ff */
[--C-:B------:R-:W-:Y:S01]  /*94b0*/  @!P1 IMAD.IADD R9, R9, 0x1, -R93.reuse ;  /* 0x0000000109099824 */ /* 0x100fe200078e0a5d */
[----:B------:R-:W-:Y:S01]  /*94c0*/  ISETP.GT.U32.AND P2, PT, R93, R123, PT ;  /* 0x0000007b5d00720c */ /* 0x000fe20003f44070 */
[----:B------:R-:W-:Y:S01]  /*94d0*/  @!P4 IMAD.IADD R240, R240, 0x1, -R93 ;  /* 0x00000001f0f0c824 */ /* 0x000fe200078e0a5d */
[----:B----4-:R-:W-:Y:S02]  /*94e0*/  ISETP.GE.AND P1, PT, R151, RZ, PT ;  /* 0x000000ff9700720c */ /* 0x010fe40003f26270 */
[----:B------:R-:W4:Y:S03]  /*94f0*/  LDL R151, [R1+0x1fc0] ;  /* 0x001fc00001977983 */ /* 0x000f260000100800 */
[----:B------:R-:W-:-:S02]  /*9500*/  @!P5 IADD3 R125, R125, -R93, RZ ;  /* 0x8000005d7d7dd210 */ /* 0x000fc40007ffe0ff */
[----:B------:R-:W-:Y:S02]  /*9510*/  ISETP.GE.AND P4, PT, R149, RZ, PT ;  /* 0x000000ff9500720c */ /* 0x000fe40003f86270 */
[----:B------:R-:W4:Y:S01]  /*9520*/  LDL R149, [R1+0x1fd8] ;  /* 0x001fd80001957983 */ /* 0x000f220000100800 */
[----:B------:R-:W-:-:S03]  /*9530*/  ISETP.GE.AND P5, PT, R160, RZ, PT ;  /* 0x000000ffa000720c */ /* 0x000fc60003fa6270 */
[----:B------:R-:W4:Y:S01]  /*9540*/  LDL R160, [R1+0x1fdc] ;  /* 0x001fdc0001a07983 */ /* 0x000f220000100800 */
[----:B-1----:R-:W-:Y:S01]  /*9550*/  IABS R27, R27 ;  /* 0x0000001b001b7213 */ /* 0x002fe20000000000 */
[----:B------:R-:W-:-:S05]  /*9560*/  @!P2 IMAD.IADD R123, R123, 0x1, -R93 ;  /* 0x000000017b7ba824 */ /* 0x000fca00078e0a5d */
[----:B------:R-:W-:Y:S01]  /*9570*/  @!P4 IMAD.MOV R119, RZ, RZ, -R119 ;  /* 0x000000ffff77c224 */ /* 0x000fe200078e0a77 */
[----:B------:R-:W-:Y:S01]  /*9580*/  ISETP.GT.U32.AND P4, PT, R93, R125, PT ;  /* 0x0000007d5d00720c */ /* 0x000fe20003f84070 */
[----:B------:R-:W-:-:S04]  /*9590*/  IMAD.HI.U32 R145, R208, R27, RZ ;  /* 0x0000001bd0917227 */ /* 0x000fc800078e00ff */
[----:B------:R-:W-:Y:S01]  /*95a0*/  @!P5 IMAD.MOV R245, RZ, RZ, -R245 ;  /* 0x000000fffff5d224 */ /* 0x000fe200078e0af5 */
[----:B------:R-:W-:Y:S02]  /*95b0*/  ISETP.GT.U32.AND P5, PT, R93, R123, PT ;  /* 0x0000007b5d00720c */ /* 0x000fe40003fa4070 */
[----:B------:R-:W-:Y:S02]  /*95c0*/  IADD3 R145, -R145, RZ, RZ ;  /* 0x000000ff91917210 */ /* 0x000fe40007ffe1ff */
[----:B------:R-:W-:-:S03]  /*95d0*/  @!P6 IADD3 R39, -R39, RZ, RZ ;  /* 0x000000ff2727e210 */ /* 0x000fc60007ffe1ff */
[----:B------:R-:W-:Y:S01]  /*95e0*/  IMAD R27, R93, R145, R27 ;  /* 0x000000915d1b7224 */ /* 0x000fe200078e021b */
[----:B------:R-:W-:Y:S02]  /*95f0*/  IADD3 R145, R204, 0xf8, RZ ;  /* 0x000000f8cc917810 */ /* 0x000fe40007ffe0ff */
[----:B------:R-:W-:Y:S02]  /*9600*/  @!P4 IADD3 R125, R125, -R93, RZ ;  /* 0x8000005d7d7dc210 */ /* 0x000fe40007ffe0ff */
[C---:B------:R-:W-:Y:S02]  /*9610*/  ISETP.GT.U32.AND P6, PT, R93.reuse, R203, PT ;  /* 0x000000cb5d00720c */ /* 0x040fe40003fc4070 */
[----:B------:R-:W-:Y:S01]  /*9620*/  ISETP.GT.U32.AND P4, PT, R93, R242, PT ;  /* 0x000000f25d00720c */ /* 0x000fe20003f84070 */
[----:B------:R-:W-:Y:S01]  /*9630*/  @!P5 IMAD.IADD R123, R123, 0x1, -R93 ;  /* 0x000000017b7bd824 */ /* 0x000fe200078e0a5d */
[----:B------:R1:W-:Y:S01]  /*9640*/  STL [R1+0x1e70], R145 ;  /* 0x001e709101007387 */ /* 0x0003e20000100800 */
[----:B------:R-:W-:-:S03]  /*9650*/  ISETP.GE.AND P5, PT, R220, RZ, PT ;  /* 0x000000ffdc00720c */ /* 0x000fc60003fa6270 */
[----:B------:R-:W4:Y:S01]  /*9660*/  LDL R220, [R1+0x1fe8] ;  /* 0x001fe80001dc7983 */ /* 0x000f220000100800 */
[----:B------:R-:W-:-:S04]  /*9670*/  @!P1 IMAD.MOV R199, RZ, RZ, -R199 ;  /* 0x000000ffffc79224 */ /* 0x000fc800078e0ac7 */
[--C-:B------:R-:W-:Y:S01]  /*9680*/  @!P6 IMAD.IADD R203, R203, 0x1, -R93.reuse ;  /* 0x00000001cbcbe824 */ /* 0x100fe200078e0a5d */
[C---:B------:R-:W-:Y:S01]  /*9690*/  ISETP.GT.U32.AND P6, PT, R93.reuse, R133, PT ;  /* 0x000000855d00720c */ /* 0x040fe20003fc4070 */
[----:B------:R-:W-:Y:S01]  /*96a0*/  @!P4 IMAD.IADD R242, R242, 0x1, -R93 ;  /* 0x00000001f2f2c824 */ /* 0x000fe200078e0a5d */
[----:B------:R-:W-:Y:S01]  /*96b0*/  ISETP.GT.U32.AND P2, PT, R93, R9, PT ;  /* 0x000000095d00720c */ /* 0x000fe20003f44070 */
[----:B------:R-:W-:Y:S01]  /*96c0*/  @!P3 IMAD.MOV R201, RZ, RZ, -R201 ;  /* 0x000000ffffc9b224 */ /* 0x000fe200078e0ac9 */
[----:B------:R-:W-:Y:S01]  /*96d0*/  @!P0 IADD3 R121, -R121, RZ, RZ ;  /* 0x000000ff79798210 */ /* 0x000fe20007ffe1ff */
[----:B------:R-:W4:Y:S08]  /*96e0*/  LDL R252, [R1+0x2028] ;  /* 0x0020280001fc7983 */ /* 0x000f300000100800 */
[----:B------:R-:W-:-:S02]  /*96f0*/  @!P6 IADD3 R133, R133, -R93, RZ ;  /* 0x8000005d8585e210 */ /* 0x000fc40007ffe0ff */
[----:B--2---:R-:W-:Y:S02]  /*9700*/  ISETP.GE.AND P4, PT, R248, RZ, PT ;  /* 0x000000fff800720c */ /* 0x004fe40003f86270 */
[----:B------:R-:W2:Y:S01]  /*9710*/  LDL R248, [R1+0x200c] ;  /* 0x00200c0001f87983 */ /* 0x000ea20000100800 */
[----:B---3--:R-:W-:-:S03]  /*9720*/  ISETP.GE.AND P6, PT, R249, RZ, PT ;  /* 0x000000fff900720c */ /* 0x008fc60003fc6270 */
[----:B------:R-:W3:Y:S01]  /*9730*/  LDL R249, [R1+0x2010] ;  /* 0x0020100001f97983 */ /* 0x000ee20000100800 */
[----:B------:R-:W-:Y:S01]  /*9740*/  ISETP.GT.U32.AND P1, PT, R93, R240, PT ;  /* 0x000000f05d00720c */ /* 0x000fe20003f24070 */
[----:B------:R-:W-:Y:S01]  /*9750*/  @!P2 IMAD.IADD R9, R9, 0x1, -R93 ;  /* 0x000000010909a824 */ /* 0x000fe200078e0a5d */
[C---:B------:R-:W-:Y:S02]  /*9760*/  ISETP.GT.U32.AND P3, PT, R93.reuse, R205, PT ;  /* 0x000000cd5d00720c */ /* 0x040fe40003f64070 */
[C---:B------:R-:W-:Y:S02]  /*9770*/  ISETP.GT.U32.AND P2, PT, R93.reuse, R135, PT ;  /* 0x000000875d00720c */ /* 0x040fe40003f44070 */
[----:B------:R-:W-:-:S07]  /*9780*/  ISETP.GT.U32.AND P0, PT, R93, R127, PT ;  /* 0x0000007f5d00720c */ /* 0x000fce0003f04070 */
[--C-:B------:R-:W-:Y:S01]  /*9790*/  @!P1 IMAD.IADD R240, R240, 0x1, -R93.reuse ;  /* 0x00000001f0f09824 */ /* 0x100fe200078e0a5d */
[----:B------:R-:W-:Y:S02]  /*97a0*/  ISETP.GT.U32.AND P1, PT, R93, R131, PT ;  /* 0x000000835d00720c */ /* 0x000fe40003f24070 */
[----:B------:R-:W-:Y:S01]  /*97b0*/  @!P3 IADD3 R205, R205, -R93, RZ ;  /* 0x8000005dcdcdb210 */ /* 0x000fe20007ffe0ff */
[--C-:B------:R-:W-:Y:S02]  /*97c0*/  @!P2 IMAD.IADD R135, R135, 0x1, -R93.reuse ;  /* 0x000000018787a824 */ /* 0x100fe400078e0a5d */
[----:B------:R-:W-:Y:S01]  /*97d0*/  @!P0 IMAD.IADD R127, R127, 0x1, -R93 ;  /* 0x000000017f7f8824 */ /* 0x000fe200078e0a5d */
[----:B------:R-:W-:-:S07]  /*97e0*/  ISETP.GT.U32.AND P0, PT, R93, R207, PT ;  /* 0x000000cf5d00720c */ /* 0x000fce0003f04070 */
[----:B------:R-:W-:-:S06]  /*97f0*/  @!P1 IMAD.IADD R131, R131, 0x1, -R93 ;  /* 0x0000000183839824 */ /* 0x000fcc00078e0a5d */
[----:B------:R-:W-:Y:S01]  /*9800*/  @!P0 IMAD.IADD R207, R207, 0x1, -R93 ;  /* 0x00000001cfcf8824 */ /* 0x000fe200078e0a5d */
[----:B------:R-:W-:Y:S02]  /*9810*/  ISETP.GT.U32.AND P0, PT, R93, R205, PT ;  /* 0x000000cd5d00720c */ /* 0x000fe40003f04070 */
[----:B----4-:R-:W-:Y:S02]  /*9820*/  ISETP.GE.AND P3, PT, R151, RZ, PT ;  /* 0x000000ff9700720c */ /* 0x010fe40003f66270 */
[----:B------:R-:W4:Y:S01]  /*9830*/  LDL R151, [R1+0x2000] ;  /* 0x0020000001977983 */ /* 0x000f220000100800 */
[----:B------:R-:W-:-:S03]  /*9840*/  ISETP.GE.AND P2, PT, R149, RZ, PT ;  /* 0x000000ff9500720c */ /* 0x000fc60003f46270 */
[----:B------:R-:W4:Y:S01]  /*9850*/  LDL R149, [R1+0x2004] ;  /* 0x0020040001957983 */ /* 0x000f220000100800 */
[----:B------:R-:W-:-:S03]  /*9860*/  ISETP.GE.AND P1, PT, R160, RZ, PT ;  /* 0x000000ffa000720c */ /* 0x000fc60003f26270 */
[----:B------:R-:W4:Y:S10]  /*9870*/  LDL R160, [R1+0x2008] ;  /* 0x0020080001a07983 */ /* 0x000f340000100800 */
[----:B------:R-:W-:Y:S01]  /*9880*/  @!P1 IMAD.MOV R203, RZ, RZ, -R203 ;  /* 0x000000ffffcb9224 */ /* 0x000fe200078e0acb */
[C---:B------:R-:W-:Y:S01]  /*9890*/  ISETP.GT.U32.AND P1, PT, R93.reuse, R242, PT ;  /* 0x000000f25d00720c */ /* 0x040fe20003f24070 */
[----:B------:R-:W-:Y:S01]  /*98a0*/  @!P4 IMAD.MOV R127, RZ, RZ, -R127 ;  /* 0x000000ffff7fc224 */ /* 0x000fe200078e0a7f */
[----:B------:R-:W-:-:S02]  /*98b0*/  ISETP.GT.U32.AND P4, PT, R93, R133, PT ;  /* 0x000000855d00720c */ /* 0x000fc40003f84070 */
[----:B------:R-:W-:-:S09]  /*98c0*/  @!P0 IADD3 R205, R205, -R93, RZ ;  /* 0x8000005dcdcd8210 */ /* 0x000fd20007ffe0ff */
[----:B------:R-:W-:Y:S01]  /*98d0*/  @!P1 IMAD.IADD R242, R242, 0x1, -R93 ;  /* 0x00000001f2f29824 */ /* 0x000fe200078e0a5d */
[----:B------:R-:W-:Y:S02]  /*98e0*/  ISETP.GT.U32.AND P1, PT, R93, R209, PT ;  /* 0x000000d15d00720c */ /* 0x000fe40003f24070 */
[----:B------:R-:W-:Y:S02]  /*98f0*/  ISETP.GE.AND P0, PT, R220, RZ, PT ;  /* 0x000000ffdc00720c */ /* 0x000fe40003f06270 */
[----:B------:R-:W4:Y:S01]  /*9900*/  LDL R220, [R1+0x202c] ;  /* 0x00202c0001dc7983 */ /* 0x000f220000100800 */
[----:B------:R-:W-:Y:S02]  /*9910*/  @!P4 IADD3 R133, R133, -R93, RZ ;  /* 0x8000005d8585c210 */ /* 0x000fe40007ffe0ff */
[----:B------:R-:W-:-:S06]  /*9920*/  ISETP.GT.U32.AND P4, PT, R93, R139, PT ;  /* 0x0000008b5d00720c */ /* 0x000fcc0003f84070 */
[----:B------:R-:W-:-:S07]  /*9930*/  @!P1 IMAD.IADD R209, R209, 0x1, -R93 ;  /* 0x00000001d1d19824 */ /* 0x000fce00078e0a5d */
        /* <DEDUP_REMOVED lines=14> */
[----:B------:R-:W-:Y:S01]  /*9a20*/  ISETP.GT.U32.AND P2, PT, R93, R137, PT ;  /* 0x000000895d00720c */ /* 0x000fe20003f44070 */
[----:B------:R-:W-:-:S10]  /*9a30*/  @!P5 IMAD.IADD R207, R207, 0x1, -R93 ;  /* 0x00000001cfcfd824 */ /* 0x000fd400078e0a5d */
[----:B------:R-:W-:Y:S02]  /*9a40*/  @!P3 IMAD.IADD R148, R148, 0x1, -R93 ;  /* 0x000000019494b824 */ /* 0x000fe400078e0a5d */
[----:B------:R-:W-:Y:S01]  /*9a50*/  @!P2 IADD3 R137, R137, -R93, RZ ;  /* 0x8000005d8989a210 */ /* 0x000fe20007ffe0ff */
[----:B------:R-:W-:Y:S01]  /*9a60*/  @!P4 IMAD.MOV R207, RZ, RZ, -R207 ;  /* 0x000000ffffcfc224 */ /* 0x000fe200078e0acf */
[----:B------:R-:W-:Y:S02]  /*9a70*/  ISETP.GT.U32.AND P4, PT, R93, R10, PT ;  /* 0x0000000a5d00720c */ /* 0x000fe40003f84070 */
[----:B----4-:R-:W-:Y:S02]  /*9a80*/  ISETP.GE.AND P5, PT, R151, RZ, PT ;  /* 0x000000ff9700720c */ /* 0x010fe40003fa6270 */
[----:B------:R-:W4:Y:S01]  /*9a90*/  LDL R151, [R1+0x2030] ;  /* 0x0020300001977983 */ /* 0x000f220000100800 */
[----:B------:R-:W-:Y:S02]  /*9aa0*/  ISETP.GE.AND P3, PT, R149, RZ, PT ;  /* 0x000000ff9500720c */ /* 0x000fe40003f66270 */
[----:B------:R-:W-:-:S02]  /*9ab0*/  ISETP.GE.AND P2, PT, R160, RZ, PT ;  /* 0x000000ffa000720c */ /* 0x000fc40003f46270 */
[----:B------:R-:W4:Y:S09]  /*9ac0*/  LDL R160, [R1+0x2034] ;  /* 0x0020340001a07983 */ /* 0x000f320000100800 */
[----:B------:R-:W-:Y:S01]  /*9ad0*/  @!P3 IMAD.MOV R131, RZ, RZ, -R131 ;  /* 0x000000ffff83b224 */ /* 0x000fe200078e0a83 */
[----:B------:R-:W-:-:S02]  /*9ae0*/  ISETP.GT.U32.AND P3, PT, R93, R137, PT ;  /* 0x000000895d00720c */ /* 0x000fc40003f64070 */
[----:B------:R-:W-:Y:S02]  /*9af0*/  @!P2 IADD3 R242, -R242, RZ, RZ ;  /* 0x000000fff2f2a210 */ /* 0x000fe40007ffe1ff */
[----:B------:R-:W-:Y:S01]  /*9b00*/  ISETP.GT.U32.AND P2, PT, R93, R209, PT ;  /* 0x000000d15d00720c */ /* 0x000fe20003f44070 */
[----:B------:R-:W-:-:S08]  /*9b10*/  @!P4 IMAD.IADD R10, R10, 0x1, -R93 ;  /* 0x000000010a0ac824 */ /* 0x000fd000078e0a5d */
[--C-:B------:R-:W-:Y:S01]  /*9b20*/  @!P3 IMAD.IADD R137, R137, 0x1, -R93.reuse ;  /* 0x000000018989b824 */ /* 0x100fe200078e0a5d */
[----:B------:R-:W-:Y:S02]  /*9b30*/  ISETP.GT.U32.AND P3, PT, R93, R141, PT ;  /* 0x0000008d5d00720c */ /* 0x000fe40003f64070 */
[----:B------:R-:W-:Y:S02]  /*9b40*/  ISETP.GE.AND P4, PT, R220, RZ, PT ;  /* 0x000000ffdc00720c */ /* 0x000fe40003f86270 */
[----:B------:R-:W4:Y:S01]  /*9b50*/  LDL R220, [R1+0x203c] ;  /* 0x00203c0001dc7983 */ /* 0x000f220000100800 */
[----:B------:R-:W-:-:S08]  /*9b60*/  @!P2 IMAD.IADD R209, R209, 0x1, -R93 ;  /* 0x00000001d1d1a824 */ /* 0x000fd000078e0a5d */
[----:B------:R-:W-:Y:S02]  /*9b70*/  @!P3 IADD3 R141, R141, -R93, RZ ;  /* 0x8000005d8d8db210 */ /* 0x000fe40007ffe0ff */
        /* <DEDUP_REMOVED lines=9> */
[C---:B------:R-:W-:Y:S01]  /*9c10*/  ISETP.GT.U32.AND P6, PT, R93.reuse, R215, PT ;  /* 0x000000d75d00720c */ /* 0x040fe20003fc4070 */
[----:B------:R-:W-:Y:S02]  /*9c20*/  @!P0 IMAD.MOV R205, RZ, RZ, -R205 ;  /* 0x000000ffffcd8224 */ /* 0x000fe400078e0acd */
[----:B------:R-:W-:Y:S01]  /*9c30*/  @!P5 IMAD.MOV R135, RZ, RZ, -R135 ;  /* 0x000000ffff87d224 */ /* 0x000fe200078e0a87 */
[C---:B------:R-:W-:Y:S02]  /*9c40*/  ISETP.GT.U32.AND P0, PT, R93.reuse, R57, PT ;  /* 0x000000395d00720c */ /* 0x040fe40003f04070 */
[----:B------:R-:W-:-:S07]  /*9c50*/  ISETP.GT.U32.AND P5, PT, R93, R148, PT ;  /* 0x000000945d00720c */ /* 0x000fce0003fa4070 */
[----:B------:R-:W-:-:S04]  /*9c60*/  @!P6 IADD3 R215, R215, -R93, RZ ;  /* 0x8000005dd7d7e210 */ /* 0x000fc80007ffe0ff */
[----:B------:R-:W-:Y:S01]  /*9c70*/  ISETP.GT.U32.AND P6, PT, R93, R215, PT ;  /* 0x000000d75d00720c */ /* 0x000fe20003fc4070 */
[----:B------:R-:W-:Y:S01]  /*9c80*/  @!P0 IMAD.IADD R57, R57, 0x1, -R93 ;  /* 0x0000000139398824 */ /* 0x000fe200078e0a5d */
[----:B------:R-:W-:Y:S02]  /*9c90*/  @!P5 IADD3 R148, R148, -R93, RZ ;  /* 0x8000005d9494d210 */ /* 0x000fe40007ffe0ff */
[C---:B------:R-:W-:Y:S02]  /*9ca0*/  ISETP.GT.U32.AND P0, PT, R93.reuse, R211, PT ;  /* 0x000000d35d00720c */ /* 0x040fe40003f04070 */
[----:B------:R-:W-:-:S07]  /*9cb0*/  ISETP.GT.U32.AND P5, PT, R93, R17, PT ;  /* 0x000000115d00720c */ /* 0x000fce0003fa4070 */
[----:B------:R-:W-:Y:S02]  /*9cc0*/  @!P6 IADD3 R215, R215, -R93, RZ ;  /* 0x8000005dd7d7e210 */ /* 0x000fe40007ffe0ff */
[----:B------:R-:W-:Y:S02]  /*9cd0*/  ISETP.GE.AND P6, PT, R252, RZ, PT ;  /* 0x000000fffc00720c */ /* 0x000fe40003fc6270 */
[----:B------:R-:W3:Y:S01]  /*9ce0*/  LDL R252, [R1+0x2068] ;  /* 0x0020680001fc7983 */ /* 0x000ee20000100800 */
[--C-:B------:R-:W-:Y:S02]  /*9cf0*/  @!P0 IMAD.IADD R211, R211, 0x1, -R93.reuse ;  /* 0x00000001d3d38824 */ /* 0x100fe400078e0a5d */
[----:B------:R-:W-:Y:S01]  /*9d00*/  @!P5 IMAD.IADD R17, R17, 0x1, -R93 ;  /* 0x000000011111d824 */ /* 0x000fe200078e0a5d */
[----:B----4-:R-:W-:Y:S02]  /*9d10*/  ISETP.GE.AND P0, PT, R151, RZ, PT ;  /* 0x000000ff9700720c */ /* 0x010fe40003f06270 */
[----:B------:R-:W4:Y:S01]  /*9d20*/  LDL R151, [R1+0x204c] ;  /* 0x00204c0001977983 */ /* 0x000f220000100800 */
[----:B------:R-:W-:-:S03]  /*9d30*/  ISETP.GE.AND P5, PT, R160, RZ, PT ;  /* 0x000000ffa000720c */ /* 0x000fc60003fa6270 */
[----:B------:R-:W4:Y:S01]  /*9d40*/  LDL R160, [R1+0x2060] ;  /* 0x0020600001a07983 */ /* 0x000f220000100800 */
[----:B-1----:R-:W-:-:S06]  /*9d50*/  IABS R145, R145 ;  /* 0x0000009100917213 */ /* 0x002fcc0000000000 */
[----:B------:R-:W-:Y:S01]  /*9d60*/  @!P0 IMAD.MOV R137, RZ, RZ, -R137 ;  /* 0x000000ffff898224 */ /* 0x000fe200078e0a89 */
[----:B------:R-:W-:Y:S02]  /*9d70*/  ISETP.GT.U32.AND P0, PT, R93, R17, PT ;  /* 0x000000115d00720c */ /* 0x000fe40003f04070 */
[----:B------:R-:W-:Y:S01]  /*9d80*/  @!P2 IADD3 R215, -R215, RZ, RZ ;  /* 0x000000ffd7d7a210 */ /* 0x000fe20007ffe1ff */
[----:B------:R-:W-:Y:S01]  /*9d90*/  IMAD.HI.U32 R149, R208, R145, RZ ;  /* 0x00000091d0957227 */ /* 0x000fe200078e00ff */
[----:B------:R-:W-:-:S03]  /*9da0*/  ISETP.GT.U32.AND P2, PT, R93, R19, PT ;  /* 0x000000135d00720c */ /* 0x000fc60003f44070 */
[----:B------:R-:W-:Y:S02]  /*9db0*/  IMAD.MOV R149, RZ, RZ, -R149 ;  /* 0x000000ffff957224 */ /* 0x000fe400078e0a95 */
[----:B------:R-:W-:Y:S02]  /*9dc0*/  @!P6 IMAD.MOV R57, RZ, RZ, -R57 ;  /* 0x000000ffff39e224 */ /* 0x000fe400078e0a39 */
[----:B------:R-:W-:Y:S01]  /*9dd0*/  IMAD R145, R93, R149, R145 ;  /* 0x000000955d917224 */ /* 0x000fe200078e0291 */
[----:B------:R-:W-:Y:S01]  /*9de0*/  IADD3 R149, R204, 0xf9, RZ ;  /* 0x000000f9cc957810 */ /* 0x000fe20007ffe0ff */
[--C-:B------:R-:W-:Y:S01]  /*9df0*/  @!P0 IMAD.IADD R17, R17, 0x1, -R93.reuse ;  /* 0x0000000111118824 */ /* 0x100fe200078e0a5d */
[C---:B------:R-:W-:Y:S02]  /*9e00*/  ISETP.GT.U32.AND P6, PT, R93.reuse, R141, PT ;  /* 0x0000008d5d00720c */ /* 0x040fe40003fc4070 */
[----:B------:R-:W-:Y:S01]  /*9e10*/  ISETP.GT.U32.AND P0, PT, R93, R22, PT ;  /* 0x000000165d00720c */ /* 0x000fe20003f04070 */
[----:B------:R-:W-:Y:S01]  /*9e20*/  @!P2 IMAD.IADD R19, R19, 0x1, -R93 ;  /* 0x000000011313a824 */ /* 0x000fe200078e0a5d */
[----:B------:R1:W-:Y:S01]  /*9e30*/  STL [R1+0x1e64], R149 ;  /* 0x001e649501007387 */ /* 0x0003e20000100800 */
[----:B------:R-:W-:Y:S01]  /*9e40*/  @!P1 IMAD.MOV R133, RZ, RZ, -R133 ;  /* 0x000000ffff859224 */ /* 0x000fe200078e0a85 */
[----:B------:R-:W-:-:S09]  /*9e50*/  ISETP.GE.AND P2, PT, R220, RZ, PT ;  /* 0x000000ffdc00720c */ /* 0x000fd20003f46270 */
[----:B------:R-:W-:Y:S01]  /*9e60*/  @!P0 IMAD.IADD R22, R22, 0x1, -R93 ;  /* 0x0000000116168824 */ /* 0x000fe200078e0a5d */
[----:B------:R-:W4:Y:S01]  /*9e70*/  LDL R220, [R1+0x205c] ;  /* 0x00205c0001dc7983 */ /* 0x000f220000100800 */
[----:B------:R-:W-:Y:S02]  /*9e80*/  @!P6 IADD3 R141, R141, -R93, RZ ;  /* 0x8000005d8d8de210 */ /* 0x000fe40007ffe0ff */
[----:B------:R-:W-:Y:S02]  /*9e90*/  ISETP.GT.U32.AND P6, PT, R93, R24, PT ;  /* 0x000000185d00720c */ /* 0x000fe40003fc4070 */
[----:B------:R-:W-:Y:S01]  /*9ea0*/  @!P4 IADD3 R148, -R148, RZ, RZ ;  /* 0x000000ff9494c210 */ /* 0x000fe20007ffe1ff */
[----:B------:R-:W-:Y:S01]  /*9eb0*/  @!P5 IMAD.MOV R209, RZ, RZ, -R209 ;  /* 0x000000ffffd1d224 */ /* 0x000fe200078e0ad1 */
[----:B------:R-:W4:Y:S04]  /*9ec0*/  LDL R251, [R1+0x2074] ;  /* 0x0020740001fb7983 */ /* 0x000f280000100800 */
[----:B------:R-:W4:Y:S05]  /*9ed0*/  LDL R250, [R1+0x20a0] ;  /* 0x0020a00001fa7983 */ /* 0x000f2a0000100800 */
[----:B------:R-:W-:Y:S01]  /*9ee0*/  @!P6 IMAD.IADD R24, R24, 0x1, -R93 ;  /* 0x000000011818e824 */ /* 0x000fe200078e0a5d */
[----:B--2---:R-:W-:-:S02]  /*9ef0*/  ISETP.GE.AND P0, PT, R248, RZ, PT ;  /* 0x000000fff800720c */ /* 0x004fc40003f06270 */
[----:B------:R-:W2:Y:S01]  /*9f00*/  LDL R248, [R1+0x2094] ;  /* 0x0020940001f87983 */ /* 0x000ea20000100800 */
[----:B---3--:R-:W-:-:S03]  /*9f10*/  ISETP.GE.AND P6, PT, R249, RZ, PT ;  /* 0x000000fff900720c */ /* 0x008fc60003fc6270 */
[----:B------:R-:W3:Y:S01]  /*9f20*/  LDL R249, [R1+0x2058] ;  /* 0x0020580001f97983 */ /* 0x000ee20000100800 */
[----:B------:R-:W-:-:S13]  /*9f30*/  ISETP.GT.U32.AND P1, PT, R93, R139, PT ;  /* 0x0000008b5d00720c */ /* 0x000fda0003f24070 */
[----:B------:R-:W-:Y:S01]  /*9f40*/  @!P1 IMAD.IADD R139, R139, 0x1, -R93 ;  /* 0x000000018b8b9824 */ /* 0x000fe200078e0a5d */
[C---:B------:R-:W-:Y:S02]  /*9f50*/  ISETP.GT.U32.AND P1, PT, R93.reuse, R213, PT ;  /* 0x000000d55d00720c */ /* 0x040fe40003f24070 */
[----:B------:R-:W-:-:S11]  /*9f60*/  ISETP.GT.U32.AND P4, PT, R93, R211, PT ;  /* 0x000000d35d00720c */ /* 0x000fd60003f84070 */
[----:B------:R-:W-:Y:S01]  /*9f70*/  @!P1 IMAD.IADD R213, R213, 0x1, -R93 ;  /* 0x00000001d5d59824 */ /* 0x000fe200078e0a5d */
[----:B------:R-:W-:-:S04]  /*9f80*/  ISETP.GT.U32.AND P1, PT, R93, R10, PT ;  /* 0x0000000a5d00720c */ /* 0x000fc80003f24070 */
[----:B------:R-:W-:Y:S01]  /*9f90*/  ISETP.GT.U32.AND P5, PT, R93, R213, PT ;  /* 0x000000d55d00720c */ /* 0x000fe20003fa4070 */
[----:B------:R-:W-:Y:S01]  /*9fa0*/  @!P4 IMAD.IADD R211, R211, 0x1, -R93 ;  /* 0x00000001d3d3c824 */ /* 0x000fe200078e0a5d */
[C---:B------:R-:W-:Y:S01]  /*9fb0*/  ISETP.GT.U32.AND P4, PT, R93.reuse, R20, PT ;  /* 0x000000145d00720c */ /* 0x040fe20003f84070 */
[----:B------:R-:W-:Y:S01]  /*9fc0*/  @!P3 IMAD.MOV R139, RZ, RZ, -R139 ;  /* 0x000000ffff8bb224 */ /* 0x000fe200078e0a8b */
[----:B------:R-:W-:-:S05]  /*9fd0*/  ISETP.GT.U32.AND P3, PT, R93, R18, PT ;  /* 0x000000125d00720c */ /* 0x000fca0003f64070 */
[----:B------:R-:W-:Y:S01]  /*9fe0*/  @!P1 IMAD.IADD R10, R10, 0x1, -R93 ;  /* 0x000000010a0a9824 */ /* 0x000fe200078e0a5d */
[----:B------:R-:W-:-:S03]  /*9ff0*/  ISETP.GT.U32.AND P1, PT, R93, R28, PT ;  /* 0x0000001c5d00720c */ /* 0x000fc60003f24070 */
[--C-:B------:R-:W-:Y:S01]  /*a000*/  @!P5 IMAD.IADD R213, R213, 0x1, -R93.reuse ;  /* 0x00000001d5d5d824 */ /* 0x100fe200078e0a5d */
[----:B------:R-:W-:Y:S02]  /*a010*/  ISETP.GE.AND P5, PT, R252, RZ, PT ;  /* 0x000000fffc00720c */ /* 0x000fe40003fa6270 */
[----:B------:R-:W3:Y:S01]  /*a020*/  LDL R252, [R1+0x2048] ;  /* 0x0020480001fc7983 */ /* 0x000ee20000100800 */
[--C-:B------:R-:W-:Y:S02]  /*a030*/  @!P4 IMAD.IADD R20, R20, 0x1, -R93.reuse ;  /* 0x000000011414c824 */ /* 0x100fe400078e0a5d */
[----:B------:R-:W-:Y:S01]  /*a040*/  @!P3 IMAD.IADD R18, R18, 0x1, -R93 ;  /* 0x000000011212b824 */ /* 0x000fe200078e0a5d */
[----:B------:R-:W-:-:S03]  /*a050*/  ISETP.GT.U32.AND P3, PT, R93, R26, PT ;  /* 0x0000001a5d00720c */ /* 0x000fc60003f64070 */
[----:B------:R-:W-:Y:S02]  /*a060*/  @!P1 IADD3 R28, R28, -R93, RZ ;  /* 0x8000005d1c1c9210 */ /* 0x000fe40007ffe0ff */
[----:B----4-:R-:W-:Y:S02]  /*a070*/  ISETP.GE.AND P1, PT, R151, RZ, PT ;  /* 0x000000ff9700720c */ /* 0x010fe40003f26270 */
[----:B------:R-:W4:Y:S01]  /*a080*/  LDL R151, [R1+0x2078] ;  /* 0x0020780001977983 */ /* 0x000f220000100800 */
[----:B------:R-:W-:-:S03]  /*a090*/  ISETP.GE.AND P4, PT, R160, RZ, PT ;  /* 0x000000ffa000720c */ /* 0x000fc60003f86270 */
[----:B------:R-:W4:Y:S02]  /*a0a0*/  LDL R160, [R1+0x2090] ;  /* 0x0020900001a07983 */ /* 0x000f240000100800 */
[----:B------:R-:W-:Y:S01]  /*a0b0*/  @!P3 IADD3 R26, R26, -R93, RZ ;  /* 0x8000005d1a1ab210 */ /* 0x000fe20007ffe0ff */
[----:B------:R-:W-:-:S03]  /*a0c0*/  @!P5 IMAD.MOV R10, RZ, RZ, -R10 ;  /* 0x000000ffff0ad224 */ /* 0x000fc600078e0a0a */
[----:B------:R-:W-:-:S04]  /*a0d0*/  ISETP.GT.U32.AND P5, PT, R93, R26, PT ;  /* 0x0000001a5d00720c */ /* 0x000fc80003fa4070 */
[----:B------:R-:W-:Y:S02]  /*a0e0*/  @!P4 IADD3 R141, -R141, RZ, RZ ;  /* 0x000000ff8d8dc210 */ /* 0x000fe40007ffe1ff */
[C---:B------:R-:W-:Y:S01]  /*a0f0*/  ISETP.GT.U32.AND P4, PT, R93.reuse, R22, PT ;  /* 0x000000165d00720c */ /* 0x040fe20003f84070 */
[----:B------:R-:W-:Y:S01]  /*a100*/  @!P0 IMAD.MOV R18, RZ, RZ, -R18 ;  /* 0x000000ffff128224 */ /* 0x000fe200078e0a12 */
[----:B------:R-:W-:-:S05]  /*a110*/  ISETP.GT.U32.AND P0, PT, R93, R24, PT ;  /* 0x000000185d00720c */ /* 0x000fca0003f04070 */
[----:B------:R-:W-:-:S06]  /*a120*/  @!P5 IADD3 R26, R26, -R93, RZ ;  /* 0x8000005d1a1ad210 */ /* 0x000fcc0007ffe0ff */
[--C-:B------:R-:W-:Y:S01]  /*a130*/  @!P4 IMAD.IADD R22, R22, 0x1, -R93.reuse ;  /* 0x000000011616c824 */ /* 0x100fe200078e0a5d */
[C---:B------:R-:W-:Y:S02]  /*a140*/  ISETP.GT.U32.AND P4, PT, R93.reuse, R34, PT ;  /* 0x000000225d00720c */ /* 0x040fe40003f84070 */
[----:B------:R-:W-:Y:S02]  /*a150*/  ISETP.GE.AND P5, PT, R220, RZ, PT ;  /* 0x000000ffdc00720c */ /* 0x000fe40003fa6270 */
[----:B------:R-:W4:Y:S01]  /*a160*/  LDL R220, [R1+0x20a4] ;  /* 0x0020a40001dc7983 */ /* 0x000f220000100800 */
[----:B------:R-:W-:Y:S01]  /*a170*/  @!P0 IMAD.IADD R24, R24, 0x1, -R93 ;  /* 0x0000000118188824 */ /* 0x000fe200078e0a5d */
[----:B------:R-:W-:-:S07]  /*a180*/  ISETP.GT.U32.AND P0, PT, R93, R36, PT ;  /* 0x000000245d00720c */ /* 0x000fce0003f04070 */
[----:B------:R-:W-:-:S06]  /*a190*/  @!P4 IADD3 R34, R34, -R93, RZ ;  /* 0x8000005d2222c210 */ /* 0x000fcc0007ffe0ff */
        /* <DEDUP_REMOVED lines=9> */
[C---:B------:R-:W-:Y:S01]  /*a230*/  ISETP.GT.U32.AND P3, PT, R93.reuse, R19, PT ;  /* 0x000000135d00720c */ /* 0x040fe20003f64070 */
[----:B------:R-:W-:Y:S01]  /*a240*/  @!P6 IMAD.MOV R213, RZ, RZ, -R213 ;  /* 0x000000ffffd5e224 */ /* 0x000fe200078e0ad5 */
[----:B------:R-:W-:-:S07]  /*a250*/  ISETP.GT.U32.AND P6, PT, R93, R232, PT ;  /* 0x000000e85d00720c */ /* 0x000fce0003fc4070 */
[----:B------:R-:W-:Y:S02]  /*a260*/  @!P2 IADD3 R28, R28, -R93, RZ ;  /* 0x8000005d1c1ca210 */ /* 0x000fe40007ffe0ff */
[--C-:B------:R-:W-:Y:S01]  /*a270*/  @!P1 IMAD.IADD R20, R20, 0x1, -R93.reuse ;  /* 0x0000000114149824 */ /* 0x100fe200078e0a5d */
[C---:B------:R-:W-:Y:S02]  /*a280*/  ISETP.GT.U32.AND P2, PT, R93.reuse, R30, PT ;  /* 0x0000001e5d00720c */ /* 0x040fe40003f44070 */
[----:B------:R-:W-:Y:S01]  /*a290*/  ISETP.GT.U32.AND P1, PT, R93, R32, PT ;  /* 0x000000205d00720c */ /* 0x000fe20003f24070 */
[--C-:B------:R-:W-:Y:S02]  /*a2a0*/  @!P3 IMAD.IADD R19, R19, 0x1, -R93.reuse ;  /* 0x000000011313b824 */ /* 0x100fe400078e0a5d */
[----:B------:R-:W-:-:S08]  /*a2b0*/  @!P6 IMAD.IADD R232, R232, 0x1, -R93 ;  /* 0x00000001e8e8e824 */ /* 0x000fd000078e0a5d */
[--C-:B------:R-:W-:Y:S02]  /*a2c0*/  @!P2 IMAD.IADD R30, R30, 0x1, -R93.reuse ;  /* 0x000000011e1ea824 */ /* 0x100fe400078e0a5d */
[----:B------:R-:W-:Y:S01]  /*a2d0*/  @!P1 IMAD.IADD R32, R32, 0x1, -R93 ;  /* 0x0000000120209824 */ /* 0x000fe200078e0a5d */
[----:B------:R-:W-:Y:S02]  /*a2e0*/  ISETP.GE.AND P3, PT, R252, RZ, PT ;  /* 0x000000fffc00720c */ /* 0x000fe40003f66270 */
[----:B------:R-:W3:Y:S01]  /*a2f0*/  LDL R252, [R1+0x208c] ;  /* 0x00208c0001fc7983 */ /* 0x000ee20000100800 */
[----:B----4-:R-:W-:-:S10]  /*a300*/  ISETP.GE.AND P2, PT, R151, RZ, PT ;  /* 0x000000ff9700720c */ /* 0x010fd40003f46270 */
[----:B------:R-:W-:Y:S02]  /*a310*/  @!P3 IADD3 R19, -R19, RZ, RZ ;  /* 0x000000ff1313b210 */ /* 0x000fe40007ffe1ff */
[----:B------:R-:W-:Y:S02]  /*a320*/  ISETP.GE.AND P1, PT, R160, RZ, PT ;  /* 0x000000ffa000720c */ /* 0x000fe40003f26270 */
[----:B------:R-:W4:Y:S01]  /*a330*/  LDL R160, [R1+0x20a8] ;  /* 0x0020a80001a07983 */ /* 0x000f220000100800 */
[C---:B------:R-:W-:Y:S01]  /*a340*/  ISETP.GT.U32.AND P3, PT, R93.reuse, R232, PT ;  /* 0x000000e85d00720c */ /* 0x040fe20003f64070 */
[----:B------:R-:W-:Y:S01]  /*a350*/  @!P2 IMAD.MOV R20, RZ, RZ, -R20 ;  /* 0x000000ffff14a224 */ /* 0x000fe200078e0a14 */
[----:B------:R-:W-:-:S11]  /*a360*/  ISETP.GT.U32.AND P2, PT, R93, R32, PT ;  /* 0x000000205d00720c */ /* 0x000fd60003f44070 */
[----:B------:R-:W-:Y:S01]  /*a370*/  @!P3 IMAD.IADD R232, R232, 0x1, -R93 ;  /* 0x00000001e8e8b824 */ /* 0x000fe200078e0a5d */
[C---:B------:R-:W-:Y:S01]  /*a380*/  ISETP.GT.U32.AND P3, PT, R93.reuse, R42, PT ;  /* 0x0000002a5d00720c */ /* 0x040fe20003f64070 */
[----:B------:R-:W-:Y:S01]  /*a390*/  @!P1 IMAD.MOV R22, RZ, RZ, -R22 ;  /* 0x000000ffff169224 */ /* 0x000fe200078e0a16 */
[C---:B------:R-:W-:Y:S02]  /*a3a0*/  ISETP.GT.U32.AND P1, PT, R93.reuse, R34, PT ;  /* 0x000000225d00720c */ /* 0x040fe40003f24070 */
[----:B------:R-:W-:Y:S02]  /*a3b0*/  @!P2 IADD3 R32, R32, -R93, RZ ;  /* 0x8000005d2020a210 */ /* 0x000fe40007ffe0ff */
[----:B------:R-:W-:-:S07]  /*a3c0*/  ISETP.GT.U32.AND P2, PT, R93, R46, PT ;  /* 0x0000002e5d00720c */ /* 0x000fce0003f44070 */
[--C-:B------:R-:W-:Y:S01]  /*a3d0*/  @!P3 IMAD.IADD R42, R42, 0x1, -R93.reuse ;  /* 0x000000012a2ab824 */ /* 0x100fe200078e0a5d */
[----:B------:R-:W-:Y:S02]  /*a3e0*/  ISETP.GE.AND P3, PT, R220, RZ, PT ;  /* 0x000000ffdc00720c */ /* 0x000fe40003f66270 */
[----:B------:R-:W4:Y:S01]  /*a3f0*/  LDL R220, [R1+0x20bc] ;  /* 0x0020bc0001dc7983 */ /* 0x000f220000100800 */
[--C-:B------:R-:W-:Y:S01]  /*a400*/  @!P1 IMAD.IADD R34, R34, 0x1, -R93.reuse ;  /* 0x0000000122229824 */ /* 0x100fe200078e0a5d */
[----:B------:R-:W-:Y:S01]  /*a410*/  ISETP.GT.U32.AND P1, PT, R93, R48, PT ;  /* 0x000000305d00720c */ /* 0x000fe20003f24070 */
[----:B------:R-:W-:-:S12]  /*a420*/  @!P2 IMAD.IADD R46, R46, 0x1, -R93 ;  /* 0x000000012e2ea824 */ /* 0x000fd800078e0a5d */
[----:B------:R-:W-:Y:S02]  /*a430*/  @!P1 IADD3 R48, R48, -R93, RZ ;  /* 0x8000005d30309210 */ /* 0x000fe40007ffe0ff */
[----:B--2---:R-:W-:Y:S02]  /*a440*/  ISETP.GE.AND P2, PT, R248, RZ, PT ;  /* 0x000000fff800720c */ /* 0x004fe40003f46270 */
[----:B------:R-:W2:Y:S01]  /*a450*/  LDL R248, [R1+0x209c] ;  /* 0x00209c0001f87983 */ /* 0x000ea20000100800 */
[----:B---3--:R-:W-:-:S03]  /*a460*/  ISETP.GE.AND P1, PT, R249, RZ, PT ;  /* 0x000000fff900720c */ /* 0x008fc60003f26270 */
[----:B------:R-:W3:Y:S01]  /*a470*/  LDL R249, [R1+0x20b4] ;  /* 0x0020b40001f97983 */ /* 0x000ee20000100800 */
[C---:B------:R-:W-:Y:S01]  /*a480*/  ISETP.GT.U32.AND P6, PT, R93.reuse, R38, PT ;  /* 0x000000265d00720c */ /* 0x040fe20003fc4070 */
[----:B------:R-:W-:Y:S01]  /*a490*/  @!P5 IMAD.MOV R28, RZ, RZ, -R28 ;  /* 0x000000ffff1cd224 */ /* 0x000fe200078e0a1c */
[C---:B------:R-:W-:Y:S02]  /*a4a0*/  ISETP.GT.U32.AND P5, PT, R93.reuse, R30, PT ;  /* 0x0000001e5d00720c */ /* 0x040fe40003fa4070 */
[----:B------:R-:W-:Y:S02]  /*a4b0*/  @!P4 IADD3 R24, -R24, RZ, RZ ;  /* 0x000000ff1818c210 */ /* 0x000fe40007ffe1ff */
[----:B------:R-:W-:-:S07]  /*a4c0*/  ISETP.GT.U32.AND P4, PT, R93, R36, PT ;  /* 0x000000245d00720c */ /* 0x000fce0003f84070 */
[----:B------:R-:W-:-:S05]  /*a4d0*/  @!P6 IMAD.IADD R38, R38, 0x1, -R93 ;  /* 0x000000012626e824 */ /* 0x000fca00078e0a5d */
[C---:B------:R-:W-:Y:S01]  /*a4e0*/  ISETP.GT.U32.AND P6, PT, R93.reuse, R38, PT ;  /* 0x000000265d00720c */ /* 0x040fe20003fc4070 */
[--C-:B------:R-:W-:Y:S01]  /*a4f0*/  @!P5 IMAD.IADD R30, R30, 0x1, -R93.reuse ;  /* 0x000000011e1ed824 */ /* 0x100fe200078e0a5d */
[C---:B------:R-:W-:Y:S01]  /*a500*/  ISETP.GT.U32.AND P5, PT, R93.reuse, R44, PT ;  /* 0x0000002c5d00720c */ /* 0x040fe20003fa4070 */
[----:B------:R-:W-:Y:S01]  /*a510*/  @!P0 IMAD.MOV R26, RZ, RZ, -R26 ;  /* 0x000000ffff1a8224 */ /* 0x000fe200078e0a1a */
[C---:B------:R-:W-:Y:S01]  /*a520*/  ISETP.GT.U32.AND P0, PT, R93.reuse, R11, PT ;  /* 0x0000000b5d00720c */ /* 0x040fe20003f04070 */
[----:B------:R-:W-:Y:S01]  /*a530*/  @!P4 IMAD.IADD R36, R36, 0x1, -R93 ;  /* 0x000000012424c824 */ /* 0x000fe200078e0a5d */
[----:B------:R-:W-:-:S07]  /*a540*/  ISETP.GT.U32.AND P4, PT, R93, R50, PT ;  /* 0x000000325d00720c */ /* 0x000fce0003f84070 */
[--C-:B------:R-:W-:Y:S01]  /*a550*/  @!P6 IMAD.IADD R38, R38, 0x1, -R93.reuse ;  /* 0x000000012626e824 */ /* 0x100fe200078e0a5d */
[----:B------:R-:W-:Y:S02]  /*a560*/  ISETP.GE.AND P6, PT, R251, RZ, PT ;  /* 0x000000fffb00720c */ /* 0x000fe40003fc6270 */
[----:B------:R-:W3:Y:S01]  /*a570*/  LDL R251, [R1+0x20b8] ;  /* 0x0020b80001fb7983 */ /* 0x000ee20000100800 */
[--C-:B------:R-:W-:Y:S01]  /*a580*/  @!P5 IMAD.IADD R44, R44, 0x1, -R93.reuse ;  /* 0x000000012c2cd824 */ /* 0x100fe200078e0a5d */
[----:B------:R-:W-:Y:S01]  /*a590*/  @!P0 IADD3 R11, R11, -R93, RZ ;  /* 0x8000005d0b0b8210 */ /* 0x000fe20007ffe0ff */
[----:B------:R-:W-:-:S03]  /*a5a0*/  @!P4 IMAD.IADD R50, R50, 0x1, -R93 ;  /* 0x000000013232c824 */ /* 0x000fc600078e0a5d */
[C---:B------:R-:W-:Y:S02]  /*a5b0*/  ISETP.GT.U32.AND P4, PT, R93.reuse, R11, PT ;  /* 0x0000000b5d00720c */ /* 0x040fe40003f84070 */
[----:B------:R-:W-:Y:S02]  /*a5c0*/  @!P3 IADD3 R32, -R32, RZ, RZ ;  /* 0x000000ff2020b210 */ /* 0x000fe40007ffe1ff */
[----:B------:R-:W-:Y:S02]  /*a5d0*/  ISETP.GT.U32.AND P3, PT, R93, R44, PT ;  /* 0x0000002c5d00720c */ /* 0x000fe40003f64070 */
[----:B----4-:R-:W-:Y:S02]  /*a5e0*/  ISETP.GE.AND P5, PT, R160, RZ, PT ;  /* 0x000000ffa000720c */ /* 0x010fe40003fa6270 */
[----:B------:R-:W4:Y:S05]  /*a5f0*/  LDL R160, [R1+0x2084] ;  /* 0x0020840001a07983 */ /* 0x000f2a0000100800 */
[----:B------:R-:W-:-:S02]  /*a600*/  @!P4 IADD3 R11, R11, -R93, RZ ;  /* 0x8000005d0b0bc210 */ /* 0x000fc40007ffe0ff */
[C---:B------:R-:W-:Y:S01]  /*a610*/  ISETP.GT.U32.AND P4, PT, R93.reuse, R64, PT ;  /* 0x000000405d00720c */ /* 0x040fe20003f84070 */
[----:B------:R-:W-:Y:S01]  /*a620*/  @!P6 IMAD.MOV R232, RZ, RZ, -R232 ;  /* 0x000000ffffe8e224 */ /* 0x000fe200078e0ae8 */
[----:B------:R-:W-:Y:S01]  /*a630*/  ISETP.GE.AND P0, PT, R252, RZ, PT ;  /* 0x000000fffc00720c */ /* 0x000fe20003f06270 */
[--C-:B------:R-:W-:Y:S01]  /*a640*/  @!P3 IMAD.IADD R44, R44, 0x1, -R93.reuse ;  /* 0x000000012c2cb824 */ /* 0x100fe200078e0a5d */
[----:B------:R-:W-:Y:S02]  /*a650*/  IADD3 R252, R204, 0xfa, RZ ;  /* 0x000000faccfc7810 */ /* 0x000fe40007ffe0ff */
[C---:B------:R-:W-:Y:S01]  /*a660*/  ISETP.GT.U32.AND P6, PT, R93.reuse, R46, PT ;  /* 0x0000002e5d00720c */ /* 0x040fe20003fc4070 */
[----:B------:R-:W-:Y:S01]  /*a670*/  @!P5 IMAD.MOV R34, RZ, RZ, -R34 ;  /* 0x000000ffff22d224 */ /* 0x000fe200078e0a22 */
[C---:B------:R-:W-:Y:S02]  /*a680*/  ISETP.GT.U32.AND P5, PT, R93.reuse, R50, PT ;  /* 0x000000325d00720c */ /* 0x040fe40003fa4070 */
[----:B------:R-:W-:Y:S01]  /*a690*/  ISETP.GT.U32.AND P3, PT, R93, R58, PT ;  /* 0x0000003a5d00720c */ /* 0x000fe20003f64070 */
[----:B------:R-:W-:Y:S02]  /*a6a0*/  STL [R1+0x1e54], R252 ;  /* 0x001e54fc01007387 */ /* 0x000fe40000100800 */
[----:B------:R-:W-:-:S02]  /*a6b0*/  @!P4 IMAD.IADD R64, R64, 0x1, -R93 ;  /* 0x000000014040c824 */ /* 0x000fc400078e0a5d */
[----:B------:R-:W-:Y:S01]  /*a6c0*/  @!P0 IMAD.MOV R30, RZ, RZ, -R30 ;  /* 0x000000ffff1e8224 */ /* 0x000fe200078e0a1e */
[----:B------:R-:W4:Y:S03]  /*a6d0*/  LDL R153, [R1+0x2104] ;  /* 0x0021040001997983 */ /* 0x000f260000100800 */
[----:B------:R-:W-:Y:S01]  /*a6e0*/  @!P6 IMAD.IADD R46, R46, 0x1, -R93 ;  /* 0x000000012e2ee824 */ /* 0x000fe200078e0a5d */
[----:B------:R-:W4:Y:S01]  /*a6f0*/  LDL R241, [R1+0x20d4] ;  /* 0x0020d40001f17983 */ /* 0x000f220000100800 */
[----:B------:R-:W-:-:S03]  /*a700*/  ISETP.GE.AND P4, PT, R220, RZ, PT ;  /* 0x000000ffdc00720c */ /* 0x000fc60003f86270 */
[----:B------:R-:W4:Y:S01]  /*a710*/  LDL R220, [R1+0x2098] ;  /* 0x0020980001dc7983 */ /* 0x000f220000100800 */
[--C-:B------:R-:W-:Y:S01]  /*a720*/  @!P5 IMAD.IADD R50, R50, 0x1, -R93.reuse ;  /* 0x000000013232d824 */ /* 0x100fe200078e0a5d */
[----:B------:R-:W-:Y:S01]  /*a730*/  ISETP.GT.U32.AND P6, PT, R93, R60, PT ;  /* 0x0000003c5d00720c */ /* 0x000fe20003fc4070 */
[--C-:B------:R-:W-:Y:S01]  /*a740*/  @!P3 IMAD.IADD R58, R58, 0x1, -R93.reuse ;  /* 0x000000013a3ab824 */ /* 0x100fe200078e0a5d */
[----:B------:R-:W-:Y:S02]  /*a750*/  ISETP.GE.AND P5, PT, R250, RZ, PT ;  /* 0x000000fffa00720c */ /* 0x000fe40003fa6270 */
[----:B------:R-:W4:Y:S09]  /*a760*/  LDL R250, [R1+0x20e0] ;  /* 0x0020e00001fa7983 */ /* 0x000f320000100800 */
[----:B------:R-:W-:Y:S01]  /*a770*/  @!P6 IMAD.IADD R60, R60, 0x1, -R93 ;  /* 0x000000013c3ce824 */ /* 0x000fe200078e0a5d */
[----:B--2---:R-:W-:-:S02]  /*a780*/  ISETP.GE.AND P3, PT, R248, RZ, PT ;  /* 0x000000fff800720c */ /* 0x004fc40003f66270 */
[----:B------:R-:W2:Y:S01]  /*a790*/  LDL R248, [R1+0x20dc] ;  /* 0x0020dc0001f87983 */ /* 0x000ea20000100800 */
[----:B---3--:R-:W-:-:S03]  /*a7a0*/  ISETP.GE.AND P6, PT, R249, RZ, PT ;  /* 0x000000fff900720c */ /* 0x008fc60003fc6270 */
[----:B------:R-:W3:Y:S01]  /*a7b0*/  LDL R249, [R1+0x20f4] ;  /* 0x0020f40001f97983 */ /* 0x000ee20000100800 */
[C---:B------:R-:W-:Y:S01]  /*a7c0*/  ISETP.GT.U32.AND P0, PT, R93.reuse, R42, PT ;  /* 0x0000002a5d00720c */ /* 0x040fe20003f04070 */
[----:B------:R-:W-:Y:S01]  /*a7d0*/  @!P1 IMAD.MOV R38, RZ, RZ, -R38 ;  /* 0x000000ffff269224 */ /* 0x000fe200078e0a26 */
[----:B------:R-:W-:-:S11]  /*a7e0*/  ISETP.GT.U32.AND P1, PT, R93, R54, PT ;  /* 0x000000365d00720c */ /* 0x000fd60003f24070 */
[--C-:B------:R-:W-:Y:S01]  /*a7f0*/  @!P0 IMAD.IADD R42, R42, 0x1, -R93.reuse ;  /* 0x000000012a2a8824 */ /* 0x100fe200078e0a5d */
[C---:B------:R-:W-:Y:S01]  /*a800*/  ISETP.GT.U32.AND P0, PT, R93.reuse, R56, PT ;  /* 0x000000385d00720c */ /* 0x040fe20003f04070 */
[----:B------:R-:W-:Y:S02]  /*a810*/  @!P1 IMAD.IADD R54, R54, 0x1, -R93 ;  /* 0x0000000136369824 */ /* 0x000fe400078e0a5d */
[----:B------:R-:W-:Y:S01]  /*a820*/  @!P2 IMAD.MOV R36, RZ, RZ, -R36 ;  /* 0x000000ffff24a224 */ /* 0x000fe200078e0a24 */
[----:B------:R-:W-:Y:S02]  /*a830*/  ISETP.GT.U32.AND P2, PT, R93, R48, PT ;  /* 0x000000305d00720c */ /* 0x000fe40003f44070 */
[----:B------:R-:W-:Y:S02]  /*a840*/  ISETP.GE.AND P1, PT, R251, RZ, PT ;  /* 0x000000fffb00720c */ /* 0x000fe40003f26270 */
[----:B------:R-:W3:Y:S05]  /*a850*/  LDL R251, [R1+0x20e8] ;  /* 0x0020e80001fb7983 */ /* 0x000eea0000100800 */
[----:B------:R-:W-:-:S06]  /*a860*/  @!P0 IADD3 R56, R56, -R93, RZ ;  /* 0x8000005d38388210 */ /* 0x000fcc0007ffe0ff */
[----:B------:R-:W-:Y:S01]  /*a870*/  @!P1 IMAD.MOV R42, RZ, RZ, -R42 ;  /* 0x000000ffff2a9224 */ /* 0x000fe200078e0a2a */
[C---:B------:R-:W-:Y:S02]  /*a880*/  ISETP.GT.U32.AND P1, PT, R93.reuse, R64, PT ;  /* 0x000000405d00720c */ /* 0x040fe40003f24070 */
[----:B------:R-:W-:Y:S02]  /*a890*/  @!P2 IADD3 R48, R48, -R93, RZ ;  /* 0x8000005d3030a210 */ /* 0x000fe40007ffe0ff */
[----:B----4-:R-:W-:Y:S02]  /*a8a0*/  ISETP.GE.AND P0, PT, R160, RZ, PT ;  /* 0x000000ffa000720c */ /* 0x010fe40003f06270 */
[C---:B------:R-:W-:Y:S01]  /*a8b0*/  ISETP.GT.U32.AND P2, PT, R93.reuse, R62, PT ;  /* 0x0000003e5d00720c */ /* 0x040fe20003f44070 */
[----:B------:R-:W4:Y:S06]  /*a8c0*/  LDL R160, [R1+0x20b0] ;  /* 0x0020b00001a07983 */ /* 0x000f2c0000100800 */
[----:B------:R-:W-:Y:S01]  /*a8d0*/  @!P1 IMAD.IADD R64, R64, 0x1, -R93 ;  /* 0x0000000140409824 */ /* 0x000fe200078e0a5d */
[----:B------:R-:W-:-:S03]  /*a8e0*/  ISETP.GT.U32.AND P1, PT, R93, R66, PT ;  /* 0x000000425d00720c */ /* 0x000fc60003f24070 */
[----:B------:R-:W-:Y:S01]  /*a8f0*/  @!P0 IMAD.MOV R46, RZ, RZ, -R46 ;  /* 0x000000ffff2e8224 */ /* 0x000fe200078e0a2e */
[C---:B------:R-:W-:Y:S01]  /*a900*/  ISETP.GT.U32.AND P0, PT, R93.reuse, R58, PT ;  /* 0x0000003a5d00720c */ /* 0x040fe20003f04070 */
[----:B------:R-:W-:Y:S01]  /*a910*/  @!P2 IMAD.IADD R62, R62, 0x1, -R93 ;  /* 0x000000013e3ea824 */ /* 0x000fe200078e0a5d */
[----:B------:R-:W-:Y:S02]  /*a920*/  @!P3 IADD3 R48, -R48, RZ, RZ ;  /* 0x000000ff3030b210 */ /* 0x000fe40007ffe1ff */
[C---:B------:R-:W-:Y:S02]  /*a930*/  ISETP.GT.U32.AND P2, PT, R93.reuse, R54, PT ;  /* 0x000000365d00720c */ /* 0x040fe40003f44070 */
[----:B------:R-:W-:-:S03]  /*a940*/  ISETP.GT.U32.AND P3, PT, R93, R60, PT ;  /* 0x0000003c5d00720c */ /* 0x000fc60003f64070 */
[----:B------:R-:W-:-:S04]  /*a950*/  @!P1 IMAD.IADD R66, R66, 0x1, -R93 ;  /* 0x0000000142429824 */ /* 0x000fc800078e0a5d */
[--C-:B------:R-:W-:Y:S01]  /*a960*/  @!P0 IMAD.IADD R58, R58, 0x1, -R93.reuse ;  /* 0x000000013a3a8824 */ /* 0x100fe200078e0a5d */
[----:B------:R-:W-:Y:S02]  /*a970*/  ISETP.GT.U32.AND P0, PT, R93, R70, PT ;  /* 0x000000465d00720c */ /* 0x000fe40003f04070 */
[----:B------:R-:W-:Y:S02]  /*a980*/  ISETP.GE.AND P1, PT, R220, RZ, PT ;  /* 0x000000ffdc00720c */ /* 0x000fe40003f26270 */
[----:B------:R-:W4:Y:S01]  /*a990*/  LDL R220, [R1+0x20f0] ;  /* 0x0020f00001dc7983 */ /* 0x000f220000100800 */
[--C-:B------:R-:W-:Y:S02]  /*a9a0*/  @!P2 IMAD.IADD R54, R54, 0x1, -R93.reuse ;  /* 0x000000013636a824 */ /* 0x100fe400078e0a5d */
[----:B------:R-:W-:Y:S01]  /*a9b0*/  @!P3 IMAD.IADD R60, R60, 0x1, -R93 ;  /* 0x000000013c3cb824 */ /* 0x000fe200078e0a5d */
[----:B------:R-:W-:-:S05]  /*a9c0*/  ISETP.GE.AND P2, PT, R250, RZ, PT ;  /* 0x000000fffa00720c */ /* 0x000fca0003f46270 */
[----:B------:R-:W-:Y:S01]  /*a9d0*/  @!P0 IMAD.IADD R70, R70, 0x1, -R93 ;  /* 0x0000000146468824 */ /* 0x000fe200078e0a5d */
[----:B------:R-:W-:Y:S01]  /*a9e0*/  ISETP.GT.U32.AND P3, PT, R93, R72, PT ;  /* 0x000000485d00720c */ /* 0x000fe20003f64070 */
[----:B------:R-:W4:-:S12]  /*a9f0*/  LDL R250, [R1+0x20ac] ;  /* 0x0020ac0001fa7983 */ /* 0x000f180000100800 */
[----:B------:R-:W-:Y:S02]  /*aa00*/  @!P3 IADD3 R72, R72, -R93, RZ ;  /* 0x8000005d4848b210 */ /* 0x000fe40007ffe0ff */
[----:B--2---:R-:W-:Y:S02]  /*aa10*/  ISETP.GE.AND P0, PT, R248, RZ, PT ;  /* 0x000000fff800720c */ /* 0x004fe40003f06270 */
[----:B------:R-:W2:Y:S01]  /*aa20*/  LDL R248, [R1+0x2118] ;  /* 0x0021180001f87983 */ /* 0x000ea20000100800 */
[----:B---3--:R-:W-:-:S03]  /*aa30*/  ISETP.GE.AND P3, PT, R249, RZ, PT ;  /* 0x000000fff900720c */ /* 0x008fc60003f66270 */
[----:B------:R-:W3:Y:S01]  /*aa40*/  LDL R249, [R1+0x211c] ;  /* 0x00211c0001f97983 */ /* 0x000ee20000100800 */
[----:B------:R-:W-:Y:S02]  /*aa50*/  @!P5 IADD3 R11, -R11, RZ, RZ ;  /* 0x000000ff0b0bd210 */ /* 0x000fe40007ffe1ff */
[C---:B------:R-:W-:Y:S01]  /*aa60*/  ISETP.GT.U32.AND P5, PT, R93.reuse, R62, PT ;  /* 0x0000003e5d00720c */ /* 0x040fe20003fa4070 */
[----:B------:R-:W-:Y:S01]  /*aa70*/  @!P4 IMAD.MOV R44, RZ, RZ, -R44 ;  /* 0x000000ffff2cc224 */ /* 0x000fe200078e0a2c */
[C---:B------:R-:W-:Y:S01]  /*aa80*/  ISETP.GT.U32.AND P4, PT, R93.reuse, R56, PT ;  /* 0x000000385d00720c */ /* 0x040fe20003f84070 */
[----:B------:R-:W-:Y:S01]  /*aa90*/  @!P6 IMAD.MOV R50, RZ, RZ, -R50 ;  /* 0x000000ffff32e224 */ /* 0x000fe200078e0a32 */
[----:B------:R-:W-:-:S09]  /*aaa0*/  ISETP.GT.U32.AND P6, PT, R93, R147, PT ;  /* 0x000000935d00720c */ /* 0x000fd20003fc4070 */
[----:B------:R-:W-:Y:S02]  /*aab0*/  @!P5 IMAD.IADD R62, R62, 0x1, -R93 ;  /* 0x000000013e3ed824 */ /* 0x000fe400078e0a5d */
[-C--:B------:R-:W-:Y:S02]  /*aac0*/  @!P4 IADD3 R56, R56, -R93.reuse, RZ ;  /* 0x8000005d3838c210 */ /* 0x080fe40007ffe0ff */
[----:B------:R-:W-:Y:S02]  /*aad0*/  ISETP.GT.U32.AND P4, PT, R93, R68, PT ;  /* 0x000000445d00720c */ /* 0x000fe40003f84070 */
[----:B------:R-:W-:Y:S02]  /*aae0*/  ISETP.GE.AND P5, PT, R251, RZ, PT ;  /* 0x000000fffb00720c */ /* 0x000fe40003fa6270 */
[----:B------:R-:W3:Y:S01]  /*aaf0*/  LDL R251, [R1+0x20d8] ;  /* 0x0020d80001fb7983 */ /* 0x000ee20000100800 */
[----:B------:R-:W-:-:S08]  /*ab00*/  @!P6 IADD3 R147, R147, -R93, RZ ;  /* 0x8000005d9393e210 */ /* 0x000fd00007ffe0ff */
[----:B------:R-:W-:Y:S01]  /*ab10*/  @!P4 IMAD.IADD R68, R68, 0x1, -R93 ;  /* 0x000000014444c824 */ /* 0x000fe200078e0a5d */
[C---:B------:R-:W-:Y:S02]  /*ab20*/  ISETP.GT.U32.AND P6, PT, R93.reuse, R74, PT ;  /* 0x0000004a5d00720c */ /* 0x040fe40003fc4070 */
[----:B------:R-:W-:Y:S02]  /*ab30*/  @!P5 IADD3 R64, -R64, RZ, RZ ;  /* 0x000000ff4040d210 */ /* 0x000fe40007ffe1ff */
[C---:B------:R-:W-:Y:S01]  /*ab40*/  ISETP.GT.U32.AND P5, PT, R93.reuse, R66, PT ;  /* 0x000000425d00720c */ /* 0x040fe20003fa4070 */
[----:B------:R-:W-:Y:S01]  /*ab50*/  @!P1 IMAD.MOV R56, RZ, RZ, -R56 ;  /* 0x000000ffff389224 */ /* 0x000fe200078e0a38 */
[----:B------:R-:W-:-:S07]  /*ab60*/  ISETP.GT.U32.AND P1, PT, R93, R68, PT ;  /* 0x000000445d00720c */ /* 0x000fce0003f24070 */
[----:B------:R-:W-:-:S04]  /*ab70*/  @!P6 IMAD.IADD R74, R74, 0x1, -R93 ;  /* 0x000000014a4ae824 */ /* 0x000fc800078e0a5d */
[--C-:B------:R-:W-:Y:S01]  /*ab80*/  @!P5 IMAD.IADD R66, R66, 0x1, -R93.reuse ;  /* 0x000000014242d824 */ /* 0x100fe200078e0a5d */
[----:B----4-:R-:W-:Y:S02]  /*ab90*/  ISETP.GE.AND P4, PT, R160, RZ, PT ;  /* 0x000000ffa000720c */ /* 0x010fe40003f86270 */
[C---:B------:R-:W-:Y:S01]  /*aba0*/  ISETP.GT.U32.AND P5, PT, R93.reuse, R80, PT ;  /* 0x000000505d00720c */ /* 0x040fe20003fa4070 */
[----:B------:R-:W-:Y:S01]  /*abb0*/  @!P1 IMAD.IADD R68, R68, 0x1, -R93 ;  /* 0x0000000144449824 */ /* 0x000fe200078e0a5d */
[----:B------:R-:W-:Y:S02]  /*abc0*/  @!P3 IADD3 R62, -R62, RZ, RZ ;  /* 0x000000ff3e3eb210 */ /* 0x000fe40007ffe1ff */
[C---:B------:R-:W-:Y:S02]  /*abd0*/  ISETP.GT.U32.AND P6, PT, R93.reuse, R74, PT ;  /* 0x0000004a5d00720c */ /* 0x040fe40003fc4070 */
[C---:B------:R-:W-:Y:S02]  /*abe0*/  ISETP.GT.U32.AND P3, PT, R93.reuse, R12, PT ;  /* 0x0000000c5d00720c */ /* 0x040fe40003f64070 */
[----:B------:R-:W-:-:S03]  /*abf0*/  ISETP.GT.U32.AND P1, PT, R93, R82, PT ;  /* 0x000000525d00720c */ /* 0x000fc60003f24070 */
[----:B------:R-:W-:Y:S01]  /*ac00*/  @!P4 IMAD.MOV R58, RZ, RZ, -R58 ;  /* 0x000000ffff3ac224 */ /* 0x000fe200078e0a3a */
[----:B------:R-:W-:Y:S01]  /*ac10*/  ISETP.GT.U32.AND P4, PT, R93, R70, PT ;  /* 0x000000465d00720c */ /* 0x000fe20003f84070 */
[----:B------:R-:W-:-:S04]  /*ac20*/  @!P5 IMAD.IADD R80, R80, 0x1, -R93 ;  /* 0x000000015050d824 */ /* 0x000fc800078e0a5d */
[--C-:B------:R-:W-:Y:S01]  /*ac30*/  @!P6 IMAD.IADD R74, R74, 0x1, -R93.reuse ;  /* 0x000000014a4ae824 */ /* 0x100fe200078e0a5d */
[----:B------:R-:W-:Y:S01]  /*ac40*/  ISETP.GE.AND P6, PT, R153, RZ, PT ;  /* 0x000000ff9900720c */ /* 0x000fe20003fc6270 */
[--C-:B------:R-:W-:Y:S01]  /*ac50*/  @!P3 IMAD.IADD R12, R12, 0x1, -R93.reuse ;  /* 0x000000010c0cb824 */ /* 0x100fe200078e0a5d */
[----:B------:R-:W4:Y:S01]  /*ac60*/  LDL R153, [R1+0x20ec] ;  /* 0x0020ec0001997983 */ /* 0x000f220000100800 */
[----:B------:R-:W-:Y:S01]  /*ac70*/  @!P1 IMAD.IADD R82, R82, 0x1, -R93 ;  /* 0x0000000152529824 */ /* 0x000fe200078e0a5d */
[----:B------:R-:W-:Y:S02]  /*ac80*/  ISETP.GE.AND P5, PT, R220, RZ, PT ;  /* 0x000000ffdc00720c */ /* 0x000fe40003fa6270 */
[----:B------:R-:W4:Y:S01]  /*ac90*/  LDL R220, [R1+0x213c] ;  /* 0x00213c0001dc7983 */ /* 0x000f220000100800 */
[----:B------:R-:W-:Y:S02]  /*aca0*/  @!P4 IADD3 R70, R70, -R93, RZ ;  /* 0x8000005d4646c210 */ /* 0x000fe40007ffe0ff */
[----:B------:R-:W-:-:S02]  /*acb0*/  ISETP.GT.U32.AND P4, PT, R93, R84, PT ;  /* 0x000000545d00720c */ /* 0x000fc40003f84070 */
[----:B------:R-:W-:Y:S02]  /*acc0*/  ISETP.GE.AND P3, PT, R250, RZ, PT ;  /* 0x000000fffa00720c */ /* 0x000fe40003f66270 */
[----:B------:R-:W4:Y:S09]  /*acd0*/  LDL R250, [R1+0x2114] ;  /* 0x0021140001fa7983 */ /* 0x000f320000100800 */
[----:B------:R-:W-:Y:S01]  /*ace0*/  @!P4 IMAD.IADD R84, R84, 0x1, -R93 ;  /* 0x000000015454c824 */ /* 0x000fe200078e0a5d */
[----:B--2---:R-:W-:-:S02]  /*acf0*/  ISETP.GE.AND P1, PT, R248, RZ, PT ;  /* 0x000000fff800720c */ /* 0x004fc40003f26270 */
[----:B------:R-:W2:Y:S01]  /*ad00*/  LDL R248, [R1+0x2144] ;  /* 0x0021440001f87983 */ /* 0x000ea20000100800 */
[----:B---3--:R-:W-:-:S03]  /*ad10*/  ISETP.GE.AND P4, PT, R249, RZ, PT ;  /* 0x000000fff900720c */ /* 0x008fc60003f86270 */
[----:B------:R-:W3:Y:S01]  /*ad20*/  LDL R249, [R1+0x20e4] ;  /* 0x0020e40001f97983 */ /* 0x000ee20000100800 */
[----:B------:R-:W-:Y:S01]  /*ad30*/  @!P2 IMAD.MOV R54, RZ, RZ, -R54 ;  /* 0x000000ffff36a224 */ /* 0x000fe200078e0a36 */
[C---:B------:R-:W-:Y:S01]  /*ad40*/  ISETP.GT.U32.AND P2, PT, R93.reuse, R147, PT ;  /* 0x000000935d00720c */ /* 0x040fe20003f44070 */
[----:B------:R-:W-:Y:S01]  /*ad50*/  @!P0 IMAD.MOV R60, RZ, RZ, -R60 ;  /* 0x000000ffff3c8224 */ /* 0x000fe200078e0a3c */
[----:B------:R-:W-:-:S11]  /*ad60*/  ISETP.GT.U32.AND P0, PT, R93, R72, PT ;  /* 0x000000485d00720c */ /* 0x000fd60003f04070 */
[--C-:B------:R-:W-:Y:S01]  /*ad70*/  @!P2 IMAD.IADD R147, R147, 0x1, -R93.reuse ;  /* 0x000000019393a824 */ /* 0x100fe200078e0a5d */
[C---:B------:R-:W-:Y:S01]  /*ad80*/  ISETP.GT.U32.AND P2, PT, R93.reuse, R78, PT ;  /* 0x0000004e5d00720c */ /* 0x040fe20003f44070 */
[----:B------:R-:W-:Y:S01]  /*ad90*/  @!P0 IMAD.IADD R72, R72, 0x1, -R93 ;  /* 0x0000000148488824 */ /* 0x000fe200078e0a5d */
[----:B------:R-:W-:Y:S01]  /*ada0*/  ISETP.GT.U32.AND P0, PT, R93, R86, PT ;  /* 0x000000565d00720c */ /* 0x000fe20003f04070 */
[----:B------:R-:W-:-:S10]  /*adb0*/  @!P3 IMAD.MOV R66, RZ, RZ, -R66 ;  /* 0x000000ffff42b224 */ /* 0x000fd400078e0a42 */
[-C--:B------:R-:W-:Y:S02]  /*adc0*/  @!P2 IADD3 R78, R78, -R93.reuse, RZ ;  /* 0x8000005d4e4ea210 */ /* 0x080fe40007ffe0ff */
[----:B------:R-:W-:Y:S02]  /*add0*/  ISETP.GE.AND P2, PT, R251, RZ, PT ;  /* 0x000000fffb00720c */ /* 0x000fe40003f46270 */
[C---:B------:R-:W-:Y:S02]  /*ade0*/  ISETP.GT.U32.AND P3, PT, R93.reuse, R78, PT ;  /* 0x0000004e5d00720c */ /* 0x040fe40003f64070 */
[----:B------:R-:W-:Y:S02]  /*adf0*/  @!P0 IADD3 R86, R86, -R93, RZ ;  /* 0x8000005d56568210 */ /* 0x000fe40007ffe0ff */
[----:B------:R-:W-:-:S07]  /*ae00*/  ISETP.GT.U32.AND P0, PT, R93, R12, PT ;  /* 0x0000000c5d00720c */ /* 0x000fce0003f04070 */
[----:B------:R-:W-:Y:S01]  /*ae10*/  @!P2 IMAD.MOV R68, RZ, RZ, -R68 ;  /* 0x000000ffff44a224 */ /* 0x000fe200078e0a44 */
[C---:B------:R-:W-:Y:S02]  /*ae20*/  ISETP.GT.U32.AND P2, PT, R93.reuse, R80, PT ;  /* 0x000000505d00720c */ /* 0x040fe40003f44070 */
[----:B------:R-:W-:Y:S02]  /*ae30*/  @!P3 IADD3 R78, R78, -R93, RZ ;  /* 0x8000005d4e4eb210 */ /* 0x000fe40007ffe0ff */
[C---:B------:R-:W-:Y:S01]  /*ae40*/  ISETP.GT.U32.AND P3, PT, R93.reuse, R92, PT ;  /* 0x0000005c5d00720c */ /* 0x040fe20003f64070 */
[----:B------:R-:W-:Y:S01]  /*ae50*/  @!P6 IMAD.MOV R147, RZ, RZ, -R147 ;  /* 0x000000ffff93e224 */ /* 0x000fe200078e0a93 */
[----:B------:R-:W-:Y:S01]  /*ae60*/  @!P5 IADD3 R70, -R70, RZ, RZ ;  /* 0x000000ff4646d210 */ /* 0x000fe20007ffe1ff */
[----:B------:R-:W-:Y:S01]  /*ae70*/  @!P4 IMAD.MOV R74, RZ, RZ, -R74 ;  /* 0x000000ffff4ac224 */ /* 0x000fe200078e0a4a */
[----:B------:R-:W-:Y:S01]  /*ae80*/  IADD3 R251, R204, 0xfb, RZ ;  /* 0x000000fbccfb7810 */ /* 0x000fe20007ffe0ff */
[----:B------:R-:W-:Y:S01]  /*ae90*/  @!P0 IMAD.IADD R12, R12, 0x1, -R93 ;  /* 0x000000010c0c8824 */ /* 0x000fe200078e0a5d */
[----:B------:R-:W-:-:S02]  /*aea0*/  ISETP.GT.U32.AND P6, PT, R93, R82, PT ;  /* 0x000000525d00720c */ /* 0x000fc40003fc4070 */
[C---:B------:R-:W-:Y:S01]  /*aeb0*/  ISETP.GT.U32.AND P5, PT, R93.reuse, R86, PT ;  /* 0x000000565d00720c */ /* 0x040fe20003fa4070 */
[--C-:B------:R-:W-:Y:S01]  /*aec0*/  @!P2 IMAD.IADD R80, R80, 0x1, -R93.reuse ;  /* 0x000000015050a824 */ /* 0x100fe200078e0a5d */
[C---:B------:R-:W-:Y:S02]  /*aed0*/  ISETP.GT.U32.AND P4, PT, R93.reuse, R90, PT ;  /* 0x0000005a5d00720c */ /* 0x040fe40003f84070 */
[C---:B------:R-:W-:Y:S02]  /*aee0*/  ISETP.GT.U32.AND P0, PT, R93.reuse, R100, PT ;  /* 0x000000645d00720c */ /* 0x040fe40003f04070 */
[C---:B------:R-:W-:Y:S01]  /*aef0*/  ISETP.GT.U32.AND P2, PT, R93.reuse, R94, PT ;  /* 0x0000005e5d00720c */ /* 0x040fe20003f44070 */
[--C-:B------:R-:W-:Y:S01]  /*af00*/  @!P3 IMAD.IADD R92, R92, 0x1, -R93.reuse ;  /* 0x000000015c5cb824 */ /* 0x100fe200078e0a5d */
[----:B------:R-:W-:Y:S03]  /*af10*/  STL [R1+0x1e44], R251 ;  /* 0x001e44fb01007387 */ /* 0x000fe60000100800 */
[----:B------:R-:W-:Y:S01]  /*af20*/  @!P6 IMAD.IADD R82, R82, 0x1, -R93 ;  /* 0x000000015252e824 */ /* 0x000fe200078e0a5d */
[----:B------:R-:W-:-:S02]  /*af30*/  ISETP.GT.U32.AND P6, PT, R93, R96, PT ;  /* 0x000000605d00720c */ /* 0x000fc40003fc4070 */
[-C--:B------:R-:W-:Y:S01]  /*af40*/  @!P5 IADD3 R86, R86, -R93.reuse, RZ ;  /* 0x8000005d5656d210 */ /* 0x080fe20007ffe0ff */
[--C-:B------:R-:W-:Y:S01]  /*af50*/  @!P4 IMAD.IADD R90, R90, 0x1, -R93.reuse ;  /* 0x000000015a5ac824 */ /* 0x100fe200078e0a5d */
[----:B------:R-:W-:Y:S01]  /*af60*/  ISETP.GE.AND P5, PT, R241, RZ, PT ;  /* 0x000000fff100720c */ /* 0x000fe20003fa6270 */
[----:B------:R-:W-:Y:S01]  /*af70*/  @!P0 IMAD.IADD R100, R100, 0x1, -R93 ;  /* 0x0000000164648824 */ /* 0x000fe200078e0a5d */
[----:B------:R-:W3:Y:S01]  /*af80*/  LDL R241, [R1+0x2110] ;  /* 0x0021100001f17983 */ /* 0x000ee20000100800 */
[----:B------:R-:W-:Y:S02]  /*af90*/  @!P2 IADD3 R94, R94, -R93, RZ ;  /* 0x8000005d5e5ea210 */ /* 0x000fe40007ffe0ff */
[----:B----4-:R-:W-:Y:S02]  /*afa0*/  ISETP.GE.AND P4, PT, R153, RZ, PT ;  /* 0x000000ff9900720c */ /* 0x010fe40003f86270 */
[----:B------:R-:W4:Y:S01]  /*afb0*/  LDL R153, [R1+0x2138] ;  /* 0x0021380001997983 */ /* 0x000f220000100800 */
[----:B------:R-:W-:-:S03]  /*afc0*/  ISETP.GE.AND P3, PT, R220, RZ, PT ;  /* 0x000000ffdc00720c */ /* 0x000fc60003f66270 */
[----:B------:R-:W4:Y:S01]  /*afd0*/  LDL R220, [R1+0x215c] ;  /* 0x00215c0001dc7983 */ /* 0x000f220000100800 */
[----:B------:R-:W-:-:S03]  /*afe0*/  ISETP.GE.AND P0, PT, R250, RZ, PT ;  /* 0x000000fffa00720c */ /* 0x000fc60003f06270 */
[----:B------:R-:W4:Y:S01]  /*aff0*/  LDL R250, [R1+0x2150] ;  /* 0x0021500001fa7983 */ /* 0x000f220000100800 */
[----:B------:R-:W-:Y:S01]  /*b000*/  @!P6 IMAD.IADD R96, R96, 0x1, -R93 ;  /* 0x000000016060e824 */ /* 0x000fe200078e0a5d */
[----:B--2---:R-:W-:Y:S02]  /*b010*/  ISETP.GE.AND P2, PT, R248, RZ, PT ;  /* 0x000000fff800720c */ /* 0x004fe40003f46270 */
[----:B------:R-:W2:Y:S01]  /*b020*/  LDL R248, [R1+0x20d0] ;  /* 0x0020d00001f87983 */ /* 0x000ea20000100800 */
[----:B---3--:R-:W-:-:S03]  /*b030*/  ISETP.GE.AND P6, PT, R249, RZ, PT ;  /* 0x000000fff900720c */ /* 0x008fc60003fc6270 */
[----:B------:R-:W3:Y:S01]  /*b040*/  LDL R249, [R1+0x210c] ;  /* 0x00210c0001f97983 */ /* 0x000ee20000100800 */
[----:B------:R-:W-:Y:S01]  /*b050*/  @!P1 IMAD.MOV R72, RZ, RZ, -R72 ;  /* 0x000000ffff489224 */ /* 0x000fe200078e0a48 */
[C---:B------:R-:W-:Y:S02]  /*b060*/  ISETP.GT.U32.AND P1, PT, R93.reuse, R84, PT ;  /* 0x000000545d00720c */ /* 0x040fe40003f24070 */
[----:B-1----:R-:W-:Y:S01]  /*b070*/  IABS R149, R149 ;  /* 0x0000009500957213 */ /* 0x002fe20000000000 */
[----:B------:R-:W-:Y:S01]  /*b080*/  @!P0 IMAD.MOV R80, RZ, RZ, -R80 ;  /* 0x000000ffff508224 */ /* 0x000fe200078e0a50 */
[----:B------:R-:W-:-:S03]  /*b090*/  ISETP.GT.U32.AND P0, PT, R93, R92, PT ;  /* 0x0000005c5d00720c */ /* 0x000fc60003f04070 */
[----:B------:R-:W-:-:S04]  /*b0a0*/  IMAD.HI.U32 R151, R208, R149, RZ ;  /* 0x00000095d0977227 */ /* 0x000fc800078e00ff */
[----:B------:R-:W-:Y:S02]  /*b0b0*/  IMAD.MOV R151, RZ, RZ, -R151 ;  /* 0x000000ffff977224 */ /* 0x000fe400078e0a97 */
[----:B------:R-:W-:Y:S01]  /*b0c0*/  @!P1 IMAD.IADD R84, R84, 0x1, -R93 ;  /* 0x0000000154549824 */ /* 0x000fe200078e0a5d */
[C---:B------:R-:W-:Y:S01]  /*b0d0*/  ISETP.GT.U32.AND P1, PT, R93.reuse, R98, PT ;  /* 0x000000625d00720c */ /* 0x040fe20003f24070 */
[C---:B------:R-:W-:Y:S01]  /*b0e0*/  IMAD R149, R93.reuse, R151, R149 ;  /* 0x000000975d957224 */ /* 0x040fe200078e0295 */
[----:B------:R-:W-:Y:S01]  /*b0f0*/  IABS R151, R252 ;  /* 0x000000fc00977213 */ /* 0x000fe20000000000 */
[----:B------:R-:W-:Y:S01]  /*b100*/  @!P5 IMAD.MOV R12, RZ, RZ, -R12 ;  /* 0x000000ffff0cd224 */ /* 0x000fe200078e0a0c */
[C---:B------:R-:W-:Y:S01]  /*b110*/  ISETP.GT.U32.AND P5, PT, R93.reuse, R100, PT ;  /* 0x000000645d00720c */ /* 0x040fe20003fa4070 */
[----:B------:R-:W-:Y:S01]  /*b120*/  @!P3 IMAD.MOV R82, RZ, RZ, -R82 ;  /* 0x000000ffff52b224 */ /* 0x000fe200078e0a52 */
[C---:B------:R-:W-:Y:S01]  /*b130*/  ISETP.GT.U32.AND P3, PT, R93.reuse, R94, PT ;  /* 0x0000005e5d00720c */ /* 0x040fe20003f64070 */
[----:B------:R-:W-:Y:S01]  /*b140*/  @!P0 IMAD.IADD R92, R92, 0x1, -R93 ;  /* 0x000000015c5c8824 */ /* 0x000fe200078e0a5d */
[----:B------:R-:W-:Y:S01]  /*b150*/  ISETP.GT.U32.AND P0, PT, R93, R104, PT ;  /* 0x000000685d00720c */ /* 0x000fe20003f04070 */
[----:B------:R-:W-:-:S04]  /*b160*/  IMAD.HI.U32 R160, R208, R151, RZ ;  /* 0x00000097d0a07227 */ /* 0x000fc800078e00ff */
[----:B------:R-:W-:Y:S02]  /*b170*/  IMAD.MOV R160, RZ, RZ, -R160 ;  /* 0x000000ffffa07224 */ /* 0x000fe400078e0aa0 */
[----:B------:R-:W-:Y:S01]  /*b180*/  @!P1 IMAD.IADD R98, R98, 0x1, -R93 ;  /* 0x0000000162629824 */ /* 0x000fe200078e0a5d */
[----:B------:R-:W-:Y:S01]  /*b190*/  @!P4 IADD3 R78, -R78, RZ, RZ ;  /* 0x000000ff4e4ec210 */ /* 0x000fe20007ffe1ff */
[C---:B------:R-:W-:Y:S01]  /*b1a0*/  IMAD R151, R93.reuse, R160, R151 ;  /* 0x000000a05d977224 */ /* 0x040fe200078e0297 */
[C---:B------:R-:W-:Y:S01]  /*b1b0*/  ISETP.GT.U32.AND P1, PT, R93.reuse, R90, PT ;  /* 0x0000005a5d00720c */ /* 0x040fe20003f24070 */
[----:B------:R-:W-:Y:S01]  /*b1c0*/  @!P2 IMAD.MOV R84, RZ, RZ, -R84 ;  /* 0x000000ffff54a224 */ /* 0x000fe200078e0a54 */
[----:B------:R-:W-:Y:S01]  /*b1d0*/  @!P3 IADD3 R94, R94, -R93, RZ ;  /* 0x8000005d5e5eb210 */ /* 0x000fe20007ffe0ff */
[----:B------:R-:W-:Y:S01]  /*b1e0*/  @!P5 IMAD.IADD R100, R100, 0x1, -R93 ;  /* 0x000000016464d824 */ /* 0x000fe200078e0a5d */
[C---:B------:R-:W-:Y:S02]  /*b1f0*/  ISETP.GT.U32.AND P2, PT, R93.reuse, R96, PT ;  /* 0x000000605d00720c */ /* 0x040fe40003f44070 */
[----:B------:R-:W-:-:S02]  /*b200*/  ISETP.GT.U32.AND P4, PT, R93, R98, PT ;  /* 0x000000625d00720c */ /* 0x000fc40003f84070 */
[C---:B------:R-:W-:Y:S02]  /*b210*/  ISETP.GT.U32.AND P5, PT, R93.reuse, R102, PT ;  /* 0x000000665d00720c */ /* 0x040fe40003fa4070 */
[----:B------:R-:W-:Y:S02]  /*b220*/  IABS R160, R251 ;  /* 0x000000fb00a07213 */ /* 0x000fe40000000000 */
[C---:B------:R-:W-:Y:S01]  /*b230*/  ISETP.GT.U32.AND P3, PT, R93.reuse, R106, PT ;  /* 0x0000006a5d00720c */ /* 0x040fe20003f64070 */
[--C-:B------:R-:W-:Y:S02]  /*b240*/  @!P0 IMAD.IADD R104, R104, 0x1, -R93.reuse ;  /* 0x0000000168688824 */ /* 0x100fe400078e0a5d */
[--C-:B------:R-:W-:Y:S02]  /*b250*/  @!P1 IMAD.IADD R90, R90, 0x1, -R93.reuse ;  /* 0x000000015a5a9824 */ /* 0x100fe400078e0a5d */
[--C-:B------:R-:W-:Y:S01]  /*b260*/  @!P2 IMAD.IADD R96, R96, 0x1, -R93.reuse ;  /* 0x000000016060a824 */ /* 0x100fe200078e0a5d */
[----:B------:R-:W-:Y:S01]  /*b270*/  ISETP.GT.U32.AND P2, PT, R93, R108, PT ;  /* 0x0000006c5d00720c */ /* 0x000fe20003f44070 */
[----:B------:R-:W-:-:S02]  /*b280*/  @!P4 IMAD.IADD R98, R98, 0x1, -R93 ;  /* 0x000000016262c824 */ /* 0x000fc400078e0a5d */
[----:B------:R-:W-:-:S04]  /*b290*/  @!P5 IADD3 R102, R102, -R93, RZ ;  /* 0x8000005d6666d210 */ /* 0x000fc80007ffe0ff */
[----:B------:R-:W-:Y:S01]  /*b2a0*/  @!P3 IMAD.IADD R106, R106, 0x1, -R93 ;  /* 0x000000016a6ab824 */ /* 0x000fe200078e0a5d */
[----:B------:R-:W-:Y:S02]  /*b2b0*/  ISETP.GE.AND P1, PT, R241, RZ, PT ;  /* 0x000000fff100720c */ /* 0x000fe40003f26270 */
[----:B------:R-:W3:Y:S01]  /*b2c0*/  LDL R241, [R1+0x2158] ;  /* 0x0021580001f17983 */ /* 0x000ee20000100800 */
[----:B----4-:R-:W-:-:S03]  /*b2d0*/  ISETP.GE.AND P4, PT, R153, RZ, PT ;  /* 0x000000ff9900720c */ /* 0x010fc60003f86270 */
[----:B------:R-:W4:Y:S01]  /*b2e0*/  LDL R153, [R1+0x216c] ;  /* 0x00216c0001997983 */ /* 0x000f220000100800 */
[----:B------:R-:W-:Y:S01]  /*b2f0*/  ISETP.GE.AND P0, PT, R220, RZ, PT ;  /* 0x000000ffdc00720c */ /* 0x000fe20003f06270 */
[----:B------:R-:W-:-:S05]  /*b300*/  IMAD.HI.U32 R220, R208, R160, RZ ;  /* 0x000000a0d0dc7227 */ /* 0x000fca00078e00ff */
[----:B------:R-:W-:Y:S02]  /*b310*/  IADD3 R220, -R220, RZ, RZ ;  /* 0x000000ffdcdc7210 */ /* 0x000fe40007ffe1ff */
[----:B------:R-:W-:Y:S02]  /*b320*/  ISETP.GE.AND P5, PT, R250, RZ, PT ;  /* 0x000000fffa00720c */ /* 0x000fe40003fa6270 */
[----:B------:R-:W4:Y:S01]  /*b330*/  LDL R250, [R1+0x20cc] ;  /* 0x0020cc0001fa7983 */ /* 0x000f220000100800 */
[----:B------:R-:W-:-:S03]  /*b340*/  IMAD R160, R93, R220, R160 ;  /* 0x000000dc5da07224 */ /* 0x000fc600078e02a0 */
[----:B------:R-:W4:Y:S01]  /*b350*/  LDL R220, [R1+0x2134] ;  /* 0x0021340001dc7983 */ /* 0x000f220000100800 */
[----:B------:R-:W-:Y:S01]  /*b360*/  @!P2 IMAD.IADD R108, R108, 0x1, -R93 ;  /* 0x000000016c6ca824 */ /* 0x000fe200078e0a5d */
[----:B--2---:R-:W-:Y:S02]  /*b370*/  ISETP.GE.AND P3, PT, R248, RZ, PT ;  /* 0x000000fff800720c */ /* 0x004fe40003f66270 */
[----:B------:R-:W2:Y:S01]  /*b380*/  LDL R248, [R1+0x2108] ;  /* 0x0021080001f87983 */ /* 0x000ea20000100800 */
[----:B---3--:R-:W-:-:S03]  /*b390*/  ISETP.GE.AND P2, PT, R249, RZ, PT ;  /* 0x000000fff900720c */ /* 0x008fc60003f46270 */
[----:B------:R-:W3:Y:S01]  /*b3a0*/  LDL R249, [R1+0x2130] ;  /* 0x0021300001f97983 */ /* 0x000ee20000100800 */
[----:B------:R-:W-:Y:S02]  /*b3b0*/  @!P6 IADD3 R86, -R86, RZ, RZ ;  /* 0x000000ff5656e210 */ /* 0x000fe40007ffe1ff */
[C---:B------:R-:W-:Y:S01]  /*b3c0*/  ISETP.GT.U32.AND P6, PT, R93.reuse, R111, PT ;  /* 0x0000006f5d00720c */ /* 0x040fe20003fc4070 */
[----:B------:R-:W-:Y:S01]  /*b3d0*/  @!P1 IMAD.MOV R90, RZ, RZ, -R90 ;  /* 0x000000ffff5a9224 */ /* 0x000fe200078e0a5a */
[----:B------:R-:W-:Y:S01]  /*b3e0*/  @!P5 IADD3 R92, -R92, RZ, RZ ;  /* 0x000000ff5c5cd210 */ /* 0x000fe20007ffe1ff */
[----:B------:R-:W-:Y:S01]  /*b3f0*/  @!P4 IMAD.MOV R100, RZ, RZ, -R100 ;  /* 0x000000ffff64c224 */ /* 0x000fe200078e0a64 */
[C---:B------:R-:W-:Y:S02]  /*b400*/  ISETP.GT.U32.AND P4, PT, R93.reuse, R102, PT ;  /* 0x000000665d00720c */ /* 0x040fe40003f84070 */
[----:B------:R-:W-:-:S07]  /*b410*/  ISETP.GT.U32.AND P5, PT, R93, R104, PT ;  /* 0x000000685d00720c */ /* 0x000fce0003fa4070 */
[----:B------:R-:W-:Y:S01]  /*b420*/  @!P6 IMAD.IADD R111, R111, 0x1, -R93 ;  /* 0x000000016f6fe824 */ /* 0x000fe200078e0a5d */
[----:B------:R-:W-:-:S04]  /*b430*/  ISETP.GT.U32.AND P6, PT, R93, R110, PT ;  /* 0x0000006e5d00720c */ /* 0x000fc80003fc4070 */
[C---:B------:R-:W-:Y:S01]  /*b440*/  ISETP.GT.U32.AND P1, PT, R93.reuse, R111, PT ;  /* 0x0000006f5d00720c */ /* 0x040fe20003f24070 */
[----:B------:R-:W-:Y:S01]  /*b450*/  @!P0 IMAD.MOV R94, RZ, RZ, -R94 ;  /* 0x000000ffff5e8224 */ /* 0x000fe200078e0a5e */
[C---:B------:R-:W-:Y:S01]  /*b460*/  ISETP.GT.U32.AND P0, PT, R93.reuse, R106, PT ;  /* 0x0000006a5d00720c */ /* 0x040fe20003f04070 */
[----:B------:R-:W-:Y:S01]  /*b470*/  @!P3 IMAD.MOV R96, RZ, RZ, -R96 ;  /* 0x000000ffff60b224 */ /* 0x000fe200078e0a60 */
[----:B------:R-:W-:Y:S01]  /*b480*/  ISETP.GT.U32.AND P3, PT, R93, R108, PT ;  /* 0x0000006c5d00720c */ /* 0x000fe20003f64070 */
[----:B------:R-:W-:-:S04]  /*b490*/  @!P2 IMAD.MOV R98, RZ, RZ, -R98 ;  /* 0x000000ffff62a224 */ /* 0x000fc800078e0a62 */
[--C-:B------:R-:W-:Y:S01]  /*b4a0*/  @!P6 IMAD.IADD R110, R110, 0x1, -R93.reuse ;  /* 0x000000016e6ee824 */ /* 0x100fe200078e0a5d */
[C---:B------:R-:W-:Y:S01]  /*b4b0*/  ISETP.GT.U32.AND P2, PT, R93.reuse, R13, PT ;  /* 0x0000000d5d00720c */ /* 0x040fe20003f44070 */
[--C-:B------:R-:W-:Y:S01]  /*b4c0*/  @!P4 IMAD.IADD R102, R102, 0x1, -R93.reuse ;  /* 0x000000016666c824 */ /* 0x100fe200078e0a5d */
[----:B------:R-:W-:Y:S01]  /*b4d0*/  ISETP.GT.U32.AND P4, PT, R93, R116, PT ;  /* 0x000000745d00720c */ /* 0x000fe20003f84070 */
[--C-:B------:R-:W-:Y:S01]  /*b4e0*/  @!P5 IMAD.IADD R104, R104, 0x1, -R93.reuse ;  /* 0x000000016868d824 */ /* 0x100fe200078e0a5d */
[----:B------:R-:W-:Y:S02]  /*b4f0*/  @!P1 IADD3 R111, R111, -R93, RZ ;  /* 0x8000005d6f6f9210 */ /* 0x000fe40007ffe0ff */
[C---:B------:R-:W-:Y:S02]  /*b500*/  ISETP.GT.U32.AND P1, PT, R93.reuse, R114, PT ;  /* 0x000000725d00720c */ /* 0x040fe40003f24070 */
[C---:B------:R-:W-:Y:S02]  /*b510*/  ISETP.GT.U32.AND P5, PT, R93.reuse, R118, PT ;  /* 0x000000765d00720c */ /* 0x040fe40003fa4070 */
[C---:B------:R-:W-:Y:S01]  /*b520*/  ISETP.GT.U32.AND P6, PT, R93.reuse, R110, PT ;  /* 0x0000006e5d00720c */ /* 0x040fe20003fc4070 */
[----:B------:R-:W-:Y:S01]  /*b530*/  @!P0 IMAD.IADD R106, R106, 0x1, -R93 ;  /* 0x000000016a6a8824 */ /* 0x000fe200078e0a5d */
[----:B------:R-:W-:-:S02]  /*b540*/  ISETP.GT.U32.AND P0, PT, R93, R120, PT ;  /* 0x000000785d00720c */ /* 0x000fc40003f04070 */
[-C--:B------:R-:W-:Y:S02]  /*b550*/  @!P3 IADD3 R108, R108, -R93.reuse, RZ ;  /* 0x8000005d6c6cb210 */ /* 0x080fe40007ffe0ff */
[----:B------:R-:W-:Y:S01]  /*b560*/  ISETP.GT.U32.AND P3, PT, R93, R122, PT ;  /* 0x0000007a5d00720c */ /* 0x000fe20003f64070 */
[--C-:B------:R-:W-:Y:S01]  /*b570*/  @!P2 IMAD.IADD R13, R13, 0x1, -R93.reuse ;  /* 0x000000010d0da824 */ /* 0x100fe200078e0a5d */
[----:B------:R-:W-:Y:S01]  /*b580*/  @!P4 IADD3 R116, R116, -R93, RZ ;  /* 0x8000005d7474c210 */ /* 0x000fe20007ffe0ff */
[--C-:B------:R-:W-:Y:S02]  /*b590*/  @!P1 IMAD.IADD R114, R114, 0x1, -R93.reuse ;  /* 0x0000000172729824 */ /* 0x100fe400078e0a5d */
[--C-:B------:R-:W-:Y:S02]  /*b5a0*/  @!P5 IMAD.IADD R118, R118, 0x1, -R93.reuse ;  /* 0x000000017676d824 */ /* 0x100fe400078e0a5d */
[--C-:B------:R-:W-:Y:S02]  /*b5b0*/  @!P6 IMAD.IADD R110, R110, 0x1, -R93.reuse ;  /* 0x000000016e6ee824 */ /* 0x100fe400078e0a5d */
[----:B------:R-:W-:-:S04]  /*b5c0*/  @!P0 IMAD.IADD R120, R120, 0x1, -R93 ;  /* 0x0000000178788824 */ /* 0x000fc800078e0a5d */
[----:B------:R-:W-:Y:S01]  /*b5d0*/  @!P3 IMAD.IADD R122, R122, 0x1, -R93 ;  /* 0x000000017a7ab824 */ /* 0x000fe200078e0a5d */
[----:B------:R-:W-:Y:S02]  /*b5e0*/  ISETP.GT.U32.AND P3, PT, R93, R13, PT ;  /* 0x0000000d5d00720c */ /* 0x000fe40003f64070 */
[----:B------:R-:W-:Y:S02]  /*b5f0*/  ISETP.GE.AND P2, PT, R241, RZ, PT ;  /* 0x000000fff100720c */ /* 0x000fe40003f46270 */
[----:B----4-:R-:W-:Y:S01]  /*b600*/  ISETP.GE.AND P1, PT, R153, RZ, PT ;  /* 0x000000ff9900720c */ /* 0x010fe20003f26270 */
[----:B------:R-:W4:Y:S10]  /*b610*/  LDL R241, [R1+0x20c8] ;  /* 0x0020c80001f17983 */ /* 0x000f340000100800 */
[----:B------:R-:W-:Y:S01]  /*b620*/  @!P2 IMAD.MOV R102, RZ, RZ, -R102 ;  /* 0x000000ffff66a224 */ /* 0x000fe200078e0a66 */
[----:B------:R-:W-:Y:S01]  /*b630*/  ISETP.GT.U32.AND P2, PT, R93, R114, PT ;  /* 0x000000725d00720c */ /* 0x000fe20003f44070 */
[----:B------:R-:W4:Y:S01]  /*b640*/  LDL R153, [R1+0x2100] ;  /* 0x0021000001997983 */ /* 0x000f220000100800 */
[----:B------:R-:W-:-:S02]  /*b650*/  ISETP.GE.AND P4, PT, R250, RZ, PT ;  /* 0x000000fffa00720c */ /* 0x000fc40003f86270 */
[----:B------:R-:W-:Y:S01]  /*b660*/  ISETP.GE.AND P6, PT, R220, RZ, PT ;  /* 0x000000ffdc00720c */ /* 0x000fe20003fc6270 */
[----:B------:R-:W-:Y:S01]  /*b670*/  @!P1 IMAD.MOV R104, RZ, RZ, -R104 ;  /* 0x000000ffff689224 */ /* 0x000fe200078e0a68 */
[C---:B------:R-:W-:Y:S01]  /*b680*/  ISETP.GT.U32.AND P1, PT, R93.reuse, R116, PT ;  /* 0x000000745d00720c */ /* 0x040fe20003f24070 */
[----:B------:R-:W4:Y:S08]  /*b690*/  LDL R220, [R1+0x2168] ;  /* 0x0021680001dc7983 */ /* 0x000f300000100800 */
[----:B------:R-:W-:Y:S01]  /*b6a0*/  @!P4 IMAD.MOV R106, RZ, RZ, -R106 ;  /* 0x000000ffff6ac224 */ /* 0x000fe200078e0a6a */
[----:B------:R-:W-:-:S02]  /*b6b0*/  ISETP.GT.U32.AND P4, PT, R93, R118, PT ;  /* 0x000000765d00720c */ /* 0x000fc40003f84070 */
[----:B------:R-:W-:Y:S02]  /*b6c0*/  @!P6 IADD3 R111, -R111, RZ, RZ ;  /* 0x000000ff6f6fe210 */ /* 0x000fe40007ffe1ff */
[----:B------:R-:W-:Y:S02]  /*b6d0*/  ISETP.GT.U32.AND P6, PT, R93, R122, PT ;  /* 0x0000007a5d00720c */ /* 0x000fe40003fc4070 */
[----:B------:R-:W-:Y:S01]  /*b6e0*/  IADD3 R250, R204, 0xfc, RZ ;  /* 0x000000fcccfa7810 */ /* 0x000fe20007ffe0ff */
[--C-:B------:R-:W-:Y:S01]  /*b6f0*/  @!P3 IMAD.IADD R13, R13, 0x1, -R93.reuse ;  /* 0x000000010d0db824 */ /* 0x100fe200078e0a5d */
[----:B------:R-:W-:Y:S01]  /*b700*/  @!P1 IADD3 R116, R116, -R93, RZ ;  /* 0x8000005d74749210 */ /* 0x000fe20007ffe0ff */
[----:B------:R-:W-:Y:S01]  /*b710*/  @!P2 IMAD.IADD R114, R114, 0x1, -R93 ;  /* 0x000000017272a824 */ /* 0x000fe200078e0a5d */
[----:B------:R-:W-:-:S03]  /*b720*/  ISETP.GT.U32.AND P3, PT, R93, R136, PT ;  /* 0x000000885d00720c */ /* 0x000fc60003f64070 */
[--C-:B------:R-:W-:Y:S01]  /*b730*/  @!P4 IMAD.IADD R118, R118, 0x1, -R93.reuse ;  /* 0x000000017676c824 */ /* 0x100fe200078e0a5d */
[C---:B------:R-:W-:Y:S02]  /*b740*/  ISETP.GT.U32.AND P2, PT, R93.reuse, R128, PT ;  /* 0x000000805d00720c */ /* 0x040fe40003f44070 */
[C---:B------:R-:W-:Y:S02]  /*b750*/  ISETP.GT.U32.AND P1, PT, R93.reuse, R130, PT ;  /* 0x000000825d00720c */ /* 0x040fe40003f24070 */
[----:B------:R-:W-:Y:S01]  /*b760*/  ISETP.GT.U32.AND P4, PT, R93, R132, PT ;  /* 0x000000845d00720c */ /* 0x000fe20003f84070 */
[----:B------:R-:W-:Y:S01]  /*b770*/  @!P6 IMAD.IADD R122, R122, 0x1, -R93 ;  /* 0x000000017a7ae824 */ /* 0x000fe200078e0a5d */
[----:B--2---:R-:W-:Y:S02]  /*b780*/  ISETP.GE.AND P5, PT, R248, RZ, PT ;  /* 0x000000fff800720c */ /* 0x004fe40003fa6270 */
[----:B------:R-:W2:Y:S01]  /*b790*/  LDL R248, [R1+0x212c] ;  /* 0x00212c0001f87983 */ /* 0x000ea20000100800 */
[----:B---3--:R-:W-:-:S03]  /*b7a0*/  ISETP.GE.AND P0, PT, R249, RZ, PT ;  /* 0x000000fff900720c */ /* 0x008fc60003f06270 */
[----:B------:R-:W3:Y:S07]  /*b7b0*/  LDL R249, [R1+0x214c] ;  /* 0x00214c0001f97983 */ /* 0x000eee0000100800 */
[----:B------:R-:W-:Y:S02]  /*b7c0*/  @!P5 IADD3 R108, -R108, RZ, RZ ;  /* 0x000000ff6c6cd210 */ /* 0x000fe40007ffe1ff */
[C---:B------:R-:W-:Y:S01]  /*b7d0*/  ISETP.GT.U32.AND P5, PT, R93.reuse, R120, PT ;  /* 0x000000785d00720c */ /* 0x040fe20003fa4070 */
[----:B------:R1:W-:Y:S01]  /*b7e0*/  STL [R1+0x1e38], R250 ;  /* 0x001e38fa01007387 */ /* 0x0003e20000100800 */
[----:B------:R-:W-:Y:S01]  /*b7f0*/  @!P0 IMAD.MOV R110, RZ, RZ, -R110 ;  /* 0x000000ffff6e8224 */ /* 0x000fe200078e0a6e */
[----:B------:R-:W-:-:S10]  /*b800*/  ISETP.GT.U32.AND P0, PT, R93, R126, PT ;  /* 0x0000007e5d00720c */ /* 0x000fd40003f04070 */
[----:B------:R-:W-:Y:S01]  /*b810*/  @!P5 IMAD.IADD R120, R120, 0x1, -R93 ;  /* 0x000000017878d824 */ /* 0x000fe200078e0a5d */
[----:B------:R-:W-:Y:S02]  /*b820*/  ISETP.GT.U32.AND P5, PT, R93, R134, PT ;  /* 0x000000865d00720c */ /* 0x000fe40003fa4070 */
[----:B------:R-:W2:Y:S02]  /*b830*/  LDL R93, [R1+0x2154] ;  /* 0x00215400015d7983 */ /* 0x000ea40000100800 */
[----:B--2---:R-:W-:Y:S02]  /*b840*/  ISETP.GE.AND P6, PT, R93, RZ, PT ;  /* 0x000000ff5d00720c */ /* 0x004fe40003fc6270 */
[----:B------:R-:W-:-:S04]  /*b850*/  IABS R93, c[0x0][0x17c] ;  /* 0x00005f00005d7a13 */ /* 0x000fc80000000000 */
[-C--:B------:R-:W-:Y:S01]  /*b860*/  @!P0 IADD3 R126, R126, -R93.reuse, RZ ;  /* 0x8000005d7e7e8210 */ /* 0x080fe20007ffe0ff */
[--C-:B------:R-:W-:Y:S01]  /*b870*/  @!P3 IMAD.IADD R136, R136, 0x1, -R93.reuse ;  /* 0x000000018888b824 */ /* 0x100fe200078e0a5d */
[----:B----4-:R-:W-:Y:S01]  /*b880*/  ISETP.GE.AND P0, PT, R220, RZ, PT ;  /* 0x000000ffdc00720c */ /* 0x010fe20003f06270 */
[--C-:B------:R-:W-:Y:S01]  /*b890*/  @!P2 IMAD.IADD R128, R128, 0x1, -R93.reuse ;  /* 0x000000018080a824 */ /* 0x100fe200078e0a5d */
[----:B------:R-:W-:Y:S01]  /*b8a0*/  ISETP.GE.AND P3, PT, R241, RZ, PT ;  /* 0x000000fff100720c */ /* 0x000fe20003f66270 */
[--C-:B------:R-:W-:Y:S01]  /*b8b0*/  @!P1 IMAD.IADD R130, R130, 0x1, -R93.reuse ;  /* 0x0000000182829824 */ /* 0x100fe200078e0a5d */
[----:B------:R-:W-:Y:S01]  /*b8c0*/  ISETP.GE.AND P2, PT, R153, RZ, PT ;  /* 0x000000ff9900720c */ /* 0x000fe20003f46270 */
[----:B------:R-:W-:Y:S01]  /*b8d0*/  @!P5 IMAD.IADD R134, R134, 0x1, -R93 ;  /* 0x000000018686d824 */ /* 0x000fe200078e0a5d */
[----:B------:R-:W-:Y:S01]  /*b8e0*/  ISETP.GE.AND P1, PT, R248, RZ, PT ;  /* 0x000000fff800720c */ /* 0x000fe20003f26270 */
[----:B------:R-:W-:Y:S01]  /*b8f0*/  @!P6 IMAD.MOV R13, RZ, RZ, -R13 ;  /* 0x000000ffff0de224 */ /* 0x000fe200078e0a0d */
[----:B------:R-:W-:Y:S01]  /*b900*/  @!P4 IADD3 R132, R132, -R93, RZ ;  /* 0x8000005d8484c210 */ /* 0x000fe20007ffe0ff */
[----:B------:R-:W2:Y:S01]  /*b910*/  LDL R220, [R1+0x2164] ;  /* 0x0021640001dc7983 */ /* 0x000ea20000100800 */
[----:B---3--:R-:W-:-:S02]  /*b920*/  ISETP.GE.AND P4, PT, R249, RZ, PT ;  /* 0x000000fff900720c */ /* 0x008fc40003f86270 */
[C---:B------:R-:W-:Y:S01]  /*b930*/  ISETP.GT.U32.AND P6, PT, R93.reuse, R132, PT ;  /* 0x000000845d00720c */ /* 0x040fe20003fc4070 */
[----:B------:R-:W-:Y:S01]  /*b940*/  @!P0 IMAD.MOV R114, RZ, RZ, -R114 ;  /* 0x000000ffff728224 */ /* 0x000fe200078e0a72 */
[C---:B------:R-:W-:Y:S01]  /*b950*/  ISETP.GT.U32.AND P0, PT, R93.reuse, R136, PT ;  /* 0x000000885d00720c */ /* 0x040fe20003f04070 */
[----:B------:R-:W3:Y:S01]  /*b960*/  LDL R241, [R1+0x20fc] ;  /* 0x0020fc0001f17983 */ /* 0x000ee20000100800 */
[----:B------:R-:W-:Y:S01]  /*b970*/  @!P3 IADD3 R116, -R116, RZ, RZ ;  /* 0x000000ff7474b210 */ /* 0x000fe20007ffe1ff */
[----:B------:R-:W-:Y:S01]  /*b980*/  @!P2 IMAD.MOV R118, RZ, RZ, -R118 ;  /* 0x000000ffff76a224 */ /* 0x000fe200078e0a76 */
[C---:B------:R-:W-:Y:S01]  /*b990*/  ISETP.GT.U32.AND P3, PT, R93.reuse, R128, PT ;  /* 0x000000805d00720c */ /* 0x040fe20003f64070 */
[----:B------:R-:W-:Y:S01]  /*b9a0*/  @!P1 IMAD.MOV R120, RZ, RZ, -R120 ;  /* 0x000000ffff789224 */ /* 0x000fe200078e0a78 */
[C---:B------:R-:W-:Y:S01]  /*b9b0*/  ISETP.GT.U32.AND P2, PT, R93.reuse, R130, PT ;  /* 0x000000825d00720c */ /* 0x040fe20003f44070 */
[----:B------:R-:W4:Y:S01]  /*b9c0*/  LDL R248, [R1+0x2128] ;  /* 0x0021280001f87983 */ /* 0x000f220000100800 */
[----:B------:R-:W-:-:S02]  /*b9d0*/  ISETP.GT.U32.AND P5, PT, R93, R126, PT ;  /* 0x0000007e5d00720c */ /* 0x000fc40003fa4070 */
[C---:B------:R-:W-:Y:S01]  /*b9e0*/  ISETP.GT.U32.AND P1, PT, R93.reuse, R134, PT ;  /* 0x000000865d00720c */ /* 0x040fe20003f24070 */
[----:B------:R-:W-:Y:S01]  /*b9f0*/  @!P4 IMAD.MOV R122, RZ, RZ, -R122 ;  /* 0x000000ffff7ac224 */ /* 0x000fe200078e0a7a */
[----:B------:R-:W-:Y:S01]  /*ba00*/  @!P6 IADD3 R132, R132, -R93, RZ ;  /* 0x8000005d8484e210 */ /* 0x000fe20007ffe0ff */
[--C-:B------:R-:W-:Y:S01]  /*ba10*/  @!P0 IMAD.IADD R136, R136, 0x1, -R93.reuse ;  /* 0x0000000188888824 */ /* 0x100fe200078e0a5d */
[C---:B------:R-:W-:Y:S01]  /*ba20*/  ISETP.GT.U32.AND P4, PT, R93.reuse, R129, PT ;  /* 0x000000815d00720c */ /* 0x040fe20003f84070 */
[----:B------:R-:W3:Y:S01]  /*ba30*/  LDL R153, [R1+0x2148] ;  /* 0x0021480001997983 */ /* 0x000ee20000100800 */
[C---:B------:R-:W-:Y:S01]  /*ba40*/  ISETP.GT.U32.AND P0, PT, R93.reuse, R138, PT ;  /* 0x0000008a5d00720c */ /* 0x040fe20003f04070 */
[--C-:B------:R-:W-:Y:S01]  /*ba50*/  @!P3 IMAD.IADD R128, R128, 0x1, -R93.reuse ;  /* 0x000000018080b824 */ /* 0x100fe200078e0a5d */
[C---:B------:R-:W-:Y:S01]  /*ba60*/  ISETP.GT.U32.AND P3, PT, R93.reuse, R140, PT ;  /* 0x0000008c5d00720c */ /* 0x040fe20003f64070 */
[--C-:B------:R-:W-:Y:S01]  /*ba70*/  @!P2 IMAD.IADD R130, R130, 0x1, -R93.reuse ;  /* 0x000000018282a824 */ /* 0x100fe200078e0a5d */
[C---:B------:R-:W-:Y:S01]  /*ba80*/  ISETP.GT.U32.AND P2, PT, R93.reuse, R142, PT ;  /* 0x0000008e5d00720c */ /* 0x040fe20003f44070 */
[----:B------:R-:W3:Y:S01]  /*ba90*/  LDL R249, [R1+0x2160] ;  /* 0x0021600001f97983 */ /* 0x000ee20000100800 */
[----:B------:R-:W-:Y:S01]  /*baa0*/  @!P5 IADD3 R126, R126, -R93, RZ ;  /* 0x8000005d7e7ed210 */ /* 0x000fe20007ffe0ff */
[----:B------:R-:W-:Y:S01]  /*bab0*/  @!P1 IMAD.IADD R134, R134, 0x1, -R93 ;  /* 0x0000000186869824 */ /* 0x000fe200078e0a5d */
[----:B------:R-:W-:-:S02]  /*bac0*/  ISETP.GT.U32.AND P6, PT, R93, R144, PT ;  /* 0x000000905d00720c */ /* 0x000fc40003fc4070 */
[----:B------:R-:W3:Y:S01]  /*bad0*/  LDL R93, [R1+0x20c4] ;  /* 0x0020c400015d7983 */ /* 0x000ee20000100800 */
[----:B--2---:R-:W-:Y:S02]  /*bae0*/  ISETP.GE.AND P5, PT, R220, RZ, PT ;  /* 0x000000ffdc00720c */ /* 0x004fe40003fa6270 */
[----:B------:R-:W-:Y:S02]  /*baf0*/  IABS R220, R250 ;  /* 0x000000fa00dc7213 */ /* 0x000fe40000000000 */
[----:B---3--:R-:W-:Y:S02]  /*bb00*/  ISETP.GE.AND P1, PT, R93, RZ, PT ;  /* 0x000000ff5d00720c */ /* 0x008fe40003f26270 */
[----:B------:R-:W-:-:S05]  /*bb10*/  IABS R93, c[0x0][0x17c] ;  /* 0x00005f00005d7a13 */ /* 0x000fca0000000000 */
[--C-:B------:R-:W-:Y:S01]  /*bb20*/  @!P4 IMAD.IADD R129, R129, 0x1, -R93.reuse ;  /* 0x000000018181c824 */ /* 0x100fe200078e0a5d */
[----:B------:R-:W-:Y:S01]  /*bb30*/  ISETP.GT.U32.AND P4, PT, R93, R146, PT ;  /* 0x000000925d00720c */ /* 0x000fe20003f84070 */
[--C-:B------:R-:W-:Y:S01]  /*bb40*/  @!P0 IMAD.IADD R138, R138, 0x1, -R93.reuse ;  /* 0x000000018a8a8824 */ /* 0x100fe200078e0a5d */
[-C--:B------:R-:W-:Y:S01]  /*bb50*/  @!P3 IADD3 R140, R140, -R93.reuse, RZ ;  /* 0x8000005d8c8cb210 */ /* 0x080fe20007ffe0ff */
[--C-:B------:R-:W-:Y:S01]  /*bb60*/  @!P2 IMAD.IADD R142, R142, 0x1, -R93.reuse ;  /* 0x000000018e8ea824 */ /* 0x100fe200078e0a5d */
[----:B------:R-:W-:Y:S02]  /*bb70*/  ISETP.GE.AND P0, PT, R241, RZ, PT ;  /* 0x000000fff100720c */ /* 0x000fe40003f06270 */
[----:B----4-:R-:W-:Y:S02]  /*bb80*/  ISETP.GE.AND P3, PT, R248, RZ, PT ;  /* 0x000000fff800720c */ /* 0x010fe40003f66270 */
[----:B------:R-:W-:Y:S01]  /*bb90*/  ISETP.GE.AND P2, PT, R153, RZ, PT ;  /* 0x000000ff9900720c */ /* 0x000fe20003f46270 */
[----:B------:R-:W-:Y:S01]  /*bba0*/  @!P6 IMAD.IADD R144, R144, 0x1, -R93 ;  /* 0x000000019090e824 */ /* 0x000fe200078e0a5d */
[----:B------:R-:W-:Y:S01]  /*bbb0*/  ISETP.GE.AND P6, PT, R249, RZ, PT ;  /* 0x000000fff900720c */ /* 0x000fe20003fc6270 */
[----:B------:R-:W-:Y:S01]  /*bbc0*/  @!P5 IMAD.MOV R126, RZ, RZ, -R126 ;  /* 0x000000ffff7ed224 */ /* 0x000fe200078e0a7e */
[----:B------:R-:W2:Y:S01]  /*bbd0*/  LDL R241, [R1+0x2140] ;  /* 0x0021400001f17983 */ /* 0x000ea20000100800 */
[----:B------:R-:W-:Y:S01]  /*bbe0*/  @!P4 IADD3 R146, R146, -R93, RZ ;  /* 0x8000005d9292c210 */ /* 0x000fe20007ffe0ff */
[----:B------:R-:W-:Y:S01]  /*bbf0*/  @!P1 IMAD.MOV R136, RZ, RZ, -R136 ;  /* 0x000000ffff889224 */ /* 0x000fe200078e0a88 */
[----:B------:R-:W-:-:S02]  /*bc00*/  ISETP.GT.U32.AND P4, PT, R93, R129, PT ;  /* 0x000000815d00720c */ /* 0x000fc40003f84070 */
[----:B------:R-:W-:Y:S01]  /*bc10*/  @!P0 IMAD.MOV R128, RZ, RZ, -R128 ;  /* 0x000000ffff808224 */ /* 0x000fe200078e0a80 */
[C---:B------:R-:W-:Y:S01]  /*bc20*/  ISETP.GT.U32.AND P1, PT, R93.reuse, R138, PT ;  /* 0x0000008a5d00720c */ /* 0x040fe20003f24070 */
[----:B------:R-:W-:Y:S01]  /*bc30*/  IMAD.HI.U32 R248, R208, R220, RZ ;  /* 0x000000dcd0f87227 */ /* 0x000fe200078e00ff */
[----:B------:R-:W-:Y:S01]  /*bc40*/  @!P3 IADD3 R130, -R130, RZ, RZ ;  /* 0x000000ff8282b210 */ /* 0x000fe20007ffe1ff */
[----:B------:R-:W3:Y:S01]  /*bc50*/  LDL R153, [R1+0x2120] ;  /* 0x0021200001997983 */ /* 0x000ee20000100800 */
[C---:B------:R-:W-:Y:S01]  /*bc60*/  ISETP.GT.U32.AND P0, PT, R93.reuse, R140, PT ;  /* 0x0000008c5d00720c */ /* 0x040fe20003f04070 */
[----:B------:R-:W-:Y:S01]  /*bc70*/  @!P2 IMAD.MOV R132, RZ, RZ, -R132 ;  /* 0x000000ffff84a224 */ /* 0x000fe200078e0a84 */
[C---:B------:R-:W-:Y:S01]  /*bc80*/  ISETP.GT.U32.AND P3, PT, R93.reuse, R142, PT ;  /* 0x0000008e5d00720c */ /* 0x040fe20003f64070 */
[----:B------:R-:W4:Y:S01]  /*bc90*/  LDL R249, [R1+0x206c] ;  /* 0x00206c0001f97983 */ /* 0x000f220000100800 */
[C---:B------:R-:W-:Y:S02]  /*bca0*/  ISETP.GT.U32.AND P5, PT, R93.reuse, R144, PT ;  /* 0x000000905d00720c */ /* 0x040fe40003fa4070 */
[----:B------:R-:W-:Y:S01]  /*bcb0*/  ISETP.GT.U32.AND P2, PT, R93, R146, PT ;  /* 0x000000925d00720c */ /* 0x000fe20003f44070 */
[----:B------:R-:W-:-:S02]  /*bcc0*/  IMAD.MOV R248, RZ, RZ, -R248 ;  /* 0x000000fffff87224 */ /* 0x000fc400078e0af8 */
[----:B------:R-:W-:Y:S01]  /*bcd0*/  @!P6 IMAD.MOV R134, RZ, RZ, -R134 ;  /* 0x000000ffff86e224 */ /* 0x000fe200078e0a86 */
[----:B------:R-:W-:Y:S01]  /*bce0*/  @!P1 IADD3 R138, R138, -R93, RZ ;  /* 0x8000005d8a8a9210 */ /* 0x000fe20007ffe0ff */
[--C-:B------:R-:W-:Y:S01]  /*bcf0*/  @!P4 IMAD.IADD R129, R129, 0x1, -R93.reuse ;  /* 0x000000018181c824 */ /* 0x100fe200078e0a5d */
[C---:B------:R-:W-:Y:S01]  /*bd00*/  ISETP.GT.U32.AND P6, PT, R93.reuse, R14, PT ;  /* 0x0000000e5d00720c */ /* 0x040fe20003fc4070 */
[--C-:B------:R-:W-:Y:S01]  /*bd10*/  @!P0 IMAD.IADD R140, R140, 0x1, -R93.reuse ;  /* 0x000000018c8c8824 */ /* 0x100fe200078e0a5d */
[C---:B------:R-:W-:Y:S01]  /*bd20*/  ISETP.GT.U32.AND P4, PT, R93.reuse, R150, PT ;  /* 0x000000965d00720c */ /* 0x040fe20003f84070 */
[--C-:B------:R-:W-:Y:S01]  /*bd30*/  @!P3 IMAD.IADD R142, R142, 0x1, -R93.reuse ;  /* 0x000000018e8eb824 */ /* 0x100fe200078e0a5d */
[C---:B------:R-:W-:Y:S01]  /*bd40*/  ISETP.GT.U32.AND P1, PT, R93.reuse, R152, PT ;  /* 0x000000985d00720c */ /* 0x040fe20003f24070 */
[----:B------:R-:W-:Y:S01]  /*bd50*/  @!P5 IMAD.IADD R144, R144, 0x1, -R93 ;  /* 0x000000019090d824 */ /* 0x000fe200078e0a5d */
[C---:B------:R-:W-:Y:S01]  /*bd60*/  ISETP.GT.U32.AND P0, PT, R93.reuse, R154, PT ;  /* 0x0000009a5d00720c */ /* 0x040fe20003f04070 */
[C---:B------:R-:W-:Y:S01]  /*bd70*/  IMAD R220, R93.reuse, R248, R220 ;  /* 0x000000f85ddc7224 */ /* 0x040fe200078e02dc */
[C---:B------:R-:W-:Y:S01]  /*bd80*/  ISETP.GT.U32.AND P3, PT, R93.reuse, R156, PT ;  /* 0x0000009c5d00720c */ /* 0x040fe20003f64070 */
[----:B------:R-:W2:Y:S01]  /*bd90*/  LDL R248, [R1+0x2124] ;  /* 0x0021240001f87983 */ /* 0x000ea20000100800 */
[----:B------:R-:W-:-:S02]  /*bda0*/  ISETP.GT.U32.AND P5, PT, R93, R158, PT ;  /* 0x0000009e5d00720c */ /* 0x000fc40003fa4070 */
[----:B------:R-:W-:Y:S02]  /*bdb0*/  @!P2 IADD3 R146, R146, -R93, RZ ;  /* 0x8000005d9292a210 */ /* 0x000fe40007ffe0ff */
[----:B------:R-:W2:Y:S02]  /*bdc0*/  LDL R93, [R1+0x20c0] ;  /* 0x0020c000015d7983 */ /* 0x000ea40000100800 */
[----:B--2---:R-:W-:Y:S02]  /*bdd0*/  ISETP.GE.AND P2, PT, R93, RZ, PT ;  /* 0x000000ff5d00720c */ /* 0x004fe40003f46270 */
[----:B------:R-:W-:-:S05]  /*bde0*/  IABS R93, c[0x0][0x17c] ;  /* 0x00005f00005d7a13 */ /* 0x000fca0000000000 */
[----:B------:R-:W-:Y:S02]  /*bdf0*/  @!P6 IMAD.IADD R14, R14, 0x1, -R93 ;  /* 0x000000010e0ee824 */ /* 0x000fe400078e0a5d */
[----:B------:R-:W2:Y:S04]  /*be00*/  LDL R93, [R1+0x20f8] ;  /* 0x0020f800015d7983 */ /* 0x000ea80000100800 */
[----:B------:R-:W-:Y:S01]  /*be10*/  @!P2 IMAD.MOV R129, RZ, RZ, -R129 ;  /* 0x000000ffff81a224 */ /* 0x000fe200078e0a81 */
[----:B--2---:R-:W-:Y:S02]  /*be20*/  ISETP.GE.AND P6, PT, R93, RZ, PT ;  /* 0x000000ff5d00720c */ /* 0x004fe40003fc6270 */
[----:B------:R-:W-:-:S04]  /*be30*/  IABS R93, c[0x0][0x17c] ;  /* 0x00005f00005d7a13 */ /* 0x000fc80000000000 */
[----:B------:R-:W-:Y:S01]  /*be40*/  @!P0 IADD3 R154, R154, -R93, RZ ;  /* 0x8000005d9a9a8210 */ /* 0x000fe20007ffe0ff */
[--C-:B------:R-:W-:Y:S01]  /*be50*/  @!P4 IMAD.IADD R150, R150, 0x1, -R93.reuse ;  /* 0x000000019696c824 */ /* 0x100fe200078e0a5d */
[----:B------:R-:W-:Y:S01]  /*be60*/  ISETP.GE.AND P4, PT, R248, RZ, PT ;  /* 0x000000fff800720c */ /* 0x000fe20003f86270 */
[--C-:B------:R-:W-:Y:S01]  /*be70*/  @!P1 IMAD.IADD R152, R152, 0x1, -R93.reuse ;  /* 0x0000000198989824 */ /* 0x100fe200078e0a5d */
[----:B------:R-:W-:Y:S01]  /*be80*/  ISETP.GE.AND P1, PT, R241, RZ, PT ;  /* 0x000000fff100720c */ /* 0x000fe20003f26270 */
[--C-:B------:R-:W-:Y:S01]  /*be90*/  @!P3 IMAD.IADD R156, R156, 0x1, -R93.reuse ;  /* 0x000000019c9cb824 */ /* 0x100fe200078e0a5d */
[----:B---3--:R-:W-:Y:S01]  /*bea0*/  ISETP.GE.AND P0, PT, R153, RZ, PT ;  /* 0x000000ff9900720c */ /* 0x008fe20003f06270 */
[----:B------:R-:W-:Y:S01]  /*beb0*/  @!P5 IMAD.IADD R158, R158, 0x1, -R93 ;  /* 0x000000019e9ed824 */ /* 0x000fe200078e0a5d */
[----:B----4-:R-:W-:Y:S01]  /*bec0*/  ISETP.GE.AND P3, PT, R249, RZ, PT ;  /* 0x000000fff900720c */ /* 0x010fe20003f66270 */
[----:B------:R-:W2:Y:S01]  /*bed0*/  LDL R248, [R1+0x2050] ;  /* 0x0020500001f87983 */ /* 0x000ea20000100800 */
[----:B------:R-:W-:-:S02]  /*bee0*/  ISETP.GT.U32.AND P2, PT, R93, R14, PT ;  /* 0x0000000e5d00720c */ /* 0x000fc40003f44070 */
[----:B------:R-:W-:Y:S01]  /*bef0*/  @!P6 IADD3 R138, -R138, RZ, RZ ;  /* 0x000000ff8a8ae210 */ /* 0x000fe20007ffe1ff */
[----:B------:R-:W3:Y:S01]  /*bf00*/  LDL R153, [R1+0x2024] ;  /* 0x0020240001997983 */ /* 0x000ee20000100800 */
[C---:B------:R-:W-:Y:S01]  /*bf10*/  ISETP.GT.U32.AND P5, PT, R93.reuse, R150, PT ;  /* 0x000000965d00720c */ /* 0x040fe20003fa4070 */
[----:B------:R-:W-:Y:S01]  /*bf20*/  @!P4 IMAD.MOV R140, RZ, RZ, -R140 ;  /* 0x000000ffff8cc224 */ /* 0x000fe200078e0a8c */
[C---:B------:R-:W-:Y:S01]  /*bf30*/  ISETP.GT.U32.AND P4, PT, R93.reuse, R152, PT ;  /* 0x000000985d00720c */ /* 0x040fe20003f84070 */
[----:B------:R-:W-:Y:S01]  /*bf40*/  @!P1 IMAD.MOV R142, RZ, RZ, -R142 ;  /* 0x000000ffff8e9224 */ /* 0x000fe200078e0a8e */
[C---:B------:R-:W-:Y:S01]  /*bf50*/  ISETP.GT.U32.AND P1, PT, R93.reuse, R154, PT ;  /* 0x0000009a5d00720c */ /* 0x040fe20003f24070 */
[----:B------:R-:W-:Y:S01]  /*bf60*/  @!P0 IMAD.MOV R144, RZ, RZ, -R144 ;  /* 0x000000ffff908224 */ /* 0x000fe200078e0a90 */
[C---:B------:R-:W-:Y:S01]  /*bf70*/  ISETP.GT.U32.AND P0, PT, R93.reuse, R156, PT ;  /* 0x0000009c5d00720c */ /* 0x040fe20003f04070 */
[----:B------:R-:W4:Y:S01]  /*bf80*/  LDL R249, [R1+0x2020] ;  /* 0x0020200001f97983 */ /* 0x000f220000100800 */
[----:B------:R-:W-:-:S02]  /*bf90*/  ISETP.GT.U32.AND P6, PT, R93, R158, PT ;  /* 0x0000009e5d00720c */ /* 0x000fc40003fc4070 */
[----:B------:R-:W-:Y:S01]  /*bfa0*/  IADD3 R241, R204, 0xfd, RZ ;  /* 0x000000fdccf17810 */ /* 0x000fe20007ffe0ff */
[--C-:B------:R-:W-:Y:S01]  /*bfb0*/  @!P2 IMAD.IADD R14, R14, 0x1, -R93.reuse ;  /* 0x000000010e0ea824 */ /* 0x100fe200078e0a5d */
[----:B------:R-:W-:Y:S01]  /*bfc0*/  @!P3 IADD3 R146, -R146, RZ, RZ ;  /* 0x000000ff9292b210 */ /* 0x000fe20007ffe1ff */
[--C-:B------:R-:W-:Y:S01]  /*bfd0*/  @!P5 IMAD.IADD R150, R150, 0x1, -R93.reuse ;  /* 0x000000019696d824 */ /* 0x100fe200078e0a5d */
[C---:B------:R-:W-:Y:S01]  /*bfe0*/  ISETP.GT.U32.AND P3, PT, R93.reuse, R162, PT ;  /* 0x000000a25d00720c */ /* 0x040fe20003f64070 */
[--C-:B------:R-:W-:Y:S01]  /*bff0*/  @!P4 IMAD.IADD R152, R152, 0x1, -R93.reuse ;  /* 0x000000019898c824 */ /* 0x100fe200078e0a5d */
[----:B------:R1:W-:Y:S01]  /*c000*/  STL [R1+0x1e20], R241 ;  /* 0x001e20f101007387 */ /* 0x0003e20000100800 */
[----:B------:R-:W-:Y:S02]  /*c010*/  @!P1 IADD3 R154, R154, -R93, RZ ;  /* 0x8000005d9a9a9210 */ /* 0x000fe40007ffe0ff */
[--C-:B------:R-:W-:Y:S01]  /*c020*/  @!P0 IMAD.IADD R156, R156, 0x1, -R93.reuse ;  /* 0x000000019c9c8824 */ /* 0x100fe200078e0a5d */
[C---:B------:R-:W-:Y:S01]  /*c030*/  ISETP.GT.U32.AND P2, PT, R93.reuse, R172, PT ;  /* 0x000000ac5d00720c */ /* 0x040fe20003f44070 */
[----:B------:R-:W-:Y:S01]  /*c040*/  @!P6 IMAD.IADD R158, R158, 0x1, -R93 ;  /* 0x000000019e9ee824 */ /* 0x000fe200078e0a5d */
[----:B------:R-:W-:-:S02]  /*c050*/  ISETP.GT.U32.AND P5, PT, R93, R164, PT ;  /* 0x000000a45d00720c */ /* 0x000fc40003fa4070 */
[C---:B------:R-:W-:Y:S02]  /*c060*/  ISETP.GT.U32.AND P4, PT, R93.reuse, R166, PT ;  /* 0x000000a65d00720c */ /* 0x040fe40003f84070 */
[C---:B------:R-:W-:Y:S02]  /*c070*/  ISETP.GT.U32.AND P1, PT, R93.reuse, R168, PT ;  /* 0x000000a85d00720c */ /* 0x040fe40003f24070 */
[----:B------:R-:W-:Y:S02]  /*c080*/  ISETP.GT.U32.AND P0, PT, R93, R170, PT ;  /* 0x000000aa5d00720c */ /* 0x000fe40003f04070 */
[----:B------:R-:W2:Y:S02]  /*c090*/  LDL R93, [R1+0x2054] ;  /* 0x00205400015d7983 */ /* 0x000ea40000100800 */
[----:B--2---:R-:W-:Y:S02]  /*c0a0*/  ISETP.GE.AND P6, PT, R93, RZ, PT ;  /* 0x000000ff5d00720c */ /* 0x004fe40003fc6270 */
[----:B------:R-:W-:-:S04]  /*c0b0*/  IABS R93, c[0x0][0x17c] ;  /* 0x00005f00005d7a13 */ /* 0x000fc80000000000 */
[----:B------:R-:W-:Y:S01]  /*c0c0*/  @!P2 IADD3 R172, R172, -R93, RZ ;  /* 0x8000005dacaca210 */ /* 0x000fe20007ffe0ff */
[----:B------:R-:W-:Y:S02]  /*c0d0*/  @!P3 IMAD.IADD R162, R162, 0x1, -R93 ;  /* 0x00000001a2a2b824 */ /* 0x000fe400078e0a5d */
[----:B------:R-:W2:Y:S02]  /*c0e0*/  LDL R93, [R1+0x2044] ;  /* 0x00204400015d7983 */ /* 0x000ea40000100800 */
[----:B--2---:R-:W-:Y:S02]  /*c0f0*/  ISETP.GE.AND P2, PT, R93, RZ, PT ;  /* 0x000000ff5d00720c */ /* 0x004fe40003f46270 */
[----:B------:R-:W-:-:S05]  /*c100*/  IABS R93, c[0x0][0x17c] ;  /* 0x00005f00005d7a13 */ /* 0x000fca0000000000 */
[----:B------:R-:W-:Y:S02]  /*c110*/  @!P5 IMAD.IADD R164, R164, 0x1, -R93 ;  /* 0x00000001a4a4d824 */ /* 0x000fe400078e0a5d */
[----:B------:R-:W2:Y:S01]  /*c120*/  LDL R93, [R1+0x2038] ;  /* 0x00203800015d7983 */ /* 0x000ea20000100800 */
[----:B------:R-:W-:Y:S01]  /*c130*/  ISETP.GE.AND P3, PT, R248, RZ, PT ;  /* 0x000000fff800720c */ /* 0x000fe20003f66270 */
[----:B------:R-:W-:Y:S02]  /*c140*/  @!P6 IMAD.MOV R14, RZ, RZ, -R14 ;  /* 0x000000ffff0ee224 */ /* 0x000fe400078e0a0e */
[----:B------:R-:W-:Y:S01]  /*c150*/  @!P2 IMAD.MOV R152, RZ, RZ, -R152 ;  /* 0x000000ffff98a224 */ /* 0x000fe200078e0a98 */
[----:B------:R-:W3:Y:S09]  /*c160*/  LDL R248, [R1+0x201c] ;  /* 0x00201c0001f87983 */ /* 0x000ef20000100800 */
[----:B------:R-:W-:Y:S01]  /*c170*/  @!P3 IMAD.MOV R150, RZ, RZ, -R150 ;  /* 0x000000ffff96b224 */ /* 0x000fe200078e0a96 */
[----:B--2---:R-:W-:-:S02]  /*c180*/  ISETP.GE.AND P5, PT, R93, RZ, PT ;  /* 0x000000ff5d00720c */ /* 0x004fc40003fa6270 */
[----:B------:R-:W-:-:S05]  /*c190*/  IABS R93, c[0x0][0x17c] ;  /* 0x00005f00005d7a13 */ /* 0x000fca0000000000 */
[--C-:B------:R-:W-:Y:S01]  /*c1a0*/  @!P4 IMAD.IADD R166, R166, 0x1, -R93.reuse ;  /* 0x00000001a6a6c824 */ /* 0x100fe200078e0a5d */
[----:B---3--:R-:W-:Y:S01]  /*c1b0*/  ISETP.GE.AND P4, PT, R153, RZ, PT ;  /* 0x000000ff9900720c */ /* 0x008fe20003f86270 */
[----:B------:R-:W-:Y:S01]  /*c1c0*/  @!P1 IMAD.IADD R168, R168, 0x1, -R93 ;  /* 0x00000001a8a89824 */ /* 0x000fe200078e0a5d */
[----:B------:R-:W-:Y:S01]  /*c1d0*/  @!P0 IADD3 R170, R170, -R93, RZ ;  /* 0x8000005daaaa8210 */ /* 0x000fe20007ffe0ff */
[----:B------:R-:W2:Y:S01]  /*c1e0*/  LDL R153, [R1+0x1ff4] ;  /* 0x001ff40001997983 */ /* 0x000ea20000100800 */
[----:B----4-:R-:W-:Y:S02]  /*c1f0*/  ISETP.GE.AND P1, PT, R249, RZ, PT ;  /* 0x000000fff900720c */ /* 0x010fe40003f26270 */
[----:B------:R-:W-:Y:S01]  /*c200*/  @!P5 IADD3 R154, -R154, RZ, RZ ;  /* 0x000000ff9a9ad210 */ /* 0x000fe20007ffe1ff */
[----:B------:R-:W3:Y:S01]  /*c210*/  LDL R249, [R1+0x1ffc] ;  /* 0x001ffc0001f97983 */ /* 0x000ee20000100800 */
[C---:B------:R-:W-:Y:S02]  /*c220*/  ISETP.GT.U32.AND P3, PT, R93.reuse, R172, PT ;  /* 0x000000ac5d00720c */ /* 0x040fe40003f64070 */
[----:B------:R-:W-:-:S02]  /*c230*/  ISETP.GT.U32.AND P2, PT, R93, R164, PT ;  /* 0x000000a45d00720c */ /* 0x000fc40003f44070 */
[C---:B------:R-:W-:Y:S01]  /*c240*/  ISETP.GT.U32.AND P5, PT, R93.reuse, R166, PT ;  /* 0x000000a65d00720c */ /* 0x040fe20003fa4070 */
[----:B------:R-:W-:Y:S01]  /*c250*/  @!P4 IMAD.MOV R156, RZ, RZ, -R156 ;  /* 0x000000ffff9cc224 */ /* 0x000fe200078e0a9c */
[C---:B------:R-:W-:Y:S02]  /*c260*/  ISETP.GT.U32.AND P4, PT, R93.reuse, R168, PT ;  /* 0x000000a85d00720c */ /* 0x040fe40003f84070 */
[C---:B------:R-:W-:Y:S02]  /*c270*/  ISETP.GT.U32.AND P0, PT, R93.reuse, R162, PT ;  /* 0x000000a25d00720c */ /* 0x040fe40003f04070 */
[C---:B------:R-:W-:Y:S01]  /*c280*/  ISETP.GT.U32.AND P6, PT, R93.reuse, R170, PT ;  /* 0x000000aa5d00720c */ /* 0x040fe20003fc4070 */
[----:B------:R-:W-:Y:S01]  /*c290*/  @!P1 IMAD.MOV R158, RZ, RZ, -R158 ;  /* 0x000000ffff9e9224 */ /* 0x000fe200078e0a9e */
[C---:B------:R-:W-:Y:S02]  /*c2a0*/  ISETP.GT.U32.AND P1, PT, R93.reuse, R88, PT ;  /* 0x000000585d00720c */ /* 0x040fe40003f24070 */
        /* <DEDUP_REMOVED lines=8> */
[----:B------:R-:W-:-:S02]  /*c330*/  ISETP.GT.U32.AND P4, PT, R93, R180, PT ;  /* 0x000000b45d00720c */ /* 0x000fc40003f84070 */
[----:B------:R-:W-:Y:S02]  /*c340*/  @!P6 IADD3 R170, R170, -R93, RZ ;  /* 0x8000005daaaae210 */ /* 0x000fe40007ffe0ff */
[----:B------:R-:W4:Y:S02]  /*c350*/  LDL R93, [R1+0x2018] ;  /* 0x00201800015d7983 */ /* 0x000f240000100800 */
[----:B----4-:R-:W-:Y:S02]  /*c360*/  ISETP.GE.AND P6, PT, R93, RZ, PT ;  /* 0x000000ff5d00720c */ /* 0x010fe40003fc6270 */
[----:B------:R-:W-:-:S05]  /*c370*/  IABS R93, c[0x0][0x17c] ;  /* 0x00005f00005d7a13 */ /* 0x000fca0000000000 */
[--C-:B------:R-:W-:Y:S01]  /*c380*/  @!P1 IMAD.IADD R88, R88, 0x1, -R93.reuse ;  /* 0x0000000158589824 */ /* 0x100fe200078e0a5d */
[----:B------:R-:W-:Y:S01]  /*c390*/  ISETP.GT.U32.AND P1, PT, R93, R182, PT ;  /* 0x000000b65d00720c */ /* 0x000fe20003f24070 */
[----:B------:R-:W-:Y:S02]  /*c3a0*/  @!P3 IMAD.IADD R174, R174, 0x1, -R93 ;  /* 0x00000001aeaeb824 */ /* 0x000fe400078e0a5d */
[----:B------:R-:W4:Y:S02]  /*c3b0*/  LDL R93, [R1+0x2014] ;  /* 0x00201400015d7983 */ /* 0x000f240000100800 */
[----:B----4-:R-:W-:Y:S02]  /*c3c0*/  ISETP.GE.AND P3, PT, R93, RZ, PT ;  /* 0x000000ff5d00720c */ /* 0x010fe40003f66270 */
[----:B------:R-:W-:-:S04]  /*c3d0*/  IABS R93, c[0x0][0x17c] ;  /* 0x00005f00005d7a13 */ /* 0x000fc80000000000 */
[----:B------:R-:W-:Y:S01]  /*c3e0*/  @!P5 IADD3 R178, R178, -R93, RZ ;  /* 0x8000005db2b2d210 */ /* 0x000fe20007ffe0ff */
[----:B------:R-:W-:Y:S02]  /*c3f0*/  @!P2 IMAD.IADD R176, R176, 0x1, -R93 ;  /* 0x00000001b0b0a824 */ /* 0x000fe400078e0a5d */
[----:B------:R-:W4:Y:S01]  /*c400*/  LDL R93, [R1+0x1ff8] ;  /* 0x001ff800015d7983 */ /* 0x000f220000100800 */
[----:B------:R-:W-:Y:S02]  /*c410*/  ISETP.GE.AND P0, PT, R248, RZ, PT ;  /* 0x000000fff800720c */ /* 0x000fe40003f06270 */
[----:B---3--:R-:W-:Y:S01]  /*c420*/  ISETP.GE.AND P2, PT, R249, RZ, PT ;  /* 0x000000fff900720c */ /* 0x008fe20003f46270 */
[----:B------:R-:W-:Y:S01]  /*c430*/  @!P3 IMAD.MOV R164, RZ, RZ, -R164 ;  /* 0x000000ffffa4b224 */ /* 0x000fe200078e0aa4 */
[----:B------:R-:W-:Y:S01]  /*c440*/  IABS R248, R241 ;  /* 0x000000f100f87213 */ /* 0x000fe20000000000 */
[----:B------:R-:W-:-:S08]  /*c450*/  @!P6 IMAD.MOV R172, RZ, RZ, -R172 ;  /* 0x000000fffface224 */ /* 0x000fd000078e0aac */
[----:B------:R-:W-:Y:S02]  /*c460*/  @!P0 IADD3 R162, -R162, RZ, RZ ;  /* 0x000000ffa2a28210 */ /* 0x000fe40007ffe1ff */
[----:B------:R-:W-:Y:S02]  /*c470*/  @!P2 IMAD.MOV R166, RZ, RZ, -R166 ;  /* 0x000000ffffa6a224 */ /* 0x000fe400078e0aa6 */
[----:B------:R-:W-:-:S04]  /*c480*/  IMAD.HI.U32 R249, R208, R248, RZ ;  /* 0x000000f8d0f97227 */ /* 0x000fc800078e00ff */
[----:B------:R-:W-:Y:S01]  /*c490*/  IMAD.MOV R249, RZ, RZ, -R249 ;  /* 0x000000fffff97224 */ /* 0x000fe200078e0af9 */
[----:B----4-:R-:W-:Y:S02]  /*c4a0*/  ISETP.GE.AND P5, PT, R93, RZ, PT ;  /* 0x000000ff5d00720c */ /* 0x010fe40003fa6270 */
[----:B------:R-:W-:-:S05]  /*c4b0*/  IABS R93, c[0x0][0x17c] ;  /* 0x00005f00005d7a13 */ /* 0x000fca0000000000 */
[--C-:B------:R-:W-:Y:S02]  /*c4c0*/  @!P4 IMAD.IADD R180, R180, 0x1, -R93.reuse ;  /* 0x00000001b4b4c824 */ /* 0x100fe400078e0a5d */
[----:B------:R-:W-:Y:S01]  /*c4d0*/  @!P1 IMAD.IADD R182, R182, 0x1, -R93 ;  /* 0x00000001b6b69824 */ /* 0x000fe200078e0a5d */
[----:B--2---:R-:W-:Y:S02]  /*c4e0*/  ISETP.GE.AND P4, PT, R153, RZ, PT ;  /* 0x000000ff9900720c */ /* 0x004fe40003f86270 */
[C---:B------:R-:W-:Y:S02]  /*c4f0*/  ISETP.GT.U32.AND P0, PT, R93.reuse, R88, PT ;  /* 0x000000585d00720c */ /* 0x040fe40003f04070 */
[----:B------:R-:W-:Y:S01]  /*c500*/  @!P5 IADD3 R168, -R168, RZ, RZ ;  /* 0x000000ffa8a8d210 */ /* 0x000fe20007ffe1ff */
[C---:B------:R-:W-:Y:S01]  /*c510*/  IMAD R248, R93.reuse, R249, R248 ;  /* 0x000000f95df87224 */ /* 0x040fe200078e02f8 */
[C---:B------:R-:W-:Y:S01]  /*c520*/  ISETP.GT.U32.AND P1, PT, R93.reuse, R174, PT ;  /* 0x000000ae5d00720c */ /* 0x040fe20003f24070 */
[----:B------:R-:W2:Y:S01]  /*c530*/  LDL R153, [R1+0x1fc8] ;  /* 0x001fc80001997983 */ /* 0x000ea20000100800 */
[----:B------:R-:W-:-:S02]  /*c540*/  ISETP.GT.U32.AND P3, PT, R93, R176, PT ;  /* 0x000000b05d00720c */ /* 0x000fc40003f64070 */
[C---:B------:R-:W-:Y:S01]  /*c550*/  ISETP.GT.U32.AND P2, PT, R93.reuse, R178, PT ;  /* 0x000000b25d00720c */ /* 0x040fe20003f44070 */
[----:B------:R-:W3:Y:S01]  /*c560*/  LDL R249, [R1+0x1fcc] ;  /* 0x001fcc0001f97983 */ /* 0x000ee20000100800 */
[C---:B------:R-:W-:Y:S02]  /*c570*/  ISETP.GT.U32.AND P5, PT, R93.reuse, R180, PT ;  /* 0x000000b45d00720c */ /* 0x040fe40003fa4070 */
[C---:B------:R-:W-:Y:S01]  /*c580*/  ISETP.GT.U32.AND P6, PT, R93.reuse, R182, PT ;  /* 0x000000b65d00720c */ /* 0x040fe20003fc4070 */
[----:B------:R-:W-:Y:S01]  /*c590*/  @!P4 IMAD.MOV R170, RZ, RZ, -R170 ;  /* 0x000000ffffaac224 */ /* 0x000fe200078e0aaa */
[C---:B------:R-:W-:Y:S01]  /*c5a0*/  ISETP.GT.U32.AND P4, PT, R93.reuse, R15, PT ;  /* 0x0000000f5d00720c */ /* 0x040fe20003f84070 */
[--C-:B------:R-:W-:Y:S01]  /*c5b0*/  @!P0 IMAD.IADD R88, R88, 0x1, -R93.reuse ;  /* 0x0000000158588824 */ /* 0x100fe200078e0a5d */
[C---:B------:R-:W-:Y:S01]  /*c5c0*/  ISETP.GT.U32.AND P0, PT, R93.reuse, R186, PT ;  /* 0x000000ba5d00720c */ /* 0x040fe20003f04070 */
[----:B------:R-:W-:Y:S01]  /*c5d0*/  @!P1 IMAD.IADD R174, R174, 0x1, -R93 ;  /* 0x00000001aeae9824 */ /* 0x000fe200078e0a5d */
[----:B------:R-:W-:-:S02]  /*c5e0*/  ISETP.GT.U32.AND P1, PT, R93, R188, PT ;  /* 0x000000bc5d00720c */ /* 0x000fc40003f24070 */
[----:B------:R-:W-:Y:S01]  /*c5f0*/  @!P3 IADD3 R176, R176, -R93, RZ ;  /* 0x8000005db0b0b210 */ /* 0x000fe20007ffe0ff */
[--C-:B------:R-:W-:Y:S01]  /*c600*/  @!P2 IMAD.IADD R178, R178, 0x1, -R93.reuse ;  /* 0x00000001b2b2a824 */ /* 0x100fe200078e0a5d */
[C---:B------:R-:W-:Y:S01]  /*c610*/  ISETP.GT.U32.AND P3, PT, R93.reuse, R190, PT ;  /* 0x000000be5d00720c */ /* 0x040fe20003f64070 */
[--C-:B------:R-:W-:Y:S01]  /*c620*/  @!P5 IMAD.IADD R180, R180, 0x1, -R93.reuse ;  /* 0x00000001b4b4d824 */ /* 0x100fe200078e0a5d */
[C---:B------:R-:W-:Y:S01]  /*c630*/  ISETP.GT.U32.AND P2, PT, R93.reuse, R192, PT ;  /* 0x000000c05d00720c */ /* 0x040fe20003f44070 */
[----:B------:R-:W-:Y:S01]  /*c640*/  @!P6 IMAD.IADD R182, R182, 0x1, -R93 ;  /* 0x00000001b6b6e824 */ /* 0x000fe200078e0a5d */
[----:B------:R-:W-:Y:S02]  /*c650*/  ISETP.GT.U32.AND P5, PT, R93, R194, PT ;  /* 0x000000c25d00720c */ /* 0x000fe40003fa4070 */
[----:B------:R-:W4:Y:S02]  /*c660*/  LDL R93, [R1+0x1ff0] ;  /* 0x001ff000015d7983 */ /* 0x000f240000100800 */
[----:B----4-:R-:W-:-:S02]  /*c670*/  ISETP.GE.AND P6, PT, R93, RZ, PT ;  /* 0x000000ff5d00720c */ /* 0x010fc40003fc6270 */
[----:B------:R-:W-:-:S04]  /*c680*/  IABS R93, c[0x0][0x17c] ;  /* 0x00005f00005d7a13 */ /* 0x000fc80000000000 */
[----:B------:R-:W-:Y:S02]  /*c690*/  @!P4 IADD3 R15, R15, -R93, RZ ;  /* 0x8000005d0f0fc210 */ /* 0x000fe40007ffe0ff */
[----:B------:R-:W4:Y:S02]  /*c6a0*/  LDL R93, [R1+0x1fec] ;  /* 0x001fec00015d7983 */ /* 0x000f240000100800 */
[----:B----4-:R-:W-:Y:S02]  /*c6b0*/  ISETP.GE.AND P4, PT, R93, RZ, PT ;  /* 0x000000ff5d00720c */ /* 0x010fe40003f86270 */
[----:B------:R-:W-:-:S05]  /*c6c0*/  IABS R93, c[0x0][0x17c] ;  /* 0x00005f00005d7a13 */ /* 0x000fca0000000000 */
[----:B------:R-:W-:Y:S02]  /*c6d0*/  @!P0 IMAD.IADD R186, R186, 0x1, -R93 ;  /* 0x00000001baba8824 */ /* 0x000fe400078e0a5d */
[----:B------:R-:W4:Y:S02]  /*c6e0*/  LDL R93, [R1+0x1fd4] ;  /* 0x001fd400015d7983 */ /* 0x000f240000100800 */
[----:B----4-:R-:W-:Y:S02]  /*c6f0*/  ISETP.GE.AND P0, PT, R93, RZ, PT ;  /* 0x000000ff5d00720c */ /* 0x010fe40003f06270 */
[----:B------:R-:W-:-:S05]  /*c700*/  IABS R93, c[0x0][0x17c] ;  /* 0x00005f00005d7a13 */ /* 0x000fca0000000000 */
[----:B------:R-:W-:Y:S02]  /*c710*/  @!P1 IMAD.IADD R188, R188, 0x1, -R93 ;  /* 0x00000001bcbc9824 */ /* 0x000fe400078e0a5d */
[----:B------:R-:W4:Y:S01]  /*c720*/  LDL R93, [R1+0x1fd0] ;  /* 0x001fd000015d7983 */ /* 0x000f220000100800 */
[----:B------:R-:W-:Y:S02]  /*c730*/  @!P4 IMAD.MOV R174, RZ, RZ, -R174 ;  /* 0x000000ffffaec224 */ /* 0x000fe400078e0aae */
[----:B------:R-:W-:Y:S01]  /*c740*/  @!P6 IMAD.MOV R88, RZ, RZ, -R88 ;  /* 0x000000ffff58e224 */ /* 0x000fe200078e0a58 */
[----:B------:R-:W-:Y:S02]  /*c750*/  @!P0 IADD3 R176, -R176, RZ, RZ ;  /* 0x000000ffb0b08210 */ /* 0x000fe40007ffe1ff */
[----:B----4-:R-:W-:Y:S02]  /*c760*/  ISETP.GE.AND P1, PT, R93, RZ, PT ;  /* 0x000000ff5d00720c */ /* 0x010fe40003f26270 */
[----:B------:R-:W-:-:S04]  /*c770*/  IABS R93, c[0x0][0x17c] ;  /* 0x00005f00005d7a13 */ /* 0x000fc80000000000 */
[----:B------:R-:W-:Y:S01]  /*c780*/  @!P2 IADD3 R192, R192, -R93, RZ ;  /* 0x8000005dc0c0a210 */ /* 0x000fe20007ffe0ff */
[----:B------:R-:W-:Y:S01]  /*c790*/  @!P3 IMAD.IADD R190, R190, 0x1, -R93 ;  /* 0x00000001bebeb824 */ /* 0x000fe200078e0a5d */
[----:B---3--:R-:W-:Y:S02]  /*c7a0*/  ISETP.GE.AND P3, PT, R249, RZ, PT ;  /* 0x000000fff900720c */ /* 0x008fe40003f66270 */
[----:B--2---:R-:W-:Y:S01]  /*c7b0*/  ISETP.GE.AND P2, PT, R153, RZ, PT ;  /* 0x000000ff9900720c */ /* 0x004fe20003f46270 */
[----:B------:R-:W2:Y:S01]  /*c7c0*/  LDL R249, [R1+0x1fc4] ;  /* 0x001fc40001f97983 */ /* 0x000ea20000100800 */
[----:B------:R-:W-:-:S03]  /*c7d0*/  IADD3 R153, R204, 0xfe, RZ ;  /* 0x000000fecc997810 */ /* 0x000fc60007ffe0ff */
[----:B------:R-:W3:Y:S01]  /*c7e0*/  LDL.LU R204, [R1+0x2210] ;  /* 0x0022100001cc7983 */ /* 0x000ee20000300800 */
[----:B------:R-:W-:Y:S01]  /*c7f0*/  @!P5 IMAD.IADD R194, R194, 0x1, -R93 ;  /* 0x00000001c2c2d824 */ /* 0x000fe200078e0a5d */
[C---:B------:R-:W-:Y:S01]  /*c800*/  ISETP.GT.U32.AND P5, PT, R93.reuse, R15, PT ;  /* 0x0000000f5d00720c */ /* 0x040fe20003fa4070 */
[----:B------:R-:W-:Y:S01]  /*c810*/  @!P1 IMAD.MOV R178, RZ, RZ, -R178 ;  /* 0x000000ffffb29224 */ /* 0x000fe200078e0ab2 */
[C---:B------:R-:W-:Y:S02]  /*c820*/  ISETP.GT.U32.AND P4, PT, R93.reuse, R186, PT ;  /* 0x000000ba5d00720c */ /* 0x040fe40003f84070 */
[----:B------:R-:W-:Y:S01]  /*c830*/  @!P3 IMAD.MOV R180, RZ, RZ, -R180 ;  /* 0x000000ffffb4b224 */ /* 0x000fe200078e0ab4 */
[C---:B------:R-:W-:Y:S01]  /*c840*/  ISETP.GT.U32.AND P0, PT, R93.reuse, R188, PT ;  /* 0x000000bc5d00720c */ /* 0x040fe20003f04070 */
[----:B------:R-:W-:Y:S01]  /*c850*/  @!P2 IMAD.MOV R182, RZ, RZ, -R182 ;  /* 0x000000ffffb6a224 */ /* 0x000fe200078e0ab6 */
[C---:B------:R-:W-:Y:S02]  /*c860*/  ISETP.GT.U32.AND P1, PT, R93.reuse, R190, PT ;  /* 0x000000be5d00720c */ /* 0x040fe40003f24070 */
[----:B------:R-:W-:-:S02]  /*c870*/  ISETP.GT.U32.AND P3, PT, R93, R192, PT ;  /* 0x000000c05d00720c */ /* 0x000fc40003f64070 */
[C---:B------:R-:W-:Y:S02]  /*c880*/  ISETP.GT.U32.AND P6, PT, R93.reuse, R194, PT ;  /* 0x000000c25d00720c */ /* 0x040fe40003fc4070 */
[----:B------:R-:W-:Y:S01]  /*c890*/  ISETP.GT.U32.AND P2, PT, R93, R198, PT ;  /* 0x000000c65d00720c */ /* 0x000fe20003f44070 */
[----:B------:R4:W-:Y:S01]  /*c8a0*/  STL [R1+0x1e14], R153 ;  /* 0x001e149901007387 */ /* 0x0009e20000100800 */
[----:B------:R-:W-:Y:S01]  /*c8b0*/  @!P5 IADD3 R15, R15, -R93, RZ ;  /* 0x8000005d0f0fd210 */ /* 0x000fe20007ffe0ff */
[--C-:B------:R-:W-:Y:S01]  /*c8c0*/  @!P4 IMAD.IADD R186, R186, 0x1, -R93.reuse ;  /* 0x00000001babac824 */ /* 0x100fe200078e0a5d */
        /* <DEDUP_REMOVED lines=8> */
[----:B------:R-:W-:Y:S01]  /*c950*/  @!P2 IMAD.IADD R198, R198, 0x1, -R93 ;  /* 0x00000001c6c6a824 */ /* 0x000fe200078e0a5d */
[----:B---3--:R-:W-:Y:S02]  /*c960*/  ISETP.GT.U32.AND P1, PT, R93, R204, PT ;  /* 0x000000cc5d00720c */ /* 0x008fe40003f24070 */
[----:B------:R-:W3:Y:S02]  /*c970*/  LDL R93, [R1+0x1fac] ;  /* 0x001fac00015d7983 */ /* 0x000ee40000100800 */
[----:B---3--:R-:W-:Y:S02]  /*c980*/  ISETP.GE.AND P2, PT, R93, RZ, PT ;  /* 0x000000ff5d00720c */ /* 0x008fe40003f46270 */
[----:B------:R-:W-:-:S05]  /*c990*/  IABS R93, c[0x0][0x17c] ;  /* 0x00005f00005d7a13 */ /* 0x000fca0000000000 */
[----:B------:R-:W-:Y:S02]  /*c9a0*/  @!P5 IMAD.IADD R196, R196, 0x1, -R93 ;  /* 0x00000001c4c4d824 */ /* 0x000fe400078e0a5d */
[----:B------:R-:W3:Y:S02]  /*c9b0*/  LDL R93, [R1+0x1fa8] ;  /* 0x001fa800015d7983 */ /* 0x000ee40000100800 */
[----:B---3--:R-:W-:Y:S02]  /*c9c0*/  ISETP.GE.AND P5, PT, R93, RZ, PT ;  /* 0x000000ff5d00720c */ /* 0x008fe40003fa6270 */
[----:B------:R-:W-:-:S04]  /*c9d0*/  IABS R93, c[0x0][0x17c] ;  /* 0x00005f00005d7a13 */ /* 0x000fc80000000000 */
[----:B------:R-:W-:Y:S02]  /*c9e0*/  @!P4 IADD3 R200, R200, -R93, RZ ;  /* 0x8000005dc8c8c210 */ /* 0x000fe40007ffe0ff */
[----:B------:R-:W3:Y:S02]  /*c9f0*/  LDL R93, [R1+0x1fa4] ;  /* 0x001fa400015d7983 */ /* 0x000ee40000100800 */
[----:B---3--:R-:W-:Y:S02]  /*ca00*/  ISETP.GE.AND P4, PT, R93, RZ, PT ;  /* 0x000000ff5d00720c */ /* 0x008fe40003f86270 */
[----:B------:R-:W-:-:S05]  /*ca10*/  IABS R93, c[0x0][0x17c] ;  /* 0x00005f00005d7a13 */ /* 0x000fca0000000000 */
[----:B------:R-:W-:Y:S02]  /*ca20*/  @!P0 IMAD.IADD R202, R202, 0x1, -R93 ;  /* 0x00000001caca8824 */ /* 0x000fe400078e0a5d */
[----:B------:R-:W3:Y:S02]  /*ca30*/  LDL R93, [R1+0x1fa0] ;  /* 0x001fa000015d7983 */ /* 0x000ee40000100800 */
[----:B---3--:R-:W-:Y:S02]  /*ca40*/  ISETP.GE.AND P0, PT, R93, RZ, PT ;  /* 0x000000ff5d00720c */ /* 0x008fe40003f06270 */
[----:B------:R-:W-:-:S05]  /*ca50*/  IABS R93, c[0x0][0x17c] ;  /* 0x00005f00005d7a13 */ /* 0x000fca0000000000 */
[----:B------:R-:W-:Y:S02]  /*ca60*/  @!P1 IMAD.IADD R204, R204, 0x1, -R93 ;  /* 0x00000001cccc9824 */ /* 0x000fe400078e0a5d */
[----:B------:R-:W3:Y:S01]  /*ca70*/  LDL R93, [R1+0x1f9c] ;  /* 0x001f9c00015d7983 */ /* 0x000ee20000100800 */
[----:B--2---:R-:W-:Y:S01]  /*ca80*/  ISETP.GE.AND P6, PT, R249, RZ, PT ;  /* 0x000000fff900720c */ /* 0x004fe20003fc6270 */
[----:B------:R-:W-:Y:S02]  /*ca90*/  @!P2 IMAD.MOV R186, RZ, RZ, -R186 ;  /* 0x000000ffffbaa224 */ /* 0x000fe400078e0aba */
[----:B------:R-:W-:Y:S01]  /*caa0*/  @!P5 IMAD.MOV R188, RZ, RZ, -R188 ;  /* 0x000000ffffbcd224 */ /* 0x000fe200078e0abc */
[----:B------:R-:W-:Y:S01]  /*cab0*/  @!P0 IADD3 R192, -R192, RZ, RZ ;  /* 0x000000ffc0c08210 */ /* 0x000fe20007ffe1ff */
[----:B------:R-:W-:Y:S01]  /*cac0*/  @!P4 IMAD.MOV R190, RZ, RZ, -R190 ;  /* 0x000000ffffbec224 */ /* 0x000fe200078e0abe */
[----:B------:R-:W2:Y:S07]  /*cad0*/  LDL R249, [R1+0x1f8c] ;  /* 0x001f8c0001f97983 */ /* 0x000eae0000100800 */
[----:B------:R-:W-:-:S02]  /*cae0*/  @!P6 IADD3 R15, -R15, RZ, RZ ;  /* 0x000000ff0f0fe210 */ /* 0x000fc40007ffe1ff */
[----:B---3--:R-:W-:Y:S02]  /*caf0*/  ISETP.GE.AND P1, PT, R93, RZ, PT ;  /* 0x000000ff5d00720c */ /* 0x008fe40003f26270 */
[----:B------:R-:W-:-:S05]  /*cb00*/  IABS R93, c[0x0][0x17c] ;  /* 0x00005f00005d7a13 */ /* 0x000fca0000000000 */
[--C-:B------:R-:W-:Y:S01]  /*cb10*/  @!P3 IMAD.IADD R206, R206, 0x1, -R93.reuse ;  /* 0x00000001ceceb824 */ /* 0x100fe200078e0a5d */
[C---:B------:R-:W-:Y:S02]  /*cb20*/  ISETP.GT.U32.AND P2, PT, R93.reuse, R196, PT ;  /* 0x000000c45d00720c */ /* 0x040fe40003f44070 */
[C---:B------:R-:W-:Y:S02]  /*cb30*/  ISETP.GT.U32.AND P5, PT, R93.reuse, R200, PT ;  /* 0x000000c85d00720c */ /* 0x040fe40003fa4070 */
[C---:B------:R-:W-:Y:S02]  /*cb40*/  ISETP.GT.U32.AND P4, PT, R93.reuse, R202, PT ;  /* 0x000000ca5d00720c */ /* 0x040fe40003f84070 */
[C---:B------:R-:W-:Y:S02]  /*cb50*/  ISETP.GT.U32.AND P0, PT, R93.reuse, R204, PT ;  /* 0x000000cc5d00720c */ /* 0x040fe40003f04070 */
[C---:B------:R-:W-:Y:S02]  /*cb60*/  ISETP.GT.U32.AND P3, PT, R93.reuse, R198, PT ;  /* 0x000000c65d00720c */ /* 0x040fe40003f64070 */
[C---:B------:R-:W-:Y:S01]  /*cb70*/  ISETP.GT.U32.AND P6, PT, R93.reuse, R206, PT ;  /* 0x000000ce5d00720c */ /* 0x040fe20003fc4070 */
[----:B------:R-:W-:Y:S01]  /*cb80*/  @!P1 IMAD.MOV R194, RZ, RZ, -R194 ;  /* 0x000000ffffc29224 */ /* 0x000fe200078e0ac2 */
        /* <DEDUP_REMOVED lines=8> */
[--C-:B------:R-:W-:Y:S01]  /*cc10*/  @!P3 IMAD.IADD R198, R198, 0x1, -R93.reuse ;  /* 0x00000001c6c6b824 */ /* 0x100fe200078e0a5d */
[----:B------:R-:W-:Y:S01]  /*cc20*/  ISETP.GT.U32.AND P0, PT, R93, R216, PT ;  /* 0x000000d85d00720c */ /* 0x000fe20003f04070 */
[----:B------:R-:W-:Y:S02]  /*cc30*/  @!P6 IMAD.IADD R206, R206, 0x1, -R93 ;  /* 0x00000001cecee824 */ /* 0x000fe400078e0a5d */
[----:B------:R-:W3:Y:S02]  /*cc40*/  LDL R93, [R1+0x1f80] ;  /* 0x001f8000015d7983 */ /* 0x000ee40000100800 */
[----:B---3--:R-:W-:-:S02]  /*cc50*/  ISETP.GE.AND P6, PT, R93, RZ, PT ;  /* 0x000000ff5d00720c */ /* 0x008fc40003fc6270 */
[----:B------:R-:W-:-:S04]  /*cc60*/  IABS R93, c[0x0][0x17c] ;  /* 0x00005f00005d7a13 */ /* 0x000fc80000000000 */
[----:B------:R-:W-:Y:S01]  /*cc70*/  @!P1 IADD3 R124, R124, -R93, RZ ;  /* 0x8000005d7c7c9210 */ /* 0x000fe20007ffe0ff */
[----:B------:R-:W-:Y:S01]  /*cc80*/  @!P2 IMAD.IADD R210, R210, 0x1, -R93 ;  /* 0x00000001d2d2a824 */ /* 0x000fe200078e0a5d */
[----:B------:R-:W-:Y:S02]  /*cc90*/  ISETP.GT.U32.AND P1, PT, R93, R218, PT ;  /* 0x000000da5d00720c */ /* 0x000fe40003f24070 */
        /* <DEDUP_REMOVED lines=12> */
[----:B------:R-:W3:Y:S01]  /*cd60*/  LDL R93, [R1+0x1f64] ;  /* 0x001f6400015d7983 */ /* 0x000ee20000100800 */
[----:B--2---:R-:W-:Y:S01]  /*cd70*/  ISETP.GE.AND P3, PT, R249, RZ, PT ;  /* 0x000000fff900720c */ /* 0x004fe20003f66270 */
[----:B------:R-:W-:Y:S01]  /*cd80*/  @!P2 IMAD.MOV R200, RZ, RZ, -R200 ;  /* 0x000000ffffc8a224 */ /* 0x000fe200078e0ac8 */
[----:B------:R-:W-:Y:S01]  /*cd90*/  @!P6 IADD3 R196, -R196, RZ, RZ ;  /* 0x000000ffc4c4e210 */ /* 0x000fe20007ffe1ff */
[----:B------:R-:W-:Y:S02]  /*cda0*/  @!P5 IMAD.MOV R202, RZ, RZ, -R202 ;  /* 0x000000ffffcad224 */ /* 0x000fe400078e0aca */
[----:B------:R-:W-:Y:S01]  /*cdb0*/  @!P4 IMAD.MOV R204, RZ, RZ, -R204 ;  /* 0x000000ffffccc224 */ /* 0x000fe200078e0acc */
[----:B------:R-:W-:-:S07]  /*cdc0*/  IABS R249, R153 ;  /* 0x0000009900f97213 */ /* 0x000fce0000000000 */
[----:B------:R-:W-:Y:S02]  /*cdd0*/  @!P3 IMAD.MOV R198, RZ, RZ, -R198 ;  /* 0x000000ffffc6b224 */ /* 0x000fe400078e0ac6 */
[----:B------:R-:W-:-:S04]  /*cde0*/  IMAD.HI.U32 R208, R208, R249, RZ ;  /* 0x000000f9d0d07227 */ /* 0x000fc800078e00ff */
[----:B------:R-:W-:Y:S01]  /*cdf0*/  IMAD.MOV R208, RZ, RZ, -R208 ;  /* 0x000000ffffd07224 */ /* 0x000fe200078e0ad0 */
[----:B---3--:R-:W-:Y:S02]  /*ce00*/  ISETP.GE.AND P0, PT, R93, RZ, PT ;  /* 0x000000ff5d00720c */ /* 0x008fe40003f06270 */
[----:B------:R-:W-:-:S05]  /*ce10*/  IABS R93, c[0x0][0x17c] ;  /* 0x00005f00005d7a13 */ /* 0x000fca0000000000 */
[----:B------:R-:W-:Y:S01]  /*ce20*/  @!P1 IMAD.IADD R218, R218, 0x1, -R93 ;  /* 0x00000001dada9824 */ /* 0x000fe200078e0a5d */
[C---:B------:R-:W-:Y:S02]  /*ce30*/  ISETP.GT.U32.AND P1, PT, R93.reuse, R124, PT ;  /* 0x0000007c5d00720c */ /* 0x040fe40003f24070 */
[C---:B------:R-:W-:Y:S02]  /*ce40*/  ISETP.GT.U32.AND P3, PT, R93.reuse, R210, PT ;  /* 0x000000d25d00720c */ /* 0x040fe40003f64070 */
[C---:B------:R-:W-:Y:S02]  /*ce50*/  ISETP.GT.U32.AND P2, PT, R93.reuse, R212, PT ;  /* 0x000000d45d00720c */ /* 0x040fe40003f44070 */
[C---:B------:R-:W-:Y:S02]  /*ce60*/  ISETP.GT.U32.AND P5, PT, R93.reuse, R214, PT ;  /* 0x000000d65d00720c */ /* 0x040fe40003fa4070 */
[C---:B------:R-:W-:Y:S02]  /*ce70*/  ISETP.GT.U32.AND P4, PT, R93.reuse, R216, PT ;  /* 0x000000d85d00720c */ /* 0x040fe40003f84070 */
[C---:B------:R-:W-:Y:S01]  /*ce80*/  ISETP.GT.U32.AND P6, PT, R93.reuse, R218, PT ;  /* 0x000000da5d00720c */ /* 0x040fe20003fc4070 */
[C---:B------:R-:W-:Y:S01]  /*ce90*/  IMAD R208, R93.reuse, R208, R249 ;  /* 0x000000d05dd07224 */ /* 0x040fe200078e02f9 */
[----:B------:R-:W-:Y:S01]  /*cea0*/  @!P0 IADD3 R206, -R206, RZ, RZ ;  /* 0x000000ffcece8210 */ /* 0x000fe20007ffe1ff */
[--C-:B------:R-:W-:Y:S01]  /*ceb0*/  @!P1 IMAD.IADD R124, R124, 0x1, -R93.reuse ;  /* 0x000000017c7c9824 */ /* 0x100fe200078e0a5d */
[C---:B------:R-:W-:Y:S01]  /*cec0*/  ISETP.GT.U32.AND P0, PT, R93.reuse, R16, PT ;  /* 0x000000105d00720c */ /* 0x040fe20003f04070 */
[--C-:B------:R-:W-:Y:S01]  /*ced0*/  @!P3 IMAD.IADD R210, R210, 0x1, -R93.reuse ;  /* 0x00000001d2d2b824 */ /* 0x100fe200078e0a5d */
[C---:B------:R-:W-:Y:S01]  /*cee0*/  ISETP.GT.U32.AND P1, PT, R93.reuse, R222, PT ;  /* 0x000000de5d00720c */ /* 0x040fe20003f24070 */
[--C-:B------:R-:W-:Y:S01]  /*cef0*/  @!P2 IMAD.IADD R212, R212, 0x1, -R93.reuse ;  /* 0x00000001d4d4a824 */ /* 0x100fe200078e0a5d */
[C---:B------:R-:W-:Y:S01]  /*cf00*/  ISETP.GT.U32.AND P3, PT, R93.reuse, R224, PT ;  /* 0x000000e05d00720c */ /* 0x040fe20003f64070 */
[----:B------:R-:W2:Y:S01]  /*cf10*/  LDL R249, [R1+0x1f38] ;  /* 0x001f380001f97983 */ /* 0x000ea20000100800 */
[----:B------:R-:W-:Y:S01]  /*cf20*/  @!P5 IADD3 R214, R214, -R93, RZ ;  /* 0x8000005dd6d6d210 */ /* 0x000fe20007ffe0ff */
[--C-:B------:R-:W-:Y:S01]  /*cf30*/  @!P4 IMAD.IADD R216, R216, 0x1, -R93.reuse ;  /* 0x00000001d8d8c824 */ /* 0x100fe200078e0a5d */
[C---:B------:R-:W-:Y:S01]  /*cf40*/  ISETP.GT.U32.AND P2, PT, R93.reuse, R226, PT ;  /* 0x000000e25d00720c */ /* 0x040fe20003f44070 */
[----:B------:R-:W-:Y:S01]  /*cf50*/  @!P6 IMAD.IADD R218, R218, 0x1, -R93 ;  /* 0x00000001dadae824 */ /* 0x000fe200078e0a5d */
[----:B------:R-:W-:-:S02]  /*cf60*/  ISETP.GT.U32.AND P5, PT, R93, R228, PT ;  /* 0x000000e45d00720c */ /* 0x000fc40003fa4070 */
[----:B------:R-:W-:Y:S02]  /*cf70*/  ISETP.GT.U32.AND P4, PT, R93, R230, PT ;  /* 0x000000e65d00720c */ /* 0x000fe40003f84070 */
        /* <DEDUP_REMOVED lines=17> */
[----:B------:R-:W-:Y:S02]  /*d090*/  @!P0 IMAD.MOV R210, RZ, RZ, -R210 ;  /* 0x000000ffffd28224 */ /* 0x000fe400078e0ad2 */
[----:B------:R-:W-:Y:S01]  /*d0a0*/  @!P1 IMAD.MOV R212, RZ, RZ, -R212 ;  /* 0x000000ffffd49224 */ /* 0x000fe200078e0ad4 */
[----:B------:R-:W-:Y:S01]  /*d0b0*/  @!P3 IADD3 R214, -R214, RZ, RZ ;  /* 0x000000ffd6d6b210 */ /* 0x000fe20007ffe1ff */
[----:B------:R-:W-:Y:S01]  /*d0c0*/  @!P6 IMAD.MOV R124, RZ, RZ, -R124 ;  /* 0x000000ffff7ce224 */ /* 0x000fe200078e0a7c */
[----:B---3--:R-:W-:Y:S02]  /*d0d0*/  ISETP.GE.AND P2, PT, R93, RZ, PT ;  /* 0x000000ff5d00720c */ /* 0x008fe40003f46270 */
[----:B------:R-:W-:-:S05]  /*d0e0*/  IABS R93, c[0x0][0x17c] ;  /* 0x00005f00005d7a13 */ /* 0x000fca0000000000 */
[----:B------:R-:W-:Y:S01]  /*d0f0*/  @!P5 IMAD.IADD R228, R228, 0x1, -R93 ;  /* 0x00000001e4e4d824 */ /* 0x000fe200078e0a5d */
[----:B------:R-:W-:Y:S02]  /*d100*/  @!P4 IADD3 R230, R230, -R93, RZ ;  /* 0x8000005de6e6c210 */ /* 0x000fe40007ffe0ff */
[----:B--2---:R-:W-:Y:S02]  /*d110*/  ISETP.GE.AND P5, PT, R249, RZ, PT ;  /* 0x000000fff900720c */ /* 0x004fe40003fa6270 */
[C---:B------:R-:W-:Y:S01]  /*d120*/  ISETP.GT.U32.AND P4, PT, R93.reuse, R16, PT ;  /* 0x000000105d00720c */ /* 0x040fe20003f84070 */
[----:B------:R-:W-:Y:S01]  /*d130*/  @!P2 IMAD.MOV R216, RZ, RZ, -R216 ;  /* 0x000000ffffd8a224 */ /* 0x000fe200078e0ad8 */
[C---:B------:R-:W-:Y:S02]  /*d140*/  ISETP.GT.U32.AND P0, PT, R93.reuse, R222, PT ;  /* 0x000000de5d00720c */ /* 0x040fe40003f04070 */
[C---:B------:R-:W-:Y:S02]  /*d150*/  ISETP.GT.U32.AND P1, PT, R93.reuse, R224, PT ;  /* 0x000000e05d00720c */ /* 0x040fe40003f24070 */
[----:B------:R-:W-:-:S02]  /*d160*/  ISETP.GT.U32.AND P3, PT, R93, R226, PT ;  /* 0x000000e25d00720c */ /* 0x000fc40003f64070 */
        /* <DEDUP_REMOVED lines=12> */
[----:B------:R-:W-:Y:S01]  /*d230*/  @!P6 IMAD.IADD R230, R230, 0x1, -R93 ;  /* 0x00000001e6e6e824 */ /* 0x000fe200078e0a5d */
[C---:B------:R-:W-:Y:S02]  /*d240*/  ISETP.GT.U32.AND P3, PT, R93.reuse, R238, PT ;  /* 0x000000ee5d00720c */ /* 0x040fe40003f64070 */
[----:B------:R-:W-:Y:S02]  /*d250*/  ISETP.GT.U32.AND P2, PT, R93, R0, PT ;  /* 0x000000005d00720c */ /* 0x000fe40003f44070 */
[----:B------:R-:W2:Y:S02]  /*d260*/  LDL R93, [R1+0x1f34] ;  /* 0x001f3400015d7983 */ /* 0x000ea40000100800 */
[----:B--2---:R-:W-:Y:S02]  /*d270*/  ISETP.GE.AND P6, PT, R93, RZ, PT ;  /* 0x000000ff5d00720c */ /* 0x004fe40003fc6270 */
[----:B------:R-:W-:-:S05]  /*d280*/  IABS R93, c[0x0][0x17c] ;  /* 0x00005f00005d7a13 */ /* 0x000fca0000000000 */
[----:B------:R-:W-:Y:S02]  /*d290*/  @!P5 IMAD.IADD R247, R247, 0x1, -R93 ;  /* 0x00000001f7f7d824 */ /* 0x000fe400078e0a5d */
[----:B------:R-:W2:Y:S02]  /*d2a0*/  LDL R93, [R1+0x1f28] ;  /* 0x001f2800015d7983 */ /* 0x000ea40000100800 */
[----:B--2---:R-:W-:Y:S02]  /*d2b0*/  ISETP.GE.AND P5, PT, R93, RZ, PT ;  /* 0x000000ff5d00720c */ /* 0x004fe40003fa6270 */
[----:B------:R-:W-:-:S05]  /*d2c0*/  IABS R93, c[0x0][0x17c] ;  /* 0x00005f00005d7a13 */ /* 0x000fca0000000000 */
[----:B------:R-:W-:Y:S02]  /*d2d0*/  @!P4 IMAD.IADD R75, R75, 0x1, -R93 ;  /* 0x000000014b4bc824 */ /* 0x000fe400078e0a5d */
[----:B------:R-:W2:Y:S02]  /*d2e0*/  LDL R93, [R1+0x1f24] ;  /* 0x001f2400015d7983 */ /* 0x000ea40000100800 */
[----:B--2---:R-:W-:Y:S02]  /*d2f0*/  ISETP.GE.AND P4, PT, R93, RZ, PT ;  /* 0x000000ff5d00720c */ /* 0x004fe40003f86270 */
[----:B------:R-:W-:-:S04]  /*d300*/  IABS R93, c[0x0][0x17c] ;  /* 0x00005f00005d7a13 */ /* 0x000fc80000000000 */
[----:B------:R-:W-:Y:S02]  /*d310*/  @!P0 IADD3 R234, R234, -R93, RZ ;  /* 0x8000005deaea8210 */ /* 0x000fe40007ffe0ff */
        /* <DEDUP_REMOVED lines=8> */
[----:B------:R-:W2:Y:S01]  /*d3a0*/  LDL R93, [R1+0x1f0c] ;  /* 0x001f0c00015d7983 */ /* 0x000ea20000100800 */
[----:B------:R-:W-:Y:S01]  /*d3b0*/  @!P5 IMAD.MOV R222, RZ, RZ, -R222 ;  /* 0x000000ffffded224 */ /* 0x000fe200078e0ade */
[----:B------:R-:W-:Y:S01]  /*d3c0*/  @!P6 IADD3 R16, -R16, RZ, RZ ;  /* 0x000000ff1010e210 */ /* 0x000fe20007ffe1ff */
[----:B------:R-:W-:Y:S01]  /*d3d0*/  @!P4 IMAD.MOV R224, RZ, RZ, -R224 ;  /* 0x000000ffffe0c224 */ /* 0x000fe200078e0ae0 */
[----:B------:R-:W-:Y:S01]  /*d3e0*/  @!P1 IADD3 R228, -R228, RZ, RZ ;  /* 0x000000ffe4e49210 */ /* 0x000fe20007ffe1ff */
[----:B------:R-:W-:Y:S01]  /*d3f0*/  @!P0 IMAD.MOV R226, RZ, RZ, -R226 ;  /* 0x000000ffffe28224 */ /* 0x000fe200078e0ae2 */
[----:B--2---:R-:W-:Y:S02]  /*d400*/  ISETP.GE.AND P3, PT, R93, RZ, PT ;  /* 0x000000ff5d00720c */ /* 0x004fe40003f66270 */
        /* <DEDUP_REMOVED lines=9> */
[----:B------:R-:W-:Y:S01]  /*d4a0*/  ISETP.GT.U32.AND P3, PT, R93, R2, PT ;  /* 0x000000025d00720c */ /* 0x000fe20003f64070 */
[--C-:B------:R-:W-:Y:S01]  /*d4b0*/  @!P2 IMAD.IADD R247, R247, 0x1, -R93.reuse ;  /* 0x00000001f7f7a824 */ /* 0x100fe200078e0a5d */
[----:B------:R-:W-:Y:S01]  /*d4c0*/  ISETP.GT.U32.AND P2, PT, R93, R3, PT ;  /* 0x000000035d00720c */ /* 0x000fe20003f44070 */
        /* <DEDUP_REMOVED lines=9> */
[----:B------:R-:W2:Y:S02]  /*d560*/  LDL R93, [R1+0x1f00] ;  /* 0x001f0000015d7983 */ /* 0x000ea40000100800 */
[----:B--2---:R-:W-:-:S02]  /*d570*/  ISETP.GE.AND P6, PT, R93, RZ, PT ;  /* 0x000000ff5d00720c */ /* 0x004fc40003fc6270 */
        /* <DEDUP_REMOVED lines=18> */
[----:B------:R-:W2:Y:S01]  /*d6a0*/  LDL R93, [R1+0x1ed4] ;  /* 0x001ed400015d7983 */ /* 0x000ea20000100800 */
[----:B------:R-:W-:Y:S01]  /*d6b0*/  @!P3 IMAD.MOV R75, RZ, RZ, -R75 ;  /* 0x000000ffff4bb224 */ /* 0x000fe200078e0a4b */
[----:B------:R-:W-:Y:S01]  /*d6c0*/  @!P2 IADD3 R234, -R234, RZ, RZ ;  /* 0x000000ffeaeaa210 */ /* 0x000fe20007ffe1ff */
[----:B------:R-:W-:Y:S02]  /*d6d0*/  @!P5 IMAD.MOV R236, RZ, RZ, -R236 ;  /* 0x000000ffffecd224 */ /* 0x000fe400078e0aec */
[----:B------:R-:W-:Y:S02]  /*d6e0*/  @!P6 IMAD.MOV R247, RZ, RZ, -R247 ;  /* 0x000000fffff7e224 */ /* 0x000fe400078e0af7 */
[----:B------:R-:W-:Y:S01]  /*d6f0*/  @!P4 IMAD.MOV R238, RZ, RZ, -R238 ;  /* 0x000000ffffeec224 */ /* 0x000fe200078e0aee */
[----:B--2---:R-:W-:-:S02]  /*d700*/  ISETP.GE.AND P0, PT, R93, RZ, PT ;  /* 0x000000ff5d00720c */ /* 0x004fc40003f06270 */
[----:B------:R-:W-:-:S04]  /*d710*/  IABS R93, c[0x0][0x17c] ;  /* 0x00005f00005d7a13 */ /* 0x000fc80000000000 */
[----:B------:R-:W-:Y:S01]  /*d720*/  ISETP.GT.U32.AND P3, PT, R93, R3, PT ;  /* 0x000000035d00720c */ /* 0x000fe20003f64070 */
[----:B------:R-:W-:Y:S01]  /*d730*/  @!P1 IMAD.IADD R145, R145, 0x1, -R93 ;  /* 0x0000000191919824 */ /* 0x000fe200078e0a5d */
[C---:B------:R-:W-:Y:S02]  /*d740*/  ISETP.GT.U32.AND P1, PT, R93.reuse, R2, PT ;  /* 0x000000025d00720c */ /* 0x040fe40003f24070 */
[C---:B------:R-:W-:Y:S02]  /*d750*/  ISETP.GT.U32.AND P2, PT, R93.reuse, R23, PT ;  /* 0x000000175d00720c */ /* 0x040fe40003f44070 */
[C---:B------:R-:W-:Y:S01]  /*d760*/  ISETP.GT.U32.AND P5, PT, R93.reuse, R25, PT ;  /* 0x000000195d00720c */ /* 0x040fe20003fa4070 */
[----:B------:R-:W-:Y:S01]  /*d770*/  @!P0 IMAD.MOV R0, RZ, RZ, -R0 ;  /* 0x000000ffff008224 */ /* 0x000fe200078e0a00 */
[C---:B------:R-:W-:Y:S02]  /*d780*/  ISETP.GT.U32.AND P6, PT, R93.reuse, R27, PT ;  /* 0x0000001b5d00720c */ /* 0x040fe40003fc4070 */
[----:B------:R-:W-:-:S02]  /*d790*/  ISETP.GT.U32.AND P4, PT, R93, R145, PT ;  /* 0x000000915d00720c */ /* 0x000fc40003f84070 */
[----:B------:R-:W-:Y:S01]  /*d7a0*/  ISETP.GT.U32.AND P0, PT, R93, R149, PT ;  /* 0x000000955d00720c */ /* 0x000fe20003f04070 */
[--C-:B------:R-:W-:Y:S01]  /*d7b0*/  @!P3 IMAD.IADD R3, R3, 0x1, -R93.reuse ;  /* 0x000000010303b824 */ /* 0x100fe200078e0a5d */
[----:B------:R-:W-:Y:S02]  /*d7c0*/  ISETP.GT.U32.AND P3, PT, R93, R160, PT ;  /* 0x000000a05d00720c */ /* 0x000fe40003f64070 */
[----:B------:R-:W-:Y:S01]  /*d7d0*/  @!P1 IADD3 R2, R2, -R93, RZ ;  /* 0x8000005d02029210 */ /* 0x000fe20007ffe0ff */
[--C-:B------:R-:W-:Y:S01]  /*d7e0*/  @!P2 IMAD.IADD R23, R23, 0x1, -R93.reuse ;  /* 0x000000011717a824 */ /* 0x100fe200078e0a5d */
[----:B------:R-:W-:Y:S01]  /*d7f0*/  ISETP.GT.U32.AND P1, PT, R93, R151, PT ;  /* 0x000000975d00720c */ /* 0x000fe20003f24070 */
        /* <DEDUP_REMOVED lines=29> */
[----:B------:R-:W-:-:S05]  /*d9d0*/  IABS R93, c[0x0][0x17c] ;  /* 0x00005f00005d7a13 */ /* 0x000fca0000000000 */
[----:B------:R-:W-:Y:S01]  /*d9e0*/  @!P2 IMAD.IADD R220, R220, 0x1, -R93 ;  /* 0x00000001dcdca824 */ /* 0x000fe200078e0a5d */
[C---:B------:R-:W-:Y:S02]  /*d9f0*/  ISETP.GT.U32.AND P2, PT, R93.reuse, R149, PT ;  /* 0x000000955d00720c */ /* 0x040fe40003f44070 */
[C---:B------:R-:W-:Y:S02]  /*da00*/  ISETP.GT.U32.AND P5, PT, R93.reuse, R151, PT ;  /* 0x000000975d00720c */ /* 0x040fe40003fa4070 */
[C---:B------:R-:W-:Y:S02]  /*da10*/  ISETP.GT.U32.AND P6, PT, R93.reuse, R160, PT ;  /* 0x000000a05d00720c */ /* 0x040fe40003fc4070 */
[C---:B------:R-:W-:Y:S02]  /*da20*/  ISETP.GT.U32.AND P4, PT, R93.reuse, R220, PT ;  /* 0x000000dc5d00720c */ /* 0x040fe40003f84070 */
[C---:B------:R-:W-:Y:S02]  /*da30*/  ISETP.GT.U32.AND P0, PT, R93.reuse, R248, PT ;  /* 0x000000f85d00720c */ /* 0x040fe40003f04070 */
[----:B------:R-:W-:-:S02]  /*da40*/  ISETP.GT.U32.AND P1, PT, R93, R208, PT ;  /* 0x000000d05d00720c */ /* 0x000fc40003f24070 */
[----:B------:R-:W2:Y:S01]  /*da50*/  LDL R93, [R1+0x1e64] ;  /* 0x001e6400015d7983 */ /* 0x000ea20000100800 */
[----:B------:R-:W-:Y:S02]  /*da60*/  IMAD.MOV.U32 R249, RZ, RZ, c[0x0][0x180] ;  /* 0x00006000fff97624 */ /* 0x000fe400078e00ff */
[----:B------:R-:W-:-:S03]  /*da70*/  @!P3 IMAD.MOV R145, RZ, RZ, -R145 ;  /* 0x000000ffff91b224 */ /* 0x000fc600078e0a91 */
[----:B------:R-:W-:Y:S02]  /*da80*/  IADD3 R249, R249, -0x1, RZ ;  /* 0xfffffffff9f97810 */ /* 0x000fe40007ffe0ff */
[----:B--2---:R-:W-:Y:S02]  /*da90*/  ISETP.GE.AND P3, PT, R93, RZ, PT ;  /* 0x000000ff5d00720c */ /* 0x004fe40003f66270 */
[----:B------:R-:W-:-:S04]  /*daa0*/  IABS R93, c[0x0][0x17c] ;  /* 0x00005f00005d7a13 */ /* 0x000fc80000000000 */
[-C--:B------:R-:W-:Y:S01]  /*dab0*/  @!P2 IADD3 R149, R149, -R93.reuse, RZ ;  /* 0x8000005d9595a210 */ /* 0x080fe20007ffe0ff */
[--C-:B------:R-:W-:Y:S01]  /*dac0*/  @!P0 IMAD.IADD R248, R248, 0x1, -R93.reuse ;  /* 0x00000001f8f88824 */ /* 0x100fe200078e0a5d */
[----:B------:R-:W-:Y:S01]  /*dad0*/  ISETP.GE.U32.AND P2, PT, R249, 0x7fffff80, PT ;  /* 0x7fffff80f900780c */ /* 0x000fe20003f46070 */
[----:B------:R-:W-:Y:S01]  /*dae0*/  IMAD.MOV.U32 R249, RZ, RZ, c[0x0][0x180] ;  /* 0x00006000fff97624 */ /* 0x000fe200078e00ff */
[----:B------:R-:W-:Y:S01]  /*daf0*/  ISETP.GE.AND P0, PT, R250, RZ, PT ;  /* 0x000000fffa00720c */ /* 0x000fe20003f06270 */
[--C-:B------:R-:W-:Y:S02]  /*db00*/  @!P1 IMAD.IADD R208, R208, 0x1, -R93.reuse ;  /* 0x00000001d0d09824 */ /* 0x100fe400078e0a5d */
[----:B------:R-:W-:Y:S01]  /*db10*/  @!P6 IMAD.IADD R160, R160, 0x1, -R93 ;  /* 0x00000001a0a0e824 */ /* 0x000fe200078e0a5d */
[----:B------:R-:W-:Y:S01]  /*db20*/  ISETP.GE.AND P6, PT, R252, RZ, PT ;  /* 0x000000fffc00720c */ /* 0x000fe20003fc6270 */
[----:B------:R-:W-:Y:S01]  /*db30*/  @!P3 IMAD.MOV R149, RZ, RZ, -R149 ;  /* 0x000000ffff95b224 */ /* 0x000fe200078e0a95 */
[----:B------:R-:W-:Y:S01]  /*db40*/  IADD3 R249, R249, -0x5, RZ ;  /* 0xfffffffbf9f97810 */ /* 0x000fe20007ffe0ff */
[----:B------:R-:W-:Y:S01]  /*db50*/  @!P5 IMAD.IADD R151, R151, 0x1, -R93 ;  /* 0x000000019797d824 */ /* 0x000fe200078e0a5d */
[----:B------:R-:W-:Y:S01]  /*db60*/  @!P4 IADD3 R220, R220, -R93, RZ ;  /* 0x8000005ddcdcc210 */ /* 0x000fe20007ffe0ff */
[----:B-1----:R-:W2:Y:S01]  /*db70*/  LDL.LU R250, [R1+0x14] ;  /* 0x0000140001fa7983 */ /* 0x002ea20000300800 */
[----:B------:R-:W-:-:S02]  /*db80*/  ISETP.GT.U32.AND P1, PT, R93, R248, PT ;  /* 0x000000f85d00720c */ /* 0x000fc40003f24070 */
[----:B------:R-:W-:Y:S02]  /*db90*/  ISETP.GT.U32.AND P3, PT, R93, R208, PT ;  /* 0x000000d05d00720c */ /* 0x000fe40003f64070 */
[----:B------:R-:W-:Y:S02]  /*dba0*/  MOV R93, c[0x0][0x180] ;  /* 0x00006000005d7a02 */ /* 0x000fe40000000f00 */
[----:B------:R-:W-:Y:S02]  /*dbb0*/  ISETP.GE.U32.AND P5, PT, R249, 0x7fffff7c, PT ;  /* 0x7fffff7cf900780c */ /* 0x000fe40003fa6070 */
[C---:B------:R-:W-:Y:S02]  /*dbc0*/  IADD3 R249, R93.reuse, -0xd, RZ ;  /* 0xfffffff35df97810 */ /* 0x040fe40007ffe0ff */
[----:B------:R-:W-:Y:S01]  /*dbd0*/  IADD3 R93, R93, -0x9, RZ ;  /* 0xfffffff75d5d7810 */ /* 0x000fe20007ffe0ff */
[----:B------:R-:W-:-:S03]  /*dbe0*/  @!P0 IMAD.MOV R220, RZ, RZ, -R220 ;  /* 0x000000ffffdc8224 */ /* 0x000fc600078e0adc */
[----:B------:R-:W-:Y:S01]  /*dbf0*/  ISETP.GE.U32.AND P0, PT, R93, 0x7fffff78, PT ;  /* 0x7fffff785d00780c */ /* 0x000fe20003f06070 */
[----:B------:R-:W-:Y:S01]  /*dc00*/  @!P6 IMAD.MOV R151, RZ, RZ, -R151 ;  /* 0x000000ffff97e224 */ /* 0x000fe200078e0a97 */
[----:B------:R-:W-:Y:S02]  /*dc10*/  IABS R93, c[0x0][0x17c] ;  /* 0x00005f00005d7a13 */ /* 0x000fe40000000000 */
[----:B------:R-:W-:Y:S02]  /*dc20*/  ISETP.GE.AND P6, PT, R241, RZ, PT ;  /* 0x000000fff100720c */ /* 0x000fe40003fc6270 */
[----:B------:R-:W-:Y:S02]  /*dc30*/  @!P1 IADD3 R248, R248, -R93, RZ ;  /* 0x8000005df8f89210 */ /* 0x000fe40007ffe0ff */
[----:B------:R-:W-:Y:S01]  /*dc40*/  ISETP.GE.U32.AND P1, PT, R249, 0x7fffff74, PT ;  /* 0x7fffff74f900780c */ /* 0x000fe20003f26070 */
[----:B------:R-:W-:Y:S02]  /*dc50*/  IMAD.MOV.U32 R249, RZ, RZ, c[0x0][0x180] ;  /* 0x00006000fff97624 */ /* 0x000fe400078e00ff */
[----:B------:R-:W-:-:S03]  /*dc60*/  @!P3 IMAD.IADD R208, R208, 0x1, -R93 ;  /* 0x00000001d0d0b824 */ /* 0x000fc600078e0a5d */
[----:B------:R-:W-:-:S03]  /*dc70*/  IADD3 R93, R249, -0x11, RZ ;  /* 0xffffffeff95d7810 */ /* 0x000fc60007ffe0ff */
[----:B------:R-:W-:Y:S01]  /*dc80*/  @!P6 IMAD.MOV R248, RZ, RZ, -R248 ;  /* 0x000000fffff8e224 */ /* 0x000fe200078e0af8 */
[----:B------:R-:W-:Y:S02]  /*dc90*/  ISETP.GE.U32.AND P6, PT, R93, 0x7fffff70, PT ;  /* 0x7fffff705d00780c */ /* 0x000fe40003fc6070 */
[----:B------:R-:W1:Y:S01]  /*dca0*/  S2R R93, SR_TID.X ;  /* 0x00000000005d7919 */ /* 0x000e620000002100 */
[----:B------:R-:W-:-:S03]  /*dcb0*/  ISETP.GE.AND P4, PT, R251, RZ, PT ;  /* 0x000000fffb00720c */ /* 0x000fc60003f86270 */
[----:B------:R-:W3:Y:S04]  /*dcc0*/  LDL.LU R251, [R1+0xc] ;  /* 0x00000c0001fb7983 */ /* 0x000ee80000300800 */
[----:B------:R-:W3:Y:S04]  /*dcd0*/  LDL.LU R252, [R1+0x8] ;  /* 0x0000080001fc7983 */ /* 0x000ee80000300800 */
[----:B------:R-:W3:Y:S02]  /*dce0*/  LDL.LU R241, [R1+0x220c] ;  /* 0x00220c0001f17983 */ /* 0x000ee40000300800 */
[----:B------:R-:W-:Y:S01]  /*dcf0*/  @!P4 IMAD.MOV R160, RZ, RZ, -R160 ;  /* 0x000000ffffa0c224 */ /* 0x000fe200078e0aa0 */
[----:B------:R-:W-:-:S02]  /*dd00*/  ISETP.GE.AND P4, PT, R153, RZ, PT ;  /* 0x000000ff9900720c */ /* 0x000fc40003f86270 */
[----:B----4-:R-:W4:Y:S01]  /*dd10*/  LDL.LU R153, [R1+0x2208] ;  /* 0x0022080001997983 */ /* 0x010f220000300800 */
[----:B-1----:R-:W-:-:S05]  /*dd20*/  LOP3.LUT R93, R93, 0x7f, RZ, 0xc0, !PT ;  /* 0x0000007f5d5d7812 */ /* 0x002fca00078ec0ff */
[----:B------:R-:W-:-:S05]  /*dd30*/  IMAD R93, R93, c[0x0][0x18c], RZ ;  /* 0x000063005d5d7a24 */ /* 0x000fca00078e02ff */
[----:B------:R-:W-:Y:S01]  /*dd40*/  @!P4 IADD3 R208, -R208, RZ, RZ ;  /* 0x000000ffd0d0c210 */ /* 0x000fe20007ffe1ff */
[----:B------:R1:W-:Y:S01]  /*dd50*/  STL [R1+0x21f8], R220 ;  /* 0x0021f8dc01007387 */ /* 0x0003e20000100800 */
[----:B------:R-:W-:-:S03]  /*dd60*/  LEA R93, P4, R93, c[0x0][0x168], 0x2 ;  /* 0x00005a005d5d7a11 */ /* 0x000fc600078810ff */
[----:B-1----:R-:W3:Y:S04]  /*dd70*/  LDL.LU R220, [R1] ;  /* 0x0000000001dc7983 */ /* 0x002ee80000300800 */
[----:B------:R1:W-:Y:S04]  /*dd80*/  STL [R1+0x21f0], R93 ;  /* 0x0021f05d01007387 */ /* 0x0003e80000100800 */
[----:B-1----:R-:W3:Y:S01]  /*dd90*/  LDL.LU R93, [R1+0x10] ;  /* 0x00001000015d7983 */ /* 0x002ee20000300800 */
[----:B------:R-:W-:Y:S02]  /*dda0*/  ISETP.NE.AND P3, PT, RZ, c[0x0][0x17c], PT ;  /* 0x00005f00ff007a0c */ /* 0x000fe40003f65270 */
[----:B------:R-:W-:-:S04]  /*ddb0*/  LOP3.LUT R249, RZ, c[0x0][0x17c], RZ, 0x33, !PT ;  /* 0x00005f00fff97a12 */ /* 0x000fc800078e33ff */
[----:B--2---:R-:W-:-:S05]  /*ddc0*/  SEL R250, R249, R250, !P3 ;  /* 0x000000faf9fa7207 */ /* 0x004fca0005800000 */
[----:B------:R1:W-:Y:S04]  /*ddd0*/  STL [R1+0x14], R250 ;  /* 0x000014fa01007387 */ /* 0x0003e80000100800 */
[----:B-1----:R-:W2:Y:S01]  /*dde0*/  LDL.LU R250, [R1+0x2204] ;  /* 0x0022040001fa7983 */ /* 0x002ea20000300800 */
[----:B---3--:R-:W-:-:S05]  /*ddf0*/  SEL R93, R249, R93, !P3 ;  /* 0x0000005df95d7207 */ /* 0x008fca0005800000 */
[----:B------:R1:W-:Y:S04]  /*de00*/  STL [R1+0x21f4], R93 ;  /* 0x0021f45d01007387 */ /* 0x0003e80000100800 */
[----:B-1----:R-:W3:Y:S01]  /*de10*/  LDL.LU R93, [R1+0x4] ;  /* 0x00000400015d7983 */ /* 0x002ee20000300800 */
[C---:B------:R-:W-:Y:S02]  /*de20*/  SEL R251, R249.reuse, R251, !P3 ;  /* 0x000000fbf9fb7207 */ /* 0x040fe40005800000 */
[C---:B------:R-:W-:Y:S02]  /*de30*/  SEL R252, R249.reuse, R252, !P3 ;  /* 0x000000fcf9fc7207 */ /* 0x040fe40005800000 */
[C---:B------:R-:W-:Y:S01]  /*de40*/  SEL R111, R249.reuse, R111, !P3 ;  /* 0x0000006ff96f7207 */ /* 0x040fe20005800000 */
[----:B------:R1:W-:Y:S01]  /*de50*/  STL [R1+0xc], R251 ;  /* 0x00000cfb01007387 */ /* 0x0003e20000100800 */
[----:B------:R-:W-:-:S02]  /*de60*/  SEL R110, R249, R110, !P3 ;  /* 0x0000006ef96e7207 */ /* 0x000fc40005800000 */
[C---:B------:R-:W-:Y:S01]  /*de70*/  SEL R82, R249.reuse, R82, !P3 ;  /* 0x00000052f9527207 */ /* 0x040fe20005800000 */
[----:B-1----:R-:W2:Y:S04]  /*de80*/  LDL.LU R251, [R1+0x2200] ;  /* 0x0022000001fb7983 */ /* 0x002ea80000300800 */
[----:B------:R1:W-:Y:S01]  /*de90*/  STL [R1+0x8], R252 ;  /* 0x000008fc01007387 */ /* 0x0003e20000100800 */
[C---:B------:R-:W-:Y:S02]  /*dea0*/  SEL R12, R249.reuse, R12, !P3 ;  /* 0x0000000cf90c7207 */ /* 0x040fe40005800000 */
[C---:B------:R-:W-:Y:S01]  /*deb0*/  SEL R130, R249.reuse, R130, !P3 ;  /* 0x00000082f9827207 */ /* 0x040fe20005800000 */
[----:B-1----:R-:W2:Y:S01]  /*dec0*/  LDL.LU R252, [R1+0x21fc] ;  /* 0x0021fc0001fc7983 */ /* 0x002ea20000300800 */
[----:B------:R-:W-:-:S02]  /*ded0*/  SEL R13, R249, R13, !P3 ;  /* 0x0000000df90d7207 */ /* 0x000fc40005800000 */
[----:B---3--:R-:W-:-:S05]  /*dee0*/  SEL R93, R249, R93, !P3 ;  /* 0x0000005df95d7207 */ /* 0x008fca0005800000 */
[----:B------:R1:W-:Y:S04]  /*def0*/  STL [R1+0x4], R93 ;  /* 0x0000045d01007387 */ /* 0x0003e80000100800 */
[----:B------:R3:W-:Y:S01]  /*df00*/  STL.64 [R1+0x21a8], R110 ;  /* 0x0021a86e01007387 */ /* 0x0007e20000100a00 */
[C---:B-1----:R-:W-:Y:S02]  /*df10*/  SEL R93, R249.reuse, R220, !P3 ;  /* 0x000000dcf95d7207 */ /* 0x042fe40005800000 */
[C---:B------:R-:W-:Y:S02]  /*df20*/  SEL R220, R249.reuse, R84, !P3 ;  /* 0x00000054f9dc7207 */ /* 0x040fe40005800000 */
[C---:B------:R-:W-:Y:S02]  /*df30*/  SEL R84, R249.reuse, R128, !P3 ;  /* 0x00000080f9547207 */ /* 0x040fe40005800000 */
[----:B---3--:R-:W-:-:S02]  /*df40*/  SEL R111, R249, R132, !P3 ;  /* 0x00000084f96f7207 */ /* 0x008fc40005800000 */
[C---:B------:R-:W-:Y:S02]  /*df50*/  SEL R110, R249.reuse, R129, !P3 ;  /* 0x00000081f96e7207 */ /* 0x040fe40005800000 */
[C---:B------:R-:W-:Y:S01]  /*df60*/  SEL R128, R249.reuse, R134, !P3 ;  /* 0x00000086f9807207 */ /* 0x040fe20005800000 */
[----:B------:R-:W-:Y:S01]  /*df70*/  IMAD.MOV.U32 R129, RZ, RZ, R82 ;  /* 0x000000ffff817224 */ /* 0x000fe200078e0052 */
[C---:B------:R-:W-:Y:S01]  /*df80*/  SEL R82, R249.reuse, R138, !P3 ;  /* 0x0000008af9527207 */ /* 0x040fe20005800000 */
[----:B------:R1:W-:Y:S01]  /*df90*/  STL.64 [R1+0x21b0], R110 ;  /* 0x0021b06e01007387 */ /* 0x0003e20000100a00 */
[----:B------:R-:W-:Y:S01]  /*dfa0*/  IMAD.MOV.U32 R134, RZ, RZ, R130 ;  /* 0x000000ffff867224 */ /* 0x000fe200078e0082 */
[C---:B------:R-:W-:Y:S01]  /*dfb0*/  SEL R130, R249.reuse, R142, !P3 ;  /* 0x0000008ef9827207 */ /* 0x040fe20005800000 */
[----:B------:R-:W-:Y:S01]  /*dfc0*/  IMAD.MOV.U32 R138, RZ, RZ, R128 ;  /* 0x000000ffff8a7224 */ /* 0x000fe200078e0080 */
[----:B------:R3:W-:Y:S01]  /*dfd0*/  STL [R1+0x21c0], R111 ;  /* 0x0021c06f01007387 */ /* 0x0007e20000100800 */
[----:B------:R-:W-:Y:S01]  /*dfe0*/  IMAD.MOV.U32 R128, RZ, RZ, R13 ;  /* 0x000000ffff807224 */ /* 0x000fe200078e000d */
[----:B------:R-:W-:-:S02]  /*dff0*/  SEL R142, R249, R144, !P3 ;  /* 0x00000090f98e7207 */ /* 0x000fc40005800000 */
[C---:B------:R-:W-:Y:S01]  /*e000*/  SEL R144, R249.reuse, R15, !P3 ;  /* 0x0000000ff9907207 */ /* 0x040fe20005800000 */
[----:B-1----:R-:W-:Y:S02]  /*e010*/  IMAD.MOV.U32 R110, RZ, RZ, R12 ;  /* 0x000000ffff6e7224 */ /* 0x002fe400078e000c */
[----:B------:R-:W2:Y:S01]  /*e020*/  LDL.LU R12, [R1+0x14] ;  /* 0x00001400010c7983 */ /* 0x000ea20000300800 */
[----:B---3--:R-:W-:-:S03]  /*e030*/  SEL R111, R249, R14, !P3 ;  /* 0x0000000ef96f7207 */ /* 0x008fc60005800000 */
[----:B------:R-:W3:Y:S04]  /*e040*/  LDL.LU R13, [R1+0xc] ;  /* 0x00000c00010d7983 */ /* 0x000ee80000300800 */
[----:B------:R-:W2:Y:S04]  /*e050*/  LDL.LU R14, [R1+0x8] ;  /* 0x00000800010e7983 */ /* 0x000ea80000300800 */
[----:B------:R-:W3:Y:S01]  /*e060*/  LDL.LU R15, [R1+0x4] ;  /* 0x00000400010f7983 */ /* 0x000ee20000300800 */
[----:B------:R-:W-:Y:S01]  /*e070*/  IMAD.MOV.U32 R132, RZ, RZ, R220 ;  /* 0x000000ffff847224 */ /* 0x000fe200078e00dc */
[----:B------:R-:W-:-:S02]  /*e080*/  SEL R220, R249, R146, !P3 ;  /* 0x00000092f9dc7207 */ /* 0x000fc40005800000 */
[----:B------:R-:W-:Y:S02]  /*e090*/  MOV R146, R129 ;  /* 0x0000008100927202 */ /* 0x000fe40000000f00 */
[C---:B------:R-:W-:Y:S02]  /*e0a0*/  SEL R129, R249.reuse, R88, !P3 ;  /* 0x00000058f9817207 */ /* 0x040fe40005800000 */
[----:B------:R-:W-:Y:S01]  /*e0b0*/  MOV R88, R134 ;  /* 0x0000008600587202 */ /* 0x000fe20000000f00 */
[----:B------:R-:W-:Y:S01]  /*e0c0*/  IMAD.MOV.U32 R134, RZ, RZ, R84 ;  /* 0x000000ffff867224 */ /* 0x000fe200078e0054 */
[C---:B------:R-:W-:Y:S01]  /*e0d0*/  SEL R84, R249.reuse, R124, !P3 ;  /* 0x0000007cf9547207 */ /* 0x040fe20005800000 */
[----:B------:R-:W-:Y:S01]  /*e0e0*/  IMAD.MOV.U32 R124, RZ, RZ, R128 ;  /* 0x000000ffff7c7224 */ /* 0x000fe200078e0080 */
[C---:B------:R-:W-:Y:S01]  /*e0f0*/  SEL R128, R249.reuse, R16, !P3 ;  /* 0x00000010f9807207 */ /* 0x040fe20005800000 */
[----:B------:R-:W-:Y:S01]  /*e100*/  IMAD.MOV.U32 R16, RZ, RZ, R111 ;  /* 0x000000ffff107224 */ /* 0x000fe200078e006f */
[----:B------:R-:W-:-:S02]  /*e110*/  SEL R111, R249, R75, !P3 ;  /* 0x0000004bf96f7207 */ /* 0x000fc40005800000 */
[----:B------:R-:W-:Y:S02]  /*e120*/  MOV R75, R144 ;  /* 0x00000090004b7202 */ /* 0x000fe40000000f00 */
[C---:B------:R-:W-:Y:S02]  /*e130*/  SEL R144, R249.reuse, R0, !P3 ;  /* 0x00000000f9907207 */ /* 0x040fe40005800000 */
[C---:B------:R-:W-:Y:S01]  /*e140*/  SEL R0, R249.reuse, R2, !P3 ;  /* 0x00000002f9007207 */ /* 0x040fe20005800000 */
[----:B------:R-:W-:Y:S01]  /*e150*/  IMAD.MOV.U32 R2, RZ, RZ, R75 ;  /* 0x000000ffff027224 */ /* 0x000fe200078e004b */
[C---:B------:R-:W-:Y:S01]  /*e160*/  SEL R75, R249.reuse, R23, !P3 ;  /* 0x00000017f94b7207 */ /* 0x040fe20005800000 */
[----:B------:R-:W-:Y:S01]  /*e170*/  IMAD.MOV.U32 R23, RZ, RZ, R144 ;  /* 0x000000ffff177224 */ /* 0x000fe200078e0090 */
[C---:B------:R-:W-:Y:S01]  /*e180*/  SEL R144, R249.reuse, R25, !P3 ;  /* 0x00000019f9907207 */ /* 0x040fe20005800000 */
[----:B------:R-:W-:Y:S01]  /*e190*/  IMAD.MOV.U32 R25, RZ, RZ, R129 ;  /* 0x000000ffff197224 */ /* 0x000fe200078e0081 */
[----:B------:R-:W-:-:S02]  /*e1a0*/  SEL R129, R249, R27, !P3 ;  /* 0x0000001bf9817207 */ /* 0x000fc40005800000 */
[----:B------:R-:W-:Y:S02]  /*e1b0*/  MOV R27, R220 ;  /* 0x000000dc001b7202 */ /* 0x000fe40000000f00 */
[----:B------:R-:W4:Y:S04]  /*e1c0*/  LDL.LU R220, [R1+0x21f8] ;  /* 0x0021f80001dc7983 */ /* 0x000f280000300800 */
[----:B------:R1:W-:Y:S02]  /*e1d0*/  STL.64 [R1+0x21b8], R128 ;  /* 0x0021b88001007387 */ /* 0x0003e40000100a00 */
[----:B-1----:R-:W-:Y:S02]  /*e1e0*/  IMAD.MOV.U32 R129, RZ, RZ, R16 ;  /* 0x000000ffff817224 */ /* 0x002fe400078e0010 */
[----:B------:R-:W1:Y:S01]  /*e1f0*/  S2R R16, SR_TID.X ;  /* 0x0000000000107919 */ /* 0x000e620000002100 */
[----:B------:R-:W-:-:S02]  /*e200*/  SEL R150, R249, R150, !P3 ;  /* 0x00000096f9967207 */ /* 0x000fc40005800000 */
[----:B------:R-:W-:Y:S01]  /*e210*/  SEL R151, R249, R151, !P3 ;  /* 0x00000097f9977207 */ /* 0x000fe20005800000 */
[----:B------:R-:W-:-:S04]  /*e220*/  IMAD.MOV.U32 R128, RZ, RZ, R0 ;  /* 0x000000ffff807224 */ /* 0x000fc800078e0000 */
[----:B------:R1:W-:Y:S02]  /*e230*/  STL.64 [R1+0x21c8], R150 ;  /* 0x0021c89601007387 */ /* 0x0003e40000100a00 */
[----:B-1----:R-:W-:-:S05]  /*e240*/  LOP3.LUT R16, R16, 0x7f, RZ, 0xc0, !PT ;  /* 0x0000007f10107812 */ /* 0x002fca00078ec0ff */
[----:B------:R-:W-:-:S05]  /*e250*/  IMAD R16, R16, c[0x0][0x18c], RZ ;  /* 0x0000630010107a24 */ /* 0x000fca00078e02ff */
[----:B------:R-:W-:Y:S01]  /*e260*/  LEA.HI.X.SX32 R0, R16, c[0x0][0x16c], 0x2, P4 ;  /* 0x00005b0010007a11 */ /* 0x000fe200020f16ff */
[----:B------:R-:W-:Y:S02]  /*e270*/  IMAD R16, R93, c[0x0][0x190], RZ ;  /* 0x000064005d107a24 */ /* 0x000fe400078e02ff */
[----:B--2---:R-:W-:Y:S02]  /*e280*/  IMAD R14, R14, c[0x0][0x190], RZ ;  /* 0x000064000e0e7a24 */ /* 0x004fe400078e02ff */
[----:B---3--:R-:W-:-:S05]  /*e290*/  IMAD R15, R15, c[0x0][0x190], RZ ;  /* 0x000064000f0f7a24 */ /* 0x008fca00078e02ff */
[----:B------:R-:W-:Y:S04]  /*e2a0*/  STL.64 [R1+0x21e0], R14 ;  /* 0x0021e00e01007387 */ /* 0x000fe80000100a00 */
[----:B------:R-:W2:Y:S01]  /*e2b0*/  LDL.LU R93, [R1+0x21f4] ;  /* 0x0021f400015d7983 */ /* 0x000ea20000300800 */
[----:B------:R-:W-:-:S03]  /*e2c0*/  IMAD.MOV.U32 R150, RZ, RZ, R27 ;  /* 0x000000ffff967224 */ /* 0x000fc600078e001b */
[----:B------:R-:W3:Y:S01]  /*e2d0*/  LDL.LU R27, [R1+0x64] ;  /* 0x00006400011b7983 */ /* 0x000ee20000300800 */
[C---:B------:R-:W-:Y:S02]  /*e2e0*/  SEL R251, R249.reuse, R251, !P3 ;  /* 0x000000fbf9fb7207 */ /* 0x040fe40005800000 */
[C---:B------:R-:W-:Y:S01]  /*e2f0*/  SEL R250, R249.reuse, R250, !P3 ;  /* 0x000000faf9fa7207 */ /* 0x040fe20005800000 */
[----:B------:R-:W-:Y:S01]  /*e300*/  IMAD.MOV.U32 R151, RZ, RZ, R25 ;  /* 0x000000ffff977224 */ /* 0x000fe200078e0019 */
[C---:B----4-:R-:W-:Y:S01]  /*e310*/  SEL R153, R249.reuse, R153, !P3 ;  /* 0x00000099f9997207 */ /* 0x050fe20005800000 */
[----:B------:R-:W4:Y:S01]  /*e320*/  LDL.LU R25, [R1+0x68] ;  /* 0x0000680001197983 */ /* 0x000f220000300800 */
[----:B------:R-:W-:Y:S01]  /*e330*/  SEL R217, R249, R217, !P3 ;  /* 0x000000d9f9d97207 */ /* 0x000fe20005800000 */
[----:B------:R-:W-:Y:S01]  /*e340*/  IMAD R251, R251, c[0x0][0x190], RZ ;  /* 0x00006400fbfb7a24 */ /* 0x000fe200078e02ff */
[C---:B------:R-:W-:Y:S01]  /*e350*/  SEL R145, R249.reuse, R145, !P3 ;  /* 0x00000091f9917207 */ /* 0x040fe20005800000 */
[----:B------:R-:W-:Y:S01]  /*e360*/  IMAD R250, R250, c[0x0][0x190], RZ ;  /* 0x00006400fafa7a24 */ /* 0x000fe200078e02ff */
[----:B------:R-:W-:Y:S01]  /*e370*/  SEL R9, R249, R9, !P3 ;  /* 0x00000009f9097207 */ /* 0x000fe20005800000 */
[----:B------:R-:W-:Y:S01]  /*e380*/  IMAD R153, R153, c[0x0][0x190], RZ ;  /* 0x0000640099997a24 */ /* 0x000fe200078e02ff */
[----:B------:R-:W-:Y:S01]  /*e390*/  SEL R152, R249, R152, !P3 ;  /* 0x00000098f9987207 */ /* 0x000fe20005800000 */
[----:B------:R-:W-:Y:S01]  /*e3a0*/  IMAD R217, R217, c[0x0][0x190], RZ ;  /* 0x00006400d9d97a24 */ /* 0x000fe200078e02ff */
[----:B------:R-:W-:-:S02]  /*e3b0*/  SEL R216, R249, R216, !P3 ;  /* 0x000000d8f9d87207 */ /* 0x000fc40005800000 */
[C---:B------:R-:W-:Y:S02]  /*e3c0*/  SEL R252, R249.reuse, R252, !P3 ;  /* 0x000000fcf9fc7207 */ /* 0x040fe40005800000 */
[C---:B------:R-:W-:Y:S02]  /*e3d0*/  SEL R241, R249.reuse, R241, !P3 ;  /* 0x000000f1f9f17207 */ /* 0x040fe40005800000 */
[C---:B------:R-:W-:Y:S02]  /*e3e0*/  SEL R29, R249.reuse, R29, !P3 ;  /* 0x0000001df91d7207 */ /* 0x040fe40005800000 */
[C---:B------:R-:W-:Y:S02]  /*e3f0*/  SEL R155, R249.reuse, R155, !P3 ;  /* 0x0000009bf99b7207 */ /* 0x040fe40005800000 */
[C---:B------:R-:W-:Y:S02]  /*e400*/  SEL R31, R249.reuse, R31, !P3 ;  /* 0x0000001ff91f7207 */ /* 0x040fe40005800000 */
        /* <DEDUP_REMOVED lines=208> */
[----:B------:R-:W-:Y:S01]  /*f110*/  SEL R208, R249, R208, !P3 ;  /* 0x000000d0f9d07207 */ /* 0x000fe20005800000 */
[----:B------:R1:W-:Y:S01]  /*f120*/  STL.64 [R1+0x21d8], R250 ;  /* 0x0021d8fa01007387 */ /* 0x0003e20000100a00 */
[----:B------:R-:W-:Y:S01]  /*f130*/  MOV R249, R145 ;  /* 0x0000009100f97202 */ /* 0x000fe20000000f00 */
[----:B------:R-:W-:Y:S02]  /*f140*/  IMAD.MOV.U32 R145, RZ, RZ, R23 ;  /* 0x000000ffff917224 */ /* 0x000fe400078e0017 */
[----:B------:R4:W-:Y:S01]  /*f150*/  STL.64 [R1+0x21d0], R152 ;  /* 0x0021d09801007387 */ /* 0x0009e20000100a00 */
[----:B------:R-:W-:-:S02]  /*f160*/  IMAD R23, R9, c[0x0][0x190], RZ ;  /* 0x0000640009177a24 */ /* 0x000fc400078e02ff */
[----:B--2---:R-:W-:Y:S01]  /*f170*/  IMAD R9, R93, c[0x0][0x190], RZ ;  /* 0x000064005d097a24 */ /* 0x004fe200078e02ff */
[----:B------:R2:W-:Y:S04]  /*f180*/  STL.64 [R1+0x21e8], R216 ;  /* 0x0021e8d801007387 */ /* 0x0005e80000100a00 */
[----:B------:R-:W2:Y:S01]  /*f190*/  LDL.LU R93, [R1+0x21f0] ;  /* 0x0021f000015d7983 */ /* 0x000ea20000300800 */
[----:B---3--:R-:W-:Y:S02]  /*f1a0*/  IMAD R27, R27, c[0x0][0x184], RZ ;  /* 0x000061001b1b7a24 */ /* 0x008fe400078e02ff */
[----:B-1----:R-:W-:Y:S02]  /*f1b0*/  IMAD.MOV.U32 R250, RZ, RZ, R84 ;  /* 0x000000fffffa7224 */ /* 0x002fe400078e0054 */
[----:B----4-:R-:W-:Y:S01]  /*f1c0*/  IMAD R25, R25, c[0x0][0x184], RZ ;  /* 0x0000610019197a24 */ /* 0x010fe200078e02ff */
[----:B------:R-:W-:Y:S01]  /*f1d0*/  LEA R84, P3, R27, c[0x0][0x160], 0x2 ;  /* 0x000058001b547a11 */ /* 0x000fe200078610ff */
[----:B------:R-:W-:-:S02]  /*f1e0*/  IMAD.MOV.U32 R14, RZ, RZ, R2 ;  /* 0x000000ffff0e7224 */ /* 0x000fc400078e0002 */
[----:B------:R-:W-:Y:S01]  /*f1f0*/  IMAD R2, R85, c[0x0][0x190], RZ ;  /* 0x0000640055027a24 */ /* 0x000fe200078e02ff */
[----:B------:R-:W-:Y:S02]  /*f200*/  LEA.HI.X.SX32 R85, R27, c[0x0][0x164], 0x2, P3 ;  /* 0x000059001b557a11 */ /* 0x000fe400018f16ff */
[----:B------:R-:W-:Y:S01]  /*f210*/  MOV R27, R82 ;  /* 0x00000052001b7202 */ /* 0x000fe20000000f00 */
[----:B------:R-:W-:Y:S01]  /*f220*/  IMAD.MOV.U32 R251, RZ, RZ, R75 ;  /* 0x000000fffffb7224 */ /* 0x000fe200078e004b */
[----:B------:R-:W-:Y:S01]  /*f230*/  LEA R82, P3, R25, c[0x0][0x160], 0x2 ;  /* 0x0000580019527a11 */ /* 0x000fe200078610ff */
[----:B------:R-:W-:Y:S01]  /*f240*/  IMAD R12, R12, c[0x0][0x190], RZ ;  /* 0x000064000c0c7a24 */ /* 0x000fe200078e02ff */
[----:B------:R-:W-:Y:S01]  /*f250*/  MOV R15, R3 ;  /* 0x00000003000f7202 */ /* 0x000fe20000000f00 */
[----:B------:R-:W-:Y:S01]  /*f260*/  IMAD R75, R10, c[0x0][0x190], RZ ;  /* 0x000064000a4b7a24 */ /* 0x000fe200078e02ff */
[----:B------:R-:W-:Y:S01]  /*f270*/  MOV R10, R150 ;  /* 0x00000096000a7202 */ /* 0x000fe20000000f00 */
[----:B------:R-:W-:Y:S01]  /*f280*/  IMAD R3, R83, c[0x0][0x190], RZ ;  /* 0x0000640053037a24 */ /* 0x000fe200078e02ff */
[----:B------:R-:W-:Y:S01]  /*f290*/  LEA.HI.X.SX32 R83, R25, c[0x0][0x164], 0x2, P3 ;  /* 0x0000590019537a11 */ /* 0x000fe200018f16ff */
[----:B------:R-:W-:-:S02]  /*f2a0*/  IMAD.MOV.U32 R150, RZ, RZ, R128 ;  /* 0x000000ffff967224 */ /* 0x000fc400078e0080 */
[----:B------:R-:W-:Y:S02]  /*f2b0*/  IMAD.MOV.U32 R128, RZ, RZ, R129 ;  /* 0x000000ffff807224 */ /* 0x000fe400078e0081 */
[----:B------:R-:W-:Y:S02]  /*f2c0*/  IMAD.MOV.U32 R153, RZ, RZ, R14 ;  /* 0x000000ffff997224 */ /* 0x000fe400078e000e */
[----:B------:R-:W-:Y:S02]  /*f2d0*/  IMAD.MOV.U32 R129, RZ, RZ, R88 ;  /* 0x000000ffff817224 */ /* 0x000fe400078e0058 */
[----:B------:R-:W-:Y:S02]  /*f2e0*/  IMAD R88, R17, c[0x0][0x190], RZ ;  /* 0x0000640011587a24 */ /* 0x000fe400078e02ff */
[----:B------:R-:W-:Y:S02]  /*f2f0*/  IMAD.MOV.U32 R17, RZ, RZ, R134 ;  /* 0x000000ffff117224 */ /* 0x000fe400078e0086 */
[----:B------:R-:W-:-:S02]  /*f300*/  IMAD R134, R18, c[0x0][0x190], RZ ;  /* 0x0000640012867a24 */ /* 0x000fc400078e02ff */
[----:B------:R-:W-:Y:S02]  /*f310*/  IMAD.MOV.U32 R18, RZ, RZ, R15 ;  /* 0x000000ffff127224 */ /* 0x000fe400078e000f */
[----:B------:R-:W-:Y:S02]  /*f320*/  IMAD R13, R13, c[0x0][0x190], RZ ;  /* 0x000064000d0d7a24 */ /* 0x000fe400078e02ff */
[----:B------:R-:W-:Y:S02]  /*f330*/  IMAD.MOV.U32 R25, RZ, RZ, R146 ;  /* 0x000000ffff197224 */ /* 0x000fe400078e0092 */
[----:B------:R-:W-:Y:S01]  /*f340*/  IMAD R146, R19, c[0x0][0x190], RZ ;  /* 0x0000640013927a24 */ /* 0x000fe200078e02ff */
[----:B------:R-:W-:Y:S02]  /*f350*/  MOV R19, R250 ;  /* 0x000000fa00137202 */ /* 0x000fe40000000f00 */
[-C--:B--2---:R-:W-:Y:S02]  /*f360*/  LEA R216, P3, R9, R93.reuse, 0x2 ;  /* 0x0000005d09d87211 */ /* 0x084fe400078610ff */
[----:B------:R-:W-:-:S02]  /*f370*/  LEA R14, P4, R12, R93, 0x2 ;  /* 0x0000005d0c0e7211 */ /* 0x000fc400078810ff */
[-C--:B------:R-:W-:Y:S02]  /*f380*/  LEA.HI.X.SX32 R217, R9, R0.reuse, 0x2, P3 ;  /* 0x0000000009d97211 */ /* 0x080fe400018f16ff */
[----:B------:R-:W-:-:S03]  /*f390*/  LEA.HI.X.SX32 R15, R12, R0, 0x2, P4 ;  /* 0x000000000c0f7211 */ /* 0x000fc600020f16ff */
[----:B------:R1:W-:Y:S04]  /*f3a0*/  STL.64 [R1+0x1060], R216 ;  /* 0x001060d801007387 */ /* 0x0003e80000100a00 */
[----:B-1----:R-:W2:Y:S04]  /*f3b0*/  LDL.LU.64 R216, [R1+0x21e8] ;  /* 0x0021e80001d87983 */ /* 0x002ea80000300a00 */
[----:B------:R1:W-:Y:S01]  /*f3c0*/  STL.64 [R1+0x1058], R14 ;  /* 0x0010580e01007387 */ /* 0x0003e20000100a00 */
[----:B------:R-:W-:-:S03]  /*f3d0*/  LEA R250, P3, R13, R93, 0x2 ;  /* 0x0000005d0dfa7211 */ /* 0x000fc600078610ff */
[----:B-1----:R-:W3:Y:S01]  /*f3e0*/  LDL.LU.64 R14, [R1+0x21e0] ;  /* 0x0021e000010e7983 */ /* 0x002ee20000300a00 */
[----:B------:R-:W-:Y:S01]  /*f3f0*/  IMAD.MOV.U32 R9, RZ, RZ, R251 ;  /* 0x000000ffff097224 */ /* 0x000fe200078e00fb */
[----:B------:R-:W-:-:S05]  /*f400*/  LEA.HI.X.SX32 R251, R13, R0, 0x2, P3 ;  /* 0x000000000dfb7211 */ /* 0x000fca00018f16ff */
[----:B------:R1:W-:Y:S04]  /*f410*/  STL.64 [R1+0x1050], R250 ;  /* 0x001050fa01007387 */ /* 0x0003e80000100a00 */
[----:B-1----:R-:W4:Y:S01]  /*f420*/  LDL.LU.64 R250, [R1+0x21d8] ;  /* 0x0021d80001fa7983 */ /* 0x002f220000300a00 */
[----:B------:R-:W-:Y:S02]  /*f430*/  IMAD.MOV.U32 R12, RZ, RZ, R153 ;  /* 0x000000ffff0c7224 */ /* 0x000fe400078e0099 */
[----:B------:R-:W-:-:S03]  /*f440*/  IMAD.MOV.U32 R153, RZ, RZ, R145 ;  /* 0x000000ffff997224 */ /* 0x000fc600078e0091 */
[----:B------:R-:W-:Y:S01]  /*f450*/  MOV R13, R12 ;  /* 0x0000000c000d7202 */ /* 0x000fe20000000f00 */
[----:B------:R-:W-:Y:S02]  /*f460*/  IMAD.MOV.U32 R12, RZ, RZ, R19 ;  /* 0x000000ffff0c7224 */ /* 0x000fe400078e0013 */
[----:B------:R-:W-:Y:S02]  /*f470*/  IMAD.MOV.U32 R19, RZ, RZ, R27 ;  /* 0x000000ffff137224 */ /* 0x000fe400078e001b */
[----:B------:R-:W-:Y:S02]  /*f480*/  IMAD.MOV.U32 R27, RZ, RZ, R150 ;  /* 0x000000ffff1b7224 */ /* 0x000fe400078e0096 */
[----:B------:R-:W-:Y:S02]  /*f490*/  IMAD.MOV.U32 R150, RZ, RZ, R129 ;  /* 0x000000ffff967224 */ /* 0x000fe400078e0081 */
[----:B------:R-:W-:Y:S02]  /*f4a0*/  IMAD R145, R28, c[0x0][0x190], RZ ;  /* 0x000064001c917a24 */ /* 0x000fe400078e02ff */
[----:B------:R-:W-:-:S02]  /*f4b0*/  IMAD.MOV.U32 R129, RZ, RZ, R153 ;  /* 0x000000ffff817224 */ /* 0x000fc400078e0099 */
[----:B------:R-:W-:Y:S02]  /*f4c0*/  IMAD.MOV.U32 R28, RZ, RZ, R9 ;  /* 0x000000ffff1c7224 */ /* 0x000fe400078e0009 */
[----:B------:R-:W-:Y:S01]  /*f4d0*/  IMAD.MOV.U32 R9, RZ, RZ, R25 ;  /* 0x000000ffff097224 */ /* 0x000fe200078e0019 */
[----:B------:R-:W-:Y:S01]  /*f4e0*/  MOV R25, R18 ;  /* 0x0000001200197202 */ /* 0x000fe20000000f00 */
[----:B------:R-:W-:Y:S01]  /*f4f0*/  IMAD.MOV.U32 R18, RZ, RZ, R10 ;  /* 0x000000ffff127224 */ /* 0x000fe200078e000a */
[----:B------:R-:W-:Y:S01]  /*f500*/  MOV R10, R128 ;  /* 0x00000080000a7202 */ /* 0x000fe20000000f00 */
[----:B------:R-:W-:Y:S01]  /*f510*/  IMAD R252, R252, c[0x0][0x190], RZ ;  /* 0x00006400fcfc7a24 */ /* 0x000fe200078e02ff */
[----:B---3--:R-:W-:-:S04]  /*f520*/  LEA R152, P4, R14, R93, 0x2 ;  /* 0x0000005d0e987211 */ /* 0x008fc800078810ff */
[-C--:B------:R-:W-:Y:S01]  /*f530*/  LEA.HI.X.SX32 R153, R14, R0.reuse, 0x2, P4 ;  /* 0x000000000e997211 */ /* 0x080fe200020f16ff */
[----:B------:R-:W-:Y:S01]  /*f540*/  IMAD.MOV.U32 R14, RZ, RZ, R144 ;  /* 0x000000ffff0e7224 */ /* 0x000fe200078e0090 */
[C---:B------:R-:W-:Y:S01]  /*f550*/  LEA R128, P3, R15.reuse, R93, 0x2 ;  /* 0x0000005d0f807211 */ /* 0x040fe200078610ff */
[----:B------:R-:W-:Y:S02]  /*f560*/  IMAD R144, R20, c[0x0][0x190], RZ ;  /* 0x0000640014907a24 */ /* 0x000fe400078e02ff */
[----:B------:R1:W-:Y:S01]  /*f570*/  STL.64 [R1+0x1048], R152 ;  /* 0x0010489801007387 */ /* 0x0003e20000100a00 */
[----:B------:R-:W-:Y:S02]  /*f580*/  MOV R20, R129 ;  /* 0x0000008100147202 */ /* 0x000fe40000000f00 */
[----:B------:R-:W-:Y:S02]  /*f590*/  LEA.HI.X.SX32 R129, R15, R0, 0x2, P3 ;  /* 0x000000000f817211 */ /* 0x000fe400018f16ff */
[----:B-1----:R-:W-:-:S04]  /*f5a0*/  LEA R152, P4, R16, R93, 0x2 ;  /* 0x0000005d10987211 */ /* 0x002fc800078810ff */
[-C--:B------:R-:W-:Y:S01]  /*f5b0*/  LEA.HI.X.SX32 R153, R16, R0.reuse, 0x2, P4 ;  /* 0x0000000010997211 */ /* 0x080fe200020f16ff */
[----:B------:R1:W-:Y:S04]  /*f5c0*/  STL.64 [R1+0x1040], R128 ;  /* 0x0010408001007387 */ /* 0x0003e80000100a00 */
[----:B------:R4:W-:Y:S01]  /*f5d0*/  STL.64 [R1+0x1038], R152 ;  /* 0x0010389801007387 */ /* 0x0009e20000100a00 */
[CC--:B-1----:R-:W-:Y:S02]  /*f5e0*/  LEA R128, P3, R252.reuse, R93.reuse, 0x2 ;  /* 0x0000005dfc807211 */ /* 0x0c2fe400078610ff */
[----:B----4-:R-:W-:Y:S02]  /*f5f0*/  LEA R152, P4, R251, R93, 0x2 ;  /* 0x0000005dfb987211 */ /* 0x010fe400078810ff */
[----:B------:R-:W-:-:S02]  /*f600*/  LEA.HI.X.SX32 R129, R252, R0, 0x2, P3 ;  /* 0x00000000fc817211 */ /* 0x000fc400018f16ff */
[----:B------:R-:W-:-:S03]  /*f610*/  LEA.HI.X.SX32 R153, R251, R0, 0x2, P4 ;  /* 0x00000000fb997211 */ /* 0x000fc600020f16ff */
[----:B------:R-:W-:Y:S04]  /*f620*/  STL.64 [R1+0x1030], R128 ;  /* 0x0010308001007387 */ /* 0x000fe80000100a00 */
[----:B------:R1:W-:Y:S04]  /*f630*/  STL.64 [R1+0xfd8], R152 ;  /* 0x000fd89801007387 */ /* 0x0003e80000100a00 */
[----:B-1----:R-:W3:Y:S01]  /*f640*/  LDL.LU.64 R152, [R1+0x21d0] ;  /* 0x0021d00001987983 */ /* 0x002ee20000300a00 */
[----:B------:R-:W-:Y:S01]  /*f650*/  LEA R128, P3, R250, R93, 0x2 ;  /* 0x0000005dfa807211 */ /* 0x000fe200078610ff */
[----:B------:R-:W-:-:S02]  /*f660*/  IMAD.MOV.U32 R16, RZ, RZ, R13 ;  /* 0x000000ffff107224 */ /* 0x000fc400078e000d */
[----:B------:R-:W-:Y:S01]  /*f670*/  IMAD.MOV.U32 R13, RZ, RZ, R19 ;  /* 0x000000ffff0d7224 */ /* 0x000fe200078e0013 */
[----:B------:R-:W-:Y:S01]  /*f680*/  LEA.HI.X.SX32 R129, R250, R0, 0x2, P3 ;  /* 0x00000000fa817211 */ /* 0x000fe200018f16ff */
[----:B------:R-:W-:Y:S02]  /*f690*/  IMAD R241, R241, c[0x0][0x190], RZ ;  /* 0x00006400f1f17a24 */ /* 0x000fe400078e02ff */
[----:B------:R-:W-:Y:S02]  /*f6a0*/  IMAD.MOV.U32 R19, RZ, RZ, R150 ;  /* 0x000000ffff137224 */ /* 0x000fe400078e0096 */
[----:B------:R-:W-:Y:S02]  /*f6b0*/  IMAD.MOV.U32 R251, RZ, RZ, R20 ;  /* 0x000000fffffb7224 */ /* 0x000fe400078e0014 */
[----:B------:R-:W-:Y:S02]  /*f6c0*/  IMAD.MOV.U32 R15, RZ, RZ, R142 ;  /* 0x000000ffff0f7224 */ /* 0x000fe400078e008e */
[----:B------:R-:W-:Y:S01]  /*f6d0*/  IMAD.MOV.U32 R20, RZ, RZ, R12 ;  /* 0x000000ffff147224 */ /* 0x000fe200078e000c */
[----:B------:R1:W-:Y:S01]  /*f6e0*/  STL.64 [R1+0xfd0], R128 ;  /* 0x000fd08001007387 */ /* 0x0003e20000100a00 */
[----:B------:R-:W-:-:S02]  /*f6f0*/  IMAD.MOV.U32 R12, RZ, RZ, R18 ;  /* 0x000000ffff0c7224 */ /* 0x000fc400078e0012 */
[----:B------:R-:W-:Y:S02]  /*f700*/  IMAD.MOV.U32 R18, RZ, RZ, R151 ;  /* 0x000000ffff127224 */ /* 0x000fe400078e0097 */
[----:B------:R-:W-:Y:S01]  /*f710*/  IMAD R142, R22, c[0x0][0x190], RZ ;  /* 0x00006400168e7a24 */ /* 0x000fe200078e02ff */
[----:B------:R-:W-:Y:S01]  /*f720*/  MOV R22, R14 ;  /* 0x0000000e00167202 */ /* 0x000fe20000000f00 */
[----:B------:R-:W-:Y:S01]  /*f730*/  IMAD.MOV.U32 R252, RZ, RZ, R15 ;  /* 0x000000fffffc7224 */ /* 0x000fe200078e000f */
[----:B------:R-:W-:Y:S01]  /*f740*/  MOV R14, R9 ;  /* 0x00000009000e7202 */ /* 0x000fe20000000f00 */
[----:B------:R-:W-:Y:S01]  /*f750*/  IMAD.MOV.U32 R15, RZ, RZ, R28 ;  /* 0x000000ffff0f7224 */ /* 0x000fe200078e001c */
[----:B-1----:R-:W-:Y:S01]  /*f760*/  LEA R128, P3, R241, R93, 0x2 ;  /* 0x0000005df1807211 */ /* 0x002fe200078610ff */
[----:B------:R-:W-:Y:S02]  /*f770*/  IMAD.MOV.U32 R9, RZ, RZ, R27 ;  /* 0x000000ffff097224 */ /* 0x000fe400078e001b */
[----:B------:R-:W-:Y:S01]  /*f780*/  IMAD R29, R29, c[0x0][0x190], RZ ;  /* 0x000064001d1d7a24 */ /* 0x000fe200078e02ff */
[----:B------:R-:W-:Y:S01]  /*f790*/  LEA.HI.X.SX32 R129, R241, R0, 0x2, P3 ;  /* 0x00000000f1817211 */ /* 0x000fe200018f16ff */
[----:B------:R-:W-:-:S02]  /*f7a0*/  IMAD.MOV.U32 R27, RZ, RZ, R140 ;  /* 0x000000ffff1b7224 */ /* 0x000fc400078e008c */
[----:B------:R-:W-:Y:S02]  /*f7b0*/  IMAD R155, R155, c[0x0][0x190], RZ ;  /* 0x000064009b9b7a24 */ /* 0x000fe400078e02ff */
[----:B------:R-:W-:Y:S01]  /*f7c0*/  IMAD R140, R24, c[0x0][0x190], RZ ;  /* 0x00006400188c7a24 */ /* 0x000fe200078e02ff */
[----:B------:R-:W-:Y:S01]  /*f7d0*/  MOV R24, R15 ;  /* 0x0000000f00187202 */ /* 0x000fe20000000f00 */
[----:B------:R-:W-:Y:S02]  /*f7e0*/  IMAD.MOV.U32 R15, RZ, RZ, R19 ;  /* 0x000000ffff0f7224 */ /* 0x000fe400078e0013 */
[----:B------:R-:W-:Y:S02]  /*f7f0*/  IMAD.MOV.U32 R250, RZ, RZ, R16 ;  /* 0x000000fffffa7224 */ /* 0x000fe400078e0010 */
[----:B------:R-:W-:Y:S02]  /*f800*/  IMAD.MOV.U32 R19, RZ, RZ, R27 ;  /* 0x000000ffff137224 */ /* 0x000fe400078e001b */
[----:B------:R-:W-:-:S02]  /*f810*/  IMAD.MOV.U32 R16, RZ, RZ, R20 ;  /* 0x000000ffff107224 */ /* 0x000fc400078e0014 */
[----:B------:R-:W-:Y:S02]  /*f820*/  IMAD.MOV.U32 R27, RZ, RZ, R110 ;  /* 0x000000ffff1b7224 */ /* 0x000fe400078e006e */
[----:B------:R-:W-:Y:S02]  /*f830*/  IMAD.MOV.U32 R20, RZ, RZ, R14 ;  /* 0x000000ffff147224 */ /* 0x000fe400078e000e */
[----:B------:R-:W-:Y:S02]  /*f840*/  IMAD.MOV.U32 R14, RZ, RZ, R13 ;  /* 0x000000ffff0e7224 */ /* 0x000fe400078e000d */
[----:B------:R-:W-:Y:S02]  /*f850*/  IMAD.MOV.U32 R13, RZ, RZ, R18 ;  /* 0x000000ffff0d7224 */ /* 0x000fe400078e0012 */
[----:B------:R-:W-:Y:S01]  /*f860*/  IMAD.MOV.U32 R18, RZ, RZ, R111 ;  /* 0x000000ffff127224 */ /* 0x000fe200078e006f */
[----:B---3--:R-:W-:-:S04]  /*f870*/  LEA R150, P4, R153, R93, 0x2 ;  /* 0x0000005d99967211 */ /* 0x008fc800078810ff */
[----:B------:R-:W-:-:S05]  /*f880*/  LEA.HI.X.SX32 R151, R153, R0, 0x2, P4 ;  /* 0x0000000099977211 */ /* 0x000fca00020f16ff */
[----:B------:R2:W-:Y:S04]  /*f890*/  STL.64 [R1+0xfc8], R150 ;  /* 0x000fc89601007387 */ /* 0x0005e80000100a00 */
[----:B------:R1:W-:Y:S01]  /*f8a0*/  STL.64 [R1+0xfc0], R128 ;  /* 0x000fc08001007387 */ /* 0x0003e20000100a00 */
[-C--:B--2---:R-:W-:Y:S02]  /*f8b0*/  LEA R150, P4, R217, R93.reuse, 0x2 ;  /* 0x0000005dd9967211 */ /* 0x084fe400078810ff */
[-C--:B-1----:R-:W-:Y:S02]  /*f8c0*/  LEA R128, P3, R29, R93.reuse, 0x2 ;  /* 0x0000005d1d807211 */ /* 0x082fe400078610ff */
[----:B------:R-:W-:Y:S02]  /*f8d0*/  LEA.HI.X.SX32 R151, R217, R0, 0x2, P4 ;  /* 0x00000000d9977211 */ /* 0x000fe400020f16ff */
[----:B------:R-:W-:-:S02]  /*f8e0*/  LEA R110, P4, R155, R93, 0x2 ;  /* 0x0000005d9b6e7211 */ /* 0x000fc400078810ff */
[-C--:B------:R-:W-:Y:S02]  /*f8f0*/  LEA.HI.X.SX32 R129, R29, R0.reuse, 0x2, P3 ;  /* 0x000000001d817211 */ /* 0x080fe400018f16ff */
[----:B------:R-:W-:Y:S01]  /*f900*/  LEA.HI.X.SX32 R111, R155, R0, 0x2, P4 ;  /* 0x000000009b6f7211 */ /* 0x000fe200020f16ff */
[----:B------:R1:W-:Y:S04]  /*f910*/  STL.64 [R1+0xfb8], R150 ;  /* 0x000fb89601007387 */ /* 0x0003e80000100a00 */
[----:B-1----:R-:W2:Y:S04]  /*f920*/  LDL.LU.64 R150, [R1+0x21c8] ;  /* 0x0021c80001967983 */ /* 0x002ea80000300a00 */
[----:B------:R-:W-:Y:S04]  /*f930*/  STL.64 [R1+0xfb0], R128 ;  /* 0x000fb08001007387 */ /* 0x000fe80000100a00 */
[----:B------:R1:W-:Y:S04]  /*f940*/  STL.64 [R1+0xfa8], R110 ;  /* 0x000fa86e01007387 */ /* 0x0003e80000100a00 */
[----:B-1----:R-:W3:Y:S01]  /*f950*/  LDL.LU R111, [R1+0x21c0] ;  /* 0x0021c000016f7983 */ /* 0x002ee20000300800 */
[----:B------:R-:W-:-:S02]  /*f960*/  IMAD R31, R31, c[0x0][0x190], RZ ;  /* 0x000064001f1f7a24 */ /* 0x000fc400078e02ff */
[----:B------:R-:W-:-:S03]  /*f970*/  IMAD R143, R143, c[0x0][0x190], RZ ;  /* 0x000064008f8f7a24 */ /* 0x000fc600078e02ff */
[CC--:B------:R-:W-:Y:S02]  /*f980*/  LEA R128, P3, R31.reuse, R93.reuse, 0x2 ;  /* 0x0000005d1f807211 */ /* 0x0c0fe400078610ff */
[----:B------:R-:W-:Y:S01]  /*f990*/  MOV R28, R10 ;  /* 0x0000000a001c7202 */ /* 0x000fe20000000f00 */
[----:B------:R-:W-:Y:S01]  /*f9a0*/  IMAD.MOV.U32 R153, RZ, RZ, R251 ;  /* 0x000000ffff997224 */ /* 0x000fe200078e00fb */
[----:B------:R-:W-:Y:S02]  /*f9b0*/  MOV R10, R138 ;  /* 0x0000008a000a7202 */ /* 0x000fe40000000f00 */
[----:B------:R-:W-:Y:S01]  /*f9c0*/  LEA.HI.X.SX32 R129, R31, R0, 0x2, P3 ;  /* 0x000000001f817211 */ /* 0x000fe200018f16ff */
[----:B------:R-:W-:Y:S01]  /*f9d0*/  IMAD.MOV.U32 R251, RZ, RZ, R22 ;  /* 0x000000fffffb7224 */ /* 0x000fe200078e0016 */
[----:B------:R-:W-:Y:S02]  /*f9e0*/  LEA R110, P4, R143, R93, 0x2 ;  /* 0x0000005d8f6e7211 */ /* 0x000fe400078810ff */
[----:B------:R-:W-:Y:S01]  /*f9f0*/  MOV R22, R28 ;  /* 0x0000001c00167202 */ /* 0x000fe20000000f00 */
[----:B------:R1:W-:Y:S01]  /*fa00*/  STL.64 [R1+0xfa0], R128 ;  /* 0x000fa08001007387 */ /* 0x0003e20000100a00 */
[----:B------:R-:W-:Y:S01]  /*fa10*/  MOV R28, R10 ;  /* 0x0000000a001c7202 */ /* 0x000fe20000000f00 */
[----:B------:R-:W-:-:S02]  /*fa20*/  IMAD.MOV.U32 R10, RZ, RZ, R132 ;  /* 0x000000ffff0a7224 */ /* 0x000fc400078e0084 */
[----:B------:R-:W-:Y:S01]  /*fa30*/  IMAD R132, R30, c[0x0][0x190], RZ ;  /* 0x000064001e847a24 */ /* 0x000fe200078e02ff */
[----:B------:R-:W-:Y:S01]  /*fa40*/  MOV R30, R110 ;  /* 0x0000006e001e7202 */ /* 0x000fe20000000f00 */
[----:B-1----:R-:W4:Y:S04]  /*fa50*/  LDL.LU.64 R128, [R1+0x21b8] ;  /* 0x0021b80001807983 */ /* 0x002f280000300a00 */
[----:B------:R1:W-:Y:S01]  /*fa60*/  STL [R1+0xf98], R110 ;  /* 0x000f986e01007387 */ /* 0x0003e20000100800 */
[----:B---3--:R-:W-:-:S03]  /*fa70*/  IMAD.MOV.U32 R31, RZ, RZ, R111 ;  /* 0x000000ffff1f7224 */ /* 0x008fc600078e006f */
[----:B-1----:R-:W3:Y:S01]  /*fa80*/  LDL.LU.64 R110, [R1+0x21b0] ;  /* 0x0021b000016e7983 */ /* 0x002ee20000300a00 */
[----:B------:R-:W-:Y:S01]  /*fa90*/  IMAD.MOV.U32 R241, RZ, RZ, R250 ;  /* 0x000000fffff17224 */ /* 0x000fe200078e00fa */
[----:B------:R-:W-:Y:S01]  /*faa0*/  MOV R250, R24 ;  /* 0x0000001800fa7202 */ /* 0x000fe20000000f00 */
[----:B------:R-:W-:Y:S02]  /*fab0*/  IMAD R4, R4, c[0x0][0x190], RZ ;  /* 0x0000640004047a24 */ /* 0x000fe400078e02ff */
[----:B------:R-:W-:Y:S01]  /*fac0*/  IMAD.MOV.U32 R24, RZ, RZ, R22 ;  /* 0x000000ffff187224 */ /* 0x000fe200078e0016 */
[----:B------:R-:W-:Y:S01]  /*fad0*/  MOV R22, R28 ;  /* 0x0000001c00167202 */ /* 0x000fe20000000f00 */
[----:B------:R-:W-:Y:S02]  /*fae0*/  IMAD.MOV.U32 R28, RZ, RZ, R27 ;  /* 0x000000ffff1c7224 */ /* 0x000fe400078e001b */
[----:B------:R-:W-:Y:S02]  /*faf0*/  IMAD R157, R157, c[0x0][0x190], RZ ;  /* 0x000064009d9d7a24 */ /* 0x000fe400078e02ff */
[----:B------:R-:W-:-:S02]  /*fb00*/  IMAD R138, R26, c[0x0][0x190], RZ ;  /* 0x000064001a8a7a24 */ /* 0x000fc400078e02ff */
[----:B------:R-:W-:Y:S01]  /*fb10*/  IMAD.MOV.U32 R26, RZ, RZ, R15 ;  /* 0x000000ffff1a7224 */ /* 0x000fe200078e000f */
[----:B------:R-:W-:Y:S01]  /*fb20*/  LEA.HI.X.SX32 R31, R143, R0, 0x2, P4 ;  /* 0x000000008f1f7211 */ /* 0x000fe200020f16ff */
[----:B------:R-:W-:Y:S02]  /*fb30*/  IMAD.MOV.U32 R15, RZ, RZ, R18 ;  /* 0x000000ffff0f7224 */ /* 0x000fe400078e0012 */
[----:B------:R-:W-:Y:S01]  /*fb40*/  IMAD.MOV.U32 R18, RZ, RZ, R10 ;  /* 0x000000ffff127224 */ /* 0x000fe200078e000a */
[----:B------:R-:W-:Y:S01]  /*fb50*/  LEA R30, P4, R157, R93, 0x2 ;  /* 0x0000005d9d1e7211 */ /* 0x000fe200078810ff */
[----:B------:R-:W-:Y:S01]  /*fb60*/  IMAD R35, R35, c[0x0][0x190], RZ ;  /* 0x0000640023237a24 */ /* 0x000fe200078e02ff */
[----:B------:R1:W-:Y:S01]  /*fb70*/  STL [R1+0xf9c], R31 ;  /* 0x000f9c1f01007387 */ /* 0x0003e20000100800 */
[----:B------:R-:W-:Y:S02]  /*fb80*/  IMAD R219, R219, c[0x0][0x190], RZ ;  /* 0x00006400dbdb7a24 */ /* 0x000fe400078e02ff */
[----:B------:R-:W-:-:S02]  /*fb90*/  IMAD R37, R37, c[0x0][0x190], RZ ;  /* 0x0000640025257a24 */ /* 0x000fc400078e02ff */
[----:B------:R-:W-:Y:S01]  /*fba0*/  IMAD.MOV.U32 R29, RZ, RZ, R252 ;  /* 0x000000ffff1d7224 */ /* 0x000fe200078e00fc */
[----:B-1----:R-:W-:Y:S02]  /*fbb0*/  LEA.HI.X.SX32 R31, R157, R0, 0x2, P4 ;  /* 0x000000009d1f7211 */ /* 0x002fe400020f16ff */
[----:B----4-:R-:W-:Y:S01]  /*fbc0*/  MOV R252, R129 ;  /* 0x0000008100fc7202 */ /* 0x010fe20000000f00 */
[----:B------:R-:W-:Y:S02]  /*fbd0*/  IMAD R129, R34, c[0x0][0x190], RZ ;  /* 0x0000640022817a24 */ /* 0x000fe400078e02ff */
[----:B------:R-:W-:Y:S02]  /*fbe0*/  IMAD R159, R159, c[0x0][0x190], RZ ;  /* 0x000064009f9f7a24 */ /* 0x000fe400078e02ff */
[----:B------:R-:W-:Y:S02]  /*fbf0*/  IMAD R40, R40, c[0x0][0x190], RZ ;  /* 0x0000640028287a24 */ /* 0x000fe400078e02ff */
[----:B------:R-:W-:-:S02]  /*fc00*/  IMAD R45, R45, c[0x0][0x190], RZ ;  /* 0x000064002d2d7a24 */ /* 0x000fc400078e02ff */
[----:B------:R-:W-:Y:S02]  /*fc10*/  IMAD.MOV.U32 R155, RZ, RZ, R29 ;  /* 0x000000ffff9b7224 */ /* 0x000fe400078e001d */
[----:B------:R-:W-:Y:S02]  /*fc20*/  IMAD.MOV.U32 R29, RZ, RZ, R128 ;  /* 0x000000ffff1d7224 */ /* 0x000fe400078e0080 */
[----:B------:R-:W-:Y:S02]  /*fc30*/  IMAD R41, R41, c[0x0][0x190], RZ ;  /* 0x0000640029297a24 */ /* 0x000fe400078e02ff */
[----:B------:R-:W-:Y:S02]  /*fc40*/  IMAD R128, R36, c[0x0][0x190], RZ ;  /* 0x0000640024807a24 */ /* 0x000fe400078e02ff */
[----:B------:R-:W-:Y:S02]  /*fc50*/  IMAD R161, R161, c[0x0][0x190], RZ ;  /* 0x00006400a1a17a24 */ /* 0x000fe400078e02ff */
[----:B------:R-:W-:-:S02]  /*fc60*/  IMAD R43, R43, c[0x0][0x190], RZ ;  /* 0x000064002b2b7a24 */ /* 0x000fc400078e02ff */
[----:B------:R-:W-:Y:S02]  /*fc70*/  IMAD R221, R221, c[0x0][0x190], RZ ;  /* 0x00006400dddd7a24 */ /* 0x000fe400078e02ff */
[----:B------:R-:W-:Y:S02]  /*fc80*/  IMAD R243, R243, c[0x0][0x190], RZ ;  /* 0x00006400f3f37a24 */ /* 0x000fe400078e02ff */
[----:B------:R-:W-:Y:S02]  /*fc90*/  IMAD R163, R163, c[0x0][0x190], RZ ;  /* 0x00006400a3a37a24 */ /* 0x000fe400078e02ff */
[----:B------:R-:W-:Y:S02]  /*fca0*/  IMAD R47, R47, c[0x0][0x190], RZ ;  /* 0x000064002f2f7a24 */ /* 0x000fe400078e02ff */
[----:B------:R-:W-:Y:S02]  /*fcb0*/  IMAD R33, R33, c[0x0][0x190], RZ ;  /* 0x0000640021217a24 */ /* 0x000fe400078e02ff */
[----:B------:R-:W-:-:S02]  /*fcc0*/  IMAD R49, R49, c[0x0][0x190], RZ ;  /* 0x0000640031317a24 */ /* 0x000fc400078e02ff */
[----:B------:R-:W-:Y:S02]  /*fcd0*/  IMAD R165, R165, c[0x0][0x190], RZ ;  /* 0x00006400a5a57a24 */ /* 0x000fe400078e02ff */
[----:B------:R-:W-:Y:S02]  /*fce0*/  IMAD.MOV.U32 R217, RZ, RZ, R153 ;  /* 0x000000ffffd97224 */ /* 0x000fe400078e0099 */
[----:B------:R-:W-:Y:S01]  /*fcf0*/  IMAD.MOV.U32 R153, RZ, RZ, R13 ;  /* 0x000000ffff997224 */ /* 0x000fe200078e000d */
[----:B------:R-:W-:Y:S01]  /*fd00*/  MOV R13, R130 ;  /* 0x00000082000d7202 */ /* 0x000fe20000000f00 */
        /* <DEDUP_REMOVED lines=23> */
[----:B---3--:R-:W-:Y:S01]  /*fe80*/  IMAD.MOV.U32 R27, RZ, RZ, R110 ;  /* 0x000000ffff1b7224 */ /* 0x008fe200078e006e */
[----:B------:R-:W-:Y:S01]  /*fe90*/  LEA R110, P3, R4, R93, 0x2 ;  /* 0x0000005d046e7211 */ /* 0x000fe200078610ff */
[----:B------:R-:W-:-:S03]  /*fea0*/  IMAD.MOV.U32 R10, RZ, RZ, R111 ;  /* 0x000000ffff0a7224 */ /* 0x000fc600078e006f */
[----:B------:R-:W-:-:S05]  /*feb0*/  LEA.HI.X.SX32 R111, R4, R0, 0x2, P3 ;  /* 0x00000000046f7211 */ /* 0x000fca00018f16ff */
[----:B------:R1:W-:Y:S04]  /*fec0*/  STL.64 [R1+0xf90], R110 ;  /* 0x000f906e01007387 */ /* 0x0003e80000100a00 */
[----:B------:R3:W-:Y:S01]  /*fed0*/  STL.64 [R1+0xf88], R30 ;  /* 0x000f881e01007387 */ /* 0x0007e20000100a00 */
[-C--:B-1----:R-:W-:Y:S02]  /*fee0*/  LEA R110, P3, R35, R93.reuse, 0x2 ;  /* 0x0000005d236e7211 */ /* 0x082fe400078610ff */
[-C--:B---3--:R-:W-:Y:S02]  /*fef0*/  LEA R30, P4, R219, R93.reuse, 0x2 ;  /* 0x0000005ddb1e7211 */ /* 0x088fe400078810ff */
[----:B------:R-:W-:Y:S02]  /*ff00*/  LEA.HI.X.SX32 R111, R35, R0, 0x2, P3 ;  /* 0x00000000236f7211 */ /* 0x000fe400018f16ff */
[----:B------:R-:W-:-:S02]  /*ff10*/  LEA R34, P3, R37, R93, 0x2 ;  /* 0x0000005d25227211 */ /* 0x000fc400078610ff */
[-C--:B------:R-:W-:Y:S02]  /*ff20*/  LEA.HI.X.SX32 R31, R219, R0.reuse, 0x2, P4 ;  /* 0x00000000db1f7211 */ /* 0x080fe400020f16ff */
[----:B------:R-:W-:Y:S01]  /*ff30*/  LEA.HI.X.SX32 R35, R37, R0, 0x2, P3 ;  /* 0x0000000025237211 */ /* 0x000fe200018f16ff */
[----:B------:R1:W-:Y:S04]  /*ff40*/  STL.64 [R1+0xf80], R110 ;  /* 0x000f806e01007387 */ /* 0x0003e80000100a00 */
[----:B-1----:R-:W3:Y:S04]  /*ff50*/  LDL.LU.64 R110, [R1+0x21a8] ;  /* 0x0021a800016e7983 */ /* 0x002ee80000300a00 */
[----:B------:R1:W-:Y:S04]  /*ff60*/  STL.64 [R1+0xf78], R30 ;  /* 0x000f781e01007387 */ /* 0x0003e80000100a00 */
[----:B------:R4:W-:Y:S01]  /*ff70*/  STL.64 [R1+0xf70], R34 ;  /* 0x000f702201007387 */ /* 0x0009e20000100a00 */
[----:B-1----:R-:W-:-:S02]  /*ff80*/  LEA R30, P4, R159, R93, 0x2 ;  /* 0x0000005d9f1e7211 */ /* 0x002fc400078810ff */
[CC--:B----4-:R-:W-:Y:S02]  /*ff90*/  LEA R34, P3, R40.reuse, R93.reuse, 0x2 ;  /* 0x0000005d28227211 */ /* 0x0d0fe400078610ff */
[-C--:B------:R-:W-:Y:S02]  /*ffa0*/  LEA.HI.X.SX32 R31, R159, R0.reuse, 0x2, P4 ;  /* 0x000000009f1f7211 */ /* 0x080fe400020f16ff */
[-C--:B------:R-:W-:Y:S02]  /*ffb0*/  LEA.HI.X.SX32 R35, R40, R0.reuse, 0x2, P3 ;  /* 0x0000000028237211 */ /* 0x080fe400018f16ff */
[CC--:B------:R-:W-:Y:S01]  /*ffc0*/  LEA R36, P4, R45.reuse, R93.reuse, 0x2 ;  /* 0x0000005d2d247211 */ /* 0x0c0fe200078810ff */
[----:B------:R-:W-:Y:S03]  /*ffd0*/  STL.64 [R1+0xf68], R30 ;  /* 0x000f681e01007387 */ /* 0x000fe60000100a00 */
[----:B------:R-:W-:Y:S01]  /*ffe0*/  LEA.HI.X.SX32 R37, R45, R0, 0x2, P4 ;  /* 0x000000002d257211 */ /* 0x000fe200020f16ff */
[----:B------:R1:W-:Y:S04]  /*fff0*/  STL.64 [R1+0xf60], R34 ;  /* 0x000f602201007387 */ /* 0x0003e80000100a00 */
[----:B------:R4:W-:Y:S01]  /*10000*/  STL.64 [R1+0xf58], R36 ;  /* 0x000f582401007387 */ /* 0x0009e20000100a00 */
[----:B-1----:R-:W-:-:S04]  /*10010*/  LEA R34, P3, R41, R93, 0x2 ;  /* 0x0000005d29227211 */ /* 0x002fc800078610ff */
[----:B------:R-:W-:Y:S02]  /*10020*/  LEA.HI.X.SX32 R35, R41, R0, 0x2, P3 ;  /* 0x0000000029237211 */ /* 0x000fe400018f16ff */
[----:B----4-:R-:W-:-:S03]  /*10030*/  LEA R36, P4, R161, R93, 0x2 ;  /* 0x0000005da1247211 */ /* 0x010fc600078810ff */
[----:B------:R1:W-:Y:S01]  /*10040*/  STL.64 [R1+0xf50], R34 ;  /* 0x000f502201007387 */ /* 0x0003e20000100a00 */
[----:B------:R-:W-:-:S05]  /*10050*/  LEA.HI.X.SX32 R37, R161, R0, 0x2, P4 ;  /* 0x00000000a1257211 */ /* 0x000fca00020f16ff */
        /* <DEDUP_REMOVED lines=17> */
[----:B------:R-:W-:Y:S02]  /*10170*/  LEA.HI.X.SX32 R37, R33, R0, 0x2, P4 ;  /* 0x0000000021257211 */ /* 0x000fe400020f16ff */
[----:B------:R-:W-:-:S04]  /*10180*/  LEA R32, P4, R165, R93, 0x2 ;  /* 0x0000005da5207211 */ /* 0x000fc800078810ff */
[----:B------:R-:W-:Y:S02]  /*10190*/  LEA.HI.X.SX32 R33, R165, R0, 0x2, P4 ;  /* 0x00000000a5217211 */ /* 0x000fe400020f16ff */
[----:B-1----:R-:W-:-:S04]  /*101a0*/  LEA R34, P3, R49, R93, 0x2 ;  /* 0x0000005d31227211 */ /* 0x002fc800078610ff */
[----:B------:R-:W-:Y:S01]  /*101b0*/  LEA.HI.X.SX32 R35, R49, R0, 0x2, P3 ;  /* 0x0000000031237211 */ /* 0x000fe200018f16ff */
[----:B------:R-:W-:Y:S04]  /*101c0*/  STL.64 [R1+0xf18], R36 ;  /* 0x000f182401007387 */ /* 0x000fe80000100a00 */
[----:B------:R1:W-:Y:S04]  /*101d0*/  STL.64 [R1+0xf10], R34 ;  /* 0x000f102201007387 */ /* 0x0003e80000100a00 */
[----:B------:R4:W-:Y:S01]  /*101e0*/  STL.64 [R1+0xf08], R32 ;  /* 0x000f082001007387 */ /* 0x0009e20000100a00 */
[----:B-1----:R-:W-:-:S02]  /*101f0*/  LEA R34, P3, R5, R93, 0x2 ;  /* 0x0000005d05227211 */ /* 0x002fc400078610ff */
[----:B----4-:R-:W-:Y:S02]  /*10200*/  LEA R32, P4, R223, R93, 0x2 ;  /* 0x0000005ddf207211 */ /* 0x010fe400078810ff */
[-C--:B------:R-:W-:Y:S02]  /*10210*/  LEA.HI.X.SX32 R35, R5, R0.reuse, 0x2, P3 ;  /* 0x0000000005237211 */ /* 0x080fe400018f16ff */
[----:B------:R-:W-:-:S03]  /*10220*/  LEA.HI.X.SX32 R33, R223, R0, 0x2, P4 ;  /* 0x00000000df217211 */ /* 0x000fc600020f16ff */
[----:B------:R1:W-:Y:S04]  /*10230*/  STL.64 [R1+0xf00], R34 ;  /* 0x000f002201007387 */ /* 0x0003e80000100a00 */
[----:B------:R4:W-:Y:S01]  /*10240*/  STL.64 [R1+0xef8], R32 ;  /* 0x000ef82001007387 */ /* 0x0009e20000100a00 */
[-C--:B-1----:R-:W-:Y:S02]  /*10250*/  LEA R34, P3, R53, R93.reuse, 0x2 ;  /* 0x0000005d35227211 */ /* 0x082fe400078610ff */
[-C--:B----4-:R-:W-:Y:S02]  /*10260*/  LEA R32, P4, R167, R93.reuse, 0x2 ;  /* 0x0000005da7207211 */ /* 0x090fe400078810ff */
[----:B------:R-:W-:Y:S02]  /*10270*/  LEA.HI.X.SX32 R35, R53, R0, 0x2, P3 ;  /* 0x0000000035237211 */ /* 0x000fe400018f16ff */
[----:B------:R-:W-:-:S02]  /*10280*/  LEA R4, P3, R55, R93, 0x2 ;  /* 0x0000005d37047211 */ /* 0x000fc400078610ff */
[-C--:B------:R-:W-:Y:S01]  /*10290*/  LEA.HI.X.SX32 R33, R167, R0.reuse, 0x2, P4 ;  /* 0x00000000a7217211 */ /* 0x080fe200020f16ff */
[----:B------:R-:W-:Y:S01]  /*102a0*/  STL.64 [R1+0xef0], R34 ;  /* 0x000ef02201007387 */ /* 0x000fe20000100a00 */
[----:B------:R-:W-:-:S03]  /*102b0*/  LEA.HI.X.SX32 R5, R55, R0, 0x2, P3 ;  /* 0x0000000037057211 */ /* 0x000fc600018f16ff */
[----:B------:R1:W-:Y:S04]  /*102c0*/  STL.64 [R1+0xee8], R32 ;  /* 0x000ee82001007387 */ /* 0x0003e80000100a00 */
[----:B------:R4:W-:Y:S01]  /*102d0*/  STL.64 [R1+0xee0], R4 ;  /* 0x000ee00401007387 */ /* 0x0009e20000100a00 */
[CC--:B-1----:R-:W-:Y:S02]  /*102e0*/  LEA R32, P4, R184.reuse, R93.reuse, 0x2 ;  /* 0x0000005db8207211 */ /* 0x0c2fe400078810ff */
[C---:B----4-:R-:W-:Y:S02]  /*102f0*/  LEA R4, P3, R169.reuse, R93, 0x2 ;  /* 0x0000005da9047211 */ /* 0x050fe400078610ff */
[-C--:B------:R-:W-:Y:S02]  /*10300*/  LEA.HI.X.SX32 R33, R184, R0.reuse, 0x2, P4 ;  /* 0x00000000b8217211 */ /* 0x080fe400020f16ff */
[----:B------:R-:W-:-:S03]  /*10310*/  LEA.HI.X.SX32 R5, R169, R0, 0x2, P3 ;  /* 0x00000000a9057211 */ /* 0x000fc600018f16ff */
[----:B------:R1:W-:Y:S04]  /*10320*/  STL.64 [R1+0xed8], R32 ;  /* 0x000ed82001007387 */ /* 0x0003e80000100a00 */
[----:B------:R4:W-:Y:S01]  /*10330*/  STL.64 [R1+0xed0], R4 ;  /* 0x000ed00401007387 */ /* 0x0009e20000100a00 */
[-C--:B-1----:R-:W-:Y:S02]  /*10340*/  LEA R32, P4, R63, R93.reuse, 0x2 ;  /* 0x0000005d3f207211 */ /* 0x082fe400078810ff */
[----:B----4-:R-:W-:Y:S02]  /*10350*/  LEA R4, P3, R59, R93, 0x2 ;  /* 0x0000005d3b047211 */ /* 0x010fe400078610ff */
        /* <DEDUP_REMOVED lines=36> */
[-C--:B------:R-:W-:Y:S01]  /*105a0*/  LEA.HI.X.SX32 R33, R175, R0.reuse, 0x2, P4 ;  /* 0x00000000af217211 */ /* 0x080fe200020f16ff */
[----:B------:R-:W-:Y:S01]  /*105b0*/  IMAD R73, R73, c[0x0][0x190], RZ ;  /* 0x0000640049497a24 */ /* 0x000fe200078e02ff */
[----:B------:R-:W-:-:S03]  /*105c0*/  LEA.HI.X.SX32 R5, R71, R0, 0x2, P3 ;  /* 0x0000000047057211 */ /* 0x000fc600018f16ff */
[----:B------:R1:W-:Y:S01]  /*105d0*/  STL.64 [R1+0xe68], R32 ;  /* 0x000e682001007387 */ /* 0x0003e20000100a00 */
[----:B------:R-:W-:-:S03]  /*105e0*/  IMAD R177, R177, c[0x0][0x190], RZ ;  /* 0x00006400b1b17a24 */ /* 0x000fc600078e02ff */
[----:B------:R4:W-:Y:S01]  /*105f0*/  STL.64 [R1+0xe60], R4 ;  /* 0x000e600401007387 */ /* 0x0009e20000100a00 */
[CC--:B-1----:R-:W-:Y:S02]  /*10600*/  LEA R32, P4, R76.reuse, R93.reuse, 0x2 ;  /* 0x0000005d4c207211 */ /* 0x0c2fe400078810ff */
[----:B----4-:R-:W-:Y:S02]  /*10610*/  LEA R4, P3, R73, R93, 0x2 ;  /* 0x0000005d49047211 */ /* 0x010fe400078610ff */
[-C--:B------:R-:W-:Y:S01]  /*10620*/  LEA.HI.X.SX32 R33, R76, R0.reuse, 0x2, P4 ;  /* 0x000000004c217211 */ /* 0x080fe200020f16ff */
[----:B------:R-:W-:Y:S01]  /*10630*/  IMAD R229, R229, c[0x0][0x190], RZ ;  /* 0x00006400e5e57a24 */ /* 0x000fe200078e02ff */
[----:B------:R-:W-:-:S03]  /*10640*/  LEA.HI.X.SX32 R5, R73, R0, 0x2, P3 ;  /* 0x0000000049057211 */ /* 0x000fc600018f16ff */
[----:B------:R1:W-:Y:S01]  /*10650*/  STL.64 [R1+0xe58], R32 ;  /* 0x000e582001007387 */ /* 0x0003e20000100a00 */
[----:B------:R-:W-:-:S03]  /*10660*/  IMAD R81, R81, c[0x0][0x190], RZ ;  /* 0x0000640051517a24 */ /* 0x000fc600078e02ff */
        /* <DEDUP_REMOVED lines=26> */
[C---:B----4-:R-:W-:Y:S02]  /*10810*/  LEA R4, P3, R246.reuse, R93, 0x2 ;  /* 0x0000005df6047211 */ /* 0x050fe400078610ff */
[-C--:B------:R-:W-:Y:S02]  /*10820*/  LEA.HI.X.SX32 R33, R69, R0.reuse, 0x2, P4 ;  /* 0x0000000045217211 */ /* 0x080fe400020f16ff */
[----:B------:R-:W-:-:S03]  /*10830*/  LEA.HI.X.SX32 R5, R246, R0, 0x2, P3 ;  /* 0x00000000f6057211 */ /* 0x000fc600018f16ff */
[----:B------:R1:W-:Y:S01]  /*10840*/  STL.64 [R1+0xe18], R32 ;  /* 0x000e182001007387 */ /* 0x0003e20000100a00 */
[----:B------:R-:W-:-:S03]  /*10850*/  IMAD R231, R231, c[0x0][0x190], RZ ;  /* 0x00006400e7e77a24 */ /* 0x000fc600078e02ff */
[----:B------:R4:W-:Y:S01]  /*10860*/  STL.64 [R1+0xe10], R4 ;  /* 0x000e100401007387 */ /* 0x0009e20000100a00 */
[-C--:B-1----:R-:W-:Y:S02]  /*10870*/  LEA R32, P4, R181, R93.reuse, 0x2 ;  /* 0x0000005db5207211 */ /* 0x082fe400078810ff */
[----:B----4-:R-:W-:Y:S02]  /*10880*/  LEA R4, P3, R3, R93, 0x2 ;  /* 0x0000005d03047211 */ /* 0x010fe400078610ff */
[-C--:B------:R-:W-:Y:S02]  /*10890*/  LEA.HI.X.SX32 R33, R181, R0.reuse, 0x2, P4 ;  /* 0x00000000b5217211 */ /* 0x080fe400020f16ff */
[----:B------:R-:W-:-:S03]  /*108a0*/  LEA.HI.X.SX32 R5, R3, R0, 0x2, P3 ;  /* 0x0000000003057211 */ /* 0x000fc600018f16ff */
[----:B------:R1:W-:Y:S01]  /*108b0*/  STL.64 [R1+0xe08], R32 ;  /* 0x000e082001007387 */ /* 0x0003e20000100a00 */
[----:B------:R-:W-:-:S03]  /*108c0*/  IMAD R183, R183, c[0x0][0x190], RZ ;  /* 0x00006400b7b77a24 */ /* 0x000fc600078e02ff */
[----:B------:R4:W-:Y:S01]  /*108d0*/  STL.64 [R1+0xe00], R4 ;  /* 0x000e000401007387 */ /* 0x0009e20000100a00 */
[CC--:B-1----:R-:W-:Y:S02]  /*108e0*/  LEA R32, P4, R231.reuse, R93.reuse, 0x2 ;  /* 0x0000005de7207211 */ /* 0x0c2fe400078810ff */
[CC--:B----4-:R-:W-:Y:S02]  /*108f0*/  LEA R4, P3, R2.reuse, R93.reuse, 0x2 ;  /* 0x0000005d02047211 */ /* 0x0d0fe400078610ff */
[-C--:B------:R-:W-:Y:S01]  /*10900*/  LEA.HI.X.SX32 R33, R231, R0.reuse, 0x2, P4 ;  /* 0x00000000e7217211 */ /* 0x080fe200020f16ff */
[----:B------:R-:W-:Y:S01]  /*10910*/  IMAD R7, R7, c[0x0][0x190], RZ ;  /* 0x0000640007077a24 */ /* 0x000fe200078e02ff */
[----:B------:R-:W-:Y:S01]  /*10920*/  LEA.HI.X.SX32 R5, R2, R0, 0x2, P3 ;  /* 0x0000000002057211 */ /* 0x000fe200018f16ff */
[----:B------:R-:W-:Y:S02]  /*10930*/  IMAD R52, R52, c[0x0][0x190], RZ ;  /* 0x0000640034347a24 */ /* 0x000fe400078e02ff */
[----:B------:R1:W-:Y:S04]  /*10940*/  STL.64 [R1+0xdf8], R32 ;  /* 0x000df82001007387 */ /* 0x0003e80000100a00 */
[----:B------:R4:W-:Y:S01]  /*10950*/  STL.64 [R1+0xdf0], R4 ;  /* 0x000df00401007387 */ /* 0x0009e20000100a00 */
[----:B-1----:R-:W-:-:S02]  /*10960*/  LEA R32, P4, R183, R93, 0x2 ;  /* 0x0000005db7207211 */ /* 0x002fc400078810ff */
[-C--:B----4-:R-:W-:Y:S02]  /*10970*/  LEA R4, P3, R7, R93.reuse, 0x2 ;  /* 0x0000005d07047211 */ /* 0x090fe400078610ff */
[-C--:B------:R-:W-:Y:S02]  /*10980*/  LEA.HI.X.SX32 R33, R183, R0.reuse, 0x2, P4 ;  /* 0x00000000b7217211 */ /* 0x080fe400020f16ff */
[CC--:B------:R-:W-:Y:S01]  /*10990*/  LEA R2, P4, R52.reuse, R93.reuse, 0x2 ;  /* 0x0000005d34027211 */ /* 0x0c0fe200078810ff */
[----:B------:R-:W-:Y:S01]  /*109a0*/  IMAD R89, R89, c[0x0][0x190], RZ ;  /* 0x0000640059597a24 */ /* 0x000fe200078e02ff */
[-C--:B------:R-:W-:Y:S01]  /*109b0*/  LEA.HI.X.SX32 R5, R7, R0.reuse, 0x2, P3 ;  /* 0x0000000007057211 */ /* 0x080fe200018f16ff */
[----:B------:R-:W-:Y:S01]  /*109c0*/  IMAD R185, R185, c[0x0][0x190], RZ ;  /* 0x00006400b9b97a24 */ /* 0x000fe200078e02ff */
[----:B------:R-:W-:Y:S01]  /*109d0*/  LEA.HI.X.SX32 R3, R52, R0, 0x2, P4 ;  /* 0x0000000034037211 */ /* 0x000fe200020f16ff */
[----:B------:R-:W-:Y:S04]  /*109e0*/  STL.64 [R1+0xde8], R32 ;  /* 0x000de82001007387 */ /* 0x000fe80000100a00 */
[----:B------:R1:W-:Y:S04]  /*109f0*/  STL.64 [R1+0xde0], R4 ;  /* 0x000de00401007387 */ /* 0x0003e80000100a00 */
[----:B------:R4:W-:Y:S01]  /*10a00*/  STL.64 [R1+0xdd8], R2 ;  /* 0x000dd80201007387 */ /* 0x0009e20000100a00 */
[----:B------:R-:W-:Y:S01]  /*10a10*/  IMAD R91, R91, c[0x0][0x190], RZ ;  /* 0x000064005b5b7a24 */ /* 0x000fe200078e02ff */
[----:B-1----:R-:W-:-:S02]  /*10a20*/  LEA R4, P3, R89, R93, 0x2 ;  /* 0x0000005d59047211 */ /* 0x002fc400078610ff */
[----:B----4-:R-:W-:Y:S02]  /*10a30*/  LEA R2, P4, R185, R93, 0x2 ;  /* 0x0000005db9027211 */ /* 0x010fe400078810ff */
[-C--:B------:R-:W-:Y:S01]  /*10a40*/  LEA.HI.X.SX32 R5, R89, R0.reuse, 0x2, P3 ;  /* 0x0000000059057211 */ /* 0x080fe200018f16ff */
[----:B------:R-:W-:Y:S01]  /*10a50*/  IMAD R233, R233, c[0x0][0x190], RZ ;  /* 0x00006400e9e97a24 */ /* 0x000fe200078e02ff */
[----:B------:R-:W-:-:S03]  /*10a60*/  LEA.HI.X.SX32 R3, R185, R0, 0x2, P4 ;  /* 0x00000000b9037211 */ /* 0x000fc600020f16ff */
[----:B------:R1:W-:Y:S04]  /*10a70*/  STL.64 [R1+0xdd0], R4 ;  /* 0x000dd00401007387 */ /* 0x0003e80000100a00 */
[----:B------:R4:W-:Y:S01]  /*10a80*/  STL.64 [R1+0xdc8], R2 ;  /* 0x000dc80201007387 */ /* 0x0009e20000100a00 */
[----:B------:R-:W-:Y:S01]  /*10a90*/  IMAD R187, R187, c[0x0][0x190], RZ ;  /* 0x00006400bbbb7a24 */ /* 0x000fe200078e02ff */
[-C--:B-1----:R-:W-:Y:S02]  /*10aa0*/  LEA R4, P3, R91, R93.reuse, 0x2 ;  /* 0x0000005d5b047211 */ /* 0x082fe400078610ff */
[----:B----4-:R-:W-:Y:S02]  /*10ab0*/  LEA R2, P4, R233, R93, 0x2 ;  /* 0x0000005de9027211 */ /* 0x010fe400078810ff */
[-C--:B------:R-:W-:Y:S01]  /*10ac0*/  LEA.HI.X.SX32 R5, R91, R0.reuse, 0x2, P3 ;  /* 0x000000005b057211 */ /* 0x080fe200018f16ff */
[----:B------:R-:W-:Y:S01]  /*10ad0*/  IMAD R99, R99, c[0x0][0x190], RZ ;  /* 0x0000640063637a24 */ /* 0x000fe200078e02ff */
[----:B------:R-:W-:-:S02]  /*10ae0*/  LEA.HI.X.SX32 R3, R233, R0, 0x2, P4 ;  /* 0x00000000e9037211 */ /* 0x000fc400020f16ff */
[CC--:B------:R-:W-:Y:S01]  /*10af0*/  LEA R6, P3, R187.reuse, R93.reuse, 0x2 ;  /* 0x0000005dbb067211 */ /* 0x0c0fe200078610ff */
[----:B------:R-:W-:Y:S04]  /*10b00*/  STL.64 [R1+0xdc0], R4 ;  /* 0x000dc00401007387 */ /* 0x000fe80000100a00 */
[----:B------:R1:W-:Y:S01]  /*10b10*/  STL.64 [R1+0xdb8], R2 ;  /* 0x000db80201007387 */ /* 0x0003e20000100a00 */
[----:B------:R-:W-:Y:S01]  /*10b20*/  LEA.HI.X.SX32 R7, R187, R0, 0x2, P3 ;  /* 0x00000000bb077211 */ /* 0x000fe200018f16ff */
[----:B------:R-:W-:Y:S02]  /*10b30*/  IMAD R95, R95, c[0x0][0x190], RZ ;  /* 0x000064005f5f7a24 */ /* 0x000fe400078e02ff */
[----:B------:R-:W-:Y:S01]  /*10b40*/  IMAD R87, R87, c[0x0][0x190], RZ ;  /* 0x0000640057577a24 */ /* 0x000fe200078e02ff */
[----:B-1----:R-:W-:-:S04]  /*10b50*/  LEA R2, P4, R99, R93, 0x2 ;  /* 0x0000005d63027211 */ /* 0x002fc800078810ff */
[-C--:B------:R-:W-:Y:S01]  /*10b60*/  LEA.HI.X.SX32 R3, R99, R0.reuse, 0x2, P4 ;  /* 0x0000000063037211 */ /* 0x080fe200020f16ff */
[----:B------:R1:W-:Y:S04]  /*10b70*/  STL.64 [R1+0xdb0], R6 ;  /* 0x000db00601007387 */ /* 0x0003e80000100a00 */
[----:B------:R4:W-:Y:S01]  /*10b80*/  STL.64 [R1+0xda8], R2 ;  /* 0x000da80201007387 */ /* 0x0009e20000100a00 */
[----:B------:R-:W-:Y:S01]  /*10b90*/  IMAD R97, R97, c[0x0][0x190], RZ ;  /* 0x0000640061617a24 */ /* 0x000fe200078e02ff */
[-C--:B-1----:R-:W-:Y:S02]  /*10ba0*/  LEA R6, P3, R95, R93.reuse, 0x2 ;  /* 0x0000005d5f067211 */ /* 0x082fe400078610ff */
        /* <DEDUP_REMOVED lines=31> */
[----:B------:R-:W-:Y:S01]  /*10da0*/  IMAD R193, R193, c[0x0][0x190], RZ ;  /* 0x00006400c1c17a24 */ /* 0x000fe200078e02ff */
[CC--:B-1----:R-:W-:Y:S02]  /*10db0*/  LEA R6, P3, R103.reuse, R93.reuse, 0x2 ;  /* 0x0000005d67067211 */ /* 0x0c2fe400078610ff */
[CC--:B----4-:R-:W-:Y:S02]  /*10dc0*/  LEA R2, P4, R112.reuse, R93.reuse, 0x2 ;  /* 0x0000005d70027211 */ /* 0x0d0fe400078810ff */
[-C--:B------:R-:W-:Y:S02]  /*10dd0*/  LEA.HI.X.SX32 R7, R103, R0.reuse, 0x2, P3 ;  /* 0x0000000067077211 */ /* 0x080fe400018f16ff */
[----:B------:R-:W-:Y:S02]  /*10de0*/  LEA.HI.X.SX32 R3, R112, R0, 0x2, P4 ;  /* 0x0000000070037211 */ /* 0x000fe400020f16ff */
[----:B------:R-:W-:Y:S01]  /*10df0*/  LEA R36, P3, R8, R93, 0x2 ;  /* 0x0000005d08247211 */ /* 0x000fe200078610ff */
[----:B------:R-:W-:Y:S01]  /*10e00*/  STL.64 [R1+0xd60], R6 ;  /* 0x000d600601007387 */ /* 0x000fe20000100a00 */
[----:B------:R-:W-:-:S02]  /*10e10*/  IMAD R107, R107, c[0x0][0x190], RZ ;  /* 0x000064006b6b7a24 */ /* 0x000fc400078e02ff */
[----:B------:R-:W-:Y:S01]  /*10e20*/  LEA.HI.X.SX32 R37, R8, R0, 0x2, P3 ;  /* 0x0000000008257211 */ /* 0x000fe200018f16ff */
[----:B------:R1:W-:Y:S01]  /*10e30*/  STL.64 [R1+0xd58], R2 ;  /* 0x000d580201007387 */ /* 0x0003e20000100a00 */
[----:B------:R-:W-:-:S03]  /*10e40*/  IMAD R237, R237, c[0x0][0x190], RZ ;  /* 0x00006400eded7a24 */ /* 0x000fc600078e02ff */
[----:B------:R4:W-:Y:S01]  /*10e50*/  STL.64 [R1+0xd50], R36 ;  /* 0x000d502401007387 */ /* 0x0009e20000100a00 */
[----:B-1----:R-:W-:-:S04]  /*10e60*/  LEA R2, P4, R193, R93, 0x2 ;  /* 0x0000005dc1027211 */ /* 0x002fc800078810ff */
[-C--:B------:R-:W-:Y:S02]  /*10e70*/  LEA.HI.X.SX32 R3, R193, R0.reuse, 0x2, P4 ;  /* 0x00000000c1037211 */ /* 0x080fe400020f16ff */
[----:B----4-:R-:W-:Y:S01]  /*10e80*/  LEA R36, P3, R107, R93, 0x2 ;  /* 0x0000005d6b247211 */ /* 0x010fe200078610ff */
[----:B------:R-:W-:Y:S02]  /*10e90*/  IMAD R109, R109, c[0x0][0x190], RZ ;  /* 0x000064006d6d7a24 */ /* 0x000fe400078e02ff */
[----:B------:R1:W-:Y:S01]  /*10ea0*/  STL.64 [R1+0xd48], R2 ;  /* 0x000d480201007387 */ /* 0x0003e20000100a00 */
[----:B------:R-:W-:Y:S01]  /*10eb0*/  LEA.HI.X.SX32 R37, R107, R0, 0x2, P3 ;  /* 0x000000006b257211 */ /* 0x000fe200018f16ff */
[----:B------:R-:W-:-:S04]  /*10ec0*/  IMAD R195, R195, c[0x0][0x190], RZ ;  /* 0x00006400c3c37a24 */ /* 0x000fc800078e02ff */
[----:B------:R4:W-:Y:S01]  /*10ed0*/  STL.64 [R1+0xd40], R36 ;  /* 0x000d402401007387 */ /* 0x0009e20000100a00 */
[----:B-1----:R-:W-:-:S04]  /*10ee0*/  LEA R2, P4, R237, R93, 0x2 ;  /* 0x0000005ded027211 */ /* 0x002fc800078810ff */
[-C--:B------:R-:W-:Y:S02]  /*10ef0*/  LEA.HI.X.SX32 R3, R237, R0.reuse, 0x2, P4 ;  /* 0x00000000ed037211 */ /* 0x080fe400020f16ff */
[-C--:B----4-:R-:W-:Y:S01]  /*10f00*/  LEA R36, P3, R109, R93.reuse, 0x2 ;  /* 0x0000005d6d247211 */ /* 0x090fe200078610ff */
[----:B------:R-:W-:Y:S02]  /*10f10*/  IMAD R105, R105, c[0x0][0x190], RZ ;  /* 0x0000640069697a24 */ /* 0x000fe400078e02ff */
[----:B------:R1:W-:Y:S01]  /*10f20*/  STL.64 [R1+0xd38], R2 ;  /* 0x000d380201007387 */ /* 0x0003e20000100a00 */
[----:B------:R-:W-:Y:S01]  /*10f30*/  LEA.HI.X.SX32 R37, R109, R0, 0x2, P3 ;  /* 0x000000006d257211 */ /* 0x000fe200018f16ff */
[----:B------:R-:W-:Y:S02]  /*10f40*/  IMAD R117, R117, c[0x0][0x190], RZ ;  /* 0x0000640075757a24 */ /* 0x000fe400078e02ff */
[----:B------:R-:W-:Y:S02]  /*10f50*/  IMAD R113, R113, c[0x0][0x190], RZ ;  /* 0x0000640071717a24 */ /* 0x000fe400078e02ff */
[----:B------:R4:W-:Y:S01]  /*10f60*/  STL.64 [R1+0xd30], R36 ;  /* 0x000d302401007387 */ /* 0x0009e20000100a00 */
[----:B-1----:R-:W-:-:S04]  /*10f70*/  LEA R2, P4, R195, R93, 0x2 ;  /* 0x0000005dc3027211 */ /* 0x002fc800078810ff */
[----:B------:R-:W-:Y:S02]  /*10f80*/  LEA.HI.X.SX32 R3, R195, R0, 0x2, P4 ;  /* 0x00000000c3037211 */ /* 0x000fe400020f16ff */
[----:B----4-:R-:W-:-:S03]  /*10f90*/  LEA R36, P3, R105, R93, 0x2 ;  /* 0x0000005d69247211 */ /* 0x010fc600078610ff */
[----:B------:R1:W-:Y:S01]  /*10fa0*/  STL.64 [R1+0xd28], R2 ;  /* 0x000d280201007387 */ /* 0x0003e20000100a00 */
[-C--:B------:R-:W-:Y:S02]  /*10fb0*/  LEA.HI.X.SX32 R37, R105, R0.reuse, 0x2, P3 ;  /* 0x0000000069257211 */ /* 0x080fe400018f16ff */
[-C--:B------:R-:W-:Y:S01]  /*10fc0*/  LEA R40, P3, R113, R93.reuse, 0x2 ;  /* 0x0000005d71287211 */ /* 0x080fe200078610ff */
[----:B------:R-:W-:Y:S02]  /*10fd0*/  IMAD R197, R197, c[0x0][0x190], RZ ;  /* 0x00006400c5c57a24 */ /* 0x000fe400078e02ff */
[----:B------:R-:W-:Y:S01]  /*10fe0*/  IMAD R115, R115, c[0x0][0x190], RZ ;  /* 0x0000640073737a24 */ /* 0x000fe200078e02ff */
[----:B------:R-:W-:Y:S02]  /*10ff0*/  LEA.HI.X.SX32 R41, R113, R0, 0x2, P3 ;  /* 0x0000000071297211 */ /* 0x000fe400018f16ff */
[----:B-1----:R-:W-:-:S04]  /*11000*/  LEA R2, P4, R117, R93, 0x2 ;  /* 0x0000005d75027211 */ /* 0x002fc800078810ff */
[----:B------:R-:W-:Y:S01]  /*11010*/  LEA.HI.X.SX32 R3, R117, R0, 0x2, P4 ;  /* 0x0000000075037211 */ /* 0x000fe200020f16ff */
[----:B------:R1:W-:Y:S04]  /*11020*/  STL.64 [R1+0xd20], R36 ;  /* 0x000d202401007387 */ /* 0x0003e80000100a00 */
[----:B------:R-:W-:Y:S04]  /*11030*/  STL.64 [R1+0xd18], R2 ;  /* 0x000d180201007387 */ /* 0x000fe80000100a00 */
[----:B------:R4:W-:Y:S01]  /*11040*/  STL.64 [R1+0xd10], R40 ;  /* 0x000d102801007387 */ /* 0x0009e20000100a00 */
[----:B-1----:R-:W-:Y:S01]  /*11050*/  LEA R36, P4, R197, R93, 0x2 ;  /* 0x0000005dc5247211 */ /* 0x002fe200078810ff */
[----:B------:R-:W-:-:S03]  /*11060*/  IMAD R239, R239, c[0x0][0x190], RZ ;  /* 0x00006400efef7a24 */ /* 0x000fc600078e02ff */
[----:B------:R-:W-:Y:S02]  /*11070*/  LEA.HI.X.SX32 R37, R197, R0, 0x2, P4 ;  /* 0x00000000c5257211 */ /* 0x000fe400020f16ff */
[----:B----4-:R-:W-:Y:S01]  /*11080*/  LEA R40, P3, R115, R93, 0x2 ;  /* 0x0000005d73287211 */ /* 0x010fe200078610ff */
[----:B------:R-:W-:-:S03]  /*11090*/  IMAD R39, R39, c[0x0][0x190], RZ ;  /* 0x0000640027277a24 */ /* 0x000fc600078e02ff */
[-C--:B------:R-:W-:Y:S01]  /*110a0*/  LEA.HI.X.SX32 R41, R115, R0.reuse, 0x2, P3 ;  /* 0x0000000073297211 */ /* 0x080fe200018f16ff */
[----:B------:R1:W-:Y:S04]  /*110b0*/  STL.64 [R1+0xd08], R36 ;  /* 0x000d082401007387 */ /* 0x0003e80000100a00 */
[----:B------:R4:W-:Y:S01]  /*110c0*/  STL.64 [R1+0xd00], R40 ;  /* 0x000d002801007387 */ /* 0x0009e20000100a00 */
[----:B------:R-:W-:Y:S01]  /*110d0*/  IMAD R199, R199, c[0x0][0x190], RZ ;  /* 0x00006400c7c77a24 */ /* 0x000fe200078e02ff */
[-C--:B-1----:R-:W-:Y:S02]  /*110e0*/  LEA R36, P4, R239, R93.reuse, 0x2 ;  /* 0x0000005def247211 */ /* 0x082fe400078810ff */
[-C--:B----4-:R-:W-:Y:S02]  /*110f0*/  LEA R40, P3, R39, R93.reuse, 0x2 ;  /* 0x0000005d27287211 */ /* 0x090fe400078610ff */
[-C--:B------:R-:W-:Y:S01]  /*11100*/  LEA.HI.X.SX32 R37, R239, R0.reuse, 0x2, P4 ;  /* 0x00000000ef257211 */ /* 0x080fe200020f16ff */
[----:B------:R-:W-:Y:S01]  /*11110*/  IMAD R119, R119, c[0x0][0x190], RZ ;  /* 0x0000640077777a24 */ /* 0x000fe200078e02ff */
[----:B------:R-:W-:Y:S01]  /*11120*/  LEA.HI.X.SX32 R41, R39, R0, 0x2, P3 ;  /* 0x0000000027297211 */ /* 0x000fe200018f16ff */
[----:B------:R-:W-:Y:S01]  /*11130*/  IMAD R245, R245, c[0x0][0x190], RZ ;  /* 0x00006400f5f57a24 */ /* 0x000fe200078e02ff */
[----:B------:R-:W-:Y:S01]  /*11140*/  LEA R52, P4, R199, R93, 0x2 ;  /* 0x0000005dc7347211 */ /* 0x000fe200078810ff */
[----:B------:R-:W-:Y:S01]  /*11150*/  STL.64 [R1+0xcf8], R36 ;  /* 0x000cf82401007387 */ /* 0x000fe20000100a00 */
[----:B------:R-:W-:Y:S01]  /*11160*/  IMAD.MOV.U32 R30, RZ, RZ, R155 ;  /* 0x000000ffff1e7224 */ /* 0x000fe200078e009b */
[----:B------:R-:W-:-:S02]  /*11170*/  MOV R155, R29 ;  /* 0x0000001d009b7202 */ /* 0x000fc40000000f00 */
[----:B------:R1:W-:Y:S01]  /*11180*/  STL.64 [R1+0xcf0], R40 ;  /* 0x000cf02801007387 */ /* 0x0003e20000100a00 */
[----:B------:R-:W-:Y:S01]  /*11190*/  IMAD.MOV.U32 R29, RZ, RZ, R124 ;  /* 0x000000ffff1d7224 */ /* 0x000fe200078e007c */
[----:B------:R-:W-:Y:S01]  /*111a0*/  LEA.HI.X.SX32 R53, R199, R0, 0x2, P4 ;  /* 0x00000000c7357211 */ /* 0x000fe200020f16ff */
[----:B------:R-:W-:Y:S01]  /*111b0*/  IMAD R124, R38, c[0x0][0x190], RZ ;  /* 0x00006400267c7a24 */ /* 0x000fe200078e02ff */
[-C--:B------:R-:W-:Y:S01]  /*111c0*/  LEA R38, P4, R245, R93.reuse, 0x2 ;  /* 0x0000005df5267211 */ /* 0x080fe200078810ff */
[----:B------:R-:W-:Y:S01]  /*111d0*/  IMAD R121, R121, c[0x0][0x190], RZ ;  /* 0x0000640079797a24 */ /* 0x000fe200078e02ff */
[----:B-1----:R-:W-:-:S04]  /*111e0*/  LEA R40, P3, R119, R93, 0x2 ;  /* 0x0000005d77287211 */ /* 0x002fc800078610ff */
[-C--:B------:R-:W-:Y:S01]  /*111f0*/  LEA.HI.X.SX32 R41, R119, R0.reuse, 0x2, P3 ;  /* 0x0000000077297211 */ /* 0x080fe200018f16ff */
[----:B------:R-:W-:Y:S01]  /*11200*/  STL.64 [R1+0xce8], R52 ;  /* 0x000ce83401007387 */ /* 0x000fe20000100a00 */
[----:B------:R-:W-:Y:S01]  /*11210*/  LEA.HI.X.SX32 R39, R245, R0, 0x2, P4 ;  /* 0x00000000f5277211 */ /* 0x000fe200020f16ff */
[----:B------:R-:W-:Y:S02]  /*11220*/  IMAD R201, R201, c[0x0][0x190], RZ ;  /* 0x00006400c9c97a24 */ /* 0x000fe400078e02ff */
[----:B------:R1:W-:Y:S04]  /*11230*/  STL.64 [R1+0xce0], R40 ;  /* 0x000ce02801007387 */ /* 0x0003e80000100a00 */
[----:B------:R4:W-:Y:S01]  /*11240*/  STL.64 [R1+0xcd8], R38 ;  /* 0x000cd82601007387 */ /* 0x0009e20000100a00 */
[----:B-1----:R-:W-:-:S02]  /*11250*/  LEA R40, P3, R121, R93, 0x2 ;  /* 0x0000005d79287211 */ /* 0x002fc400078610ff */
        /* <DEDUP_REMOVED lines=84> */
[CC--:B-1----:R-:W-:Y:S02]  /*117a0*/  LEA R40, P3, R88.reuse, R93.reuse, 0x2 ;  /* 0x0000005d58287211 */ /* 0x0c2fe400078610ff */
[----:B----4-:R-:W-:Y:S02]  /*117b0*/  LEA R38, P4, R141, R93, 0x2 ;  /* 0x0000005d8d267211 */ /* 0x010fe400078810ff */
[-C--:B------:R-:W-:Y:S01]  /*117c0*/  LEA.HI.X.SX32 R41, R88, R0.reuse, 0x2, P3 ;  /* 0x0000000058297211 */ /* 0x080fe200018f16ff */
[----:B------:R-:W-:Y:S01]  /*117d0*/  IMAD R213, R213, c[0x0][0x190], RZ ;  /* 0x00006400d5d57a24 */ /* 0x000fe200078e02ff */
        /* <DEDUP_REMOVED lines=18> */
[----:B------:R-:W-:Y:S01]  /*11900*/  LEA.HI.X.SX32 R39, R142, R0, 0x2, P4 ;  /* 0x000000008e277211 */ /* 0x000fe200020f16ff */
[----:B------:R-:W-:-:S02]  /*11910*/  IMAD R232, R232, c[0x0][0x190], RZ ;  /* 0x00006400e8e87a24 */ /* 0x000fc400078e02ff */
[----:B------:R1:W-:Y:S04]  /*11920*/  STL.64 [R1+0xbf0], R40 ;  /* 0x000bf02801007387 */ /* 0x0003e80000100a00 */
[----:B------:R4:W-:Y:S01]  /*11930*/  STL.64 [R1+0xbe8], R38 ;  /* 0x000be82601007387 */ /* 0x0009e20000100a00 */
[-C--:B-1----:R-:W-:Y:S02]  /*11940*/  LEA R40, P3, R140, R93.reuse, 0x2 ;  /* 0x0000005d8c287211 */ /* 0x082fe400078610ff */
[-C--:B----4-:R-:W-:Y:S02]  /*11950*/  LEA R38, P4, R138, R93.reuse, 0x2 ;  /* 0x0000005d8a267211 */ /* 0x090fe400078810ff */
[----:B------:R-:W-:Y:S02]  /*11960*/  LEA.HI.X.SX32 R41, R140, R0, 0x2, P3 ;  /* 0x000000008c297211 */ /* 0x000fe400018f16ff */
[----:B------:R-:W-:-:S02]  /*11970*/  LEA R52, P3, R232, R93, 0x2 ;  /* 0x0000005de8347211 */ /* 0x000fc400078610ff */
[-C--:B------:R-:W-:Y:S02]  /*11980*/  LEA.HI.X.SX32 R39, R138, R0.reuse, 0x2, P4 ;  /* 0x000000008a277211 */ /* 0x080fe400020f16ff */
[----:B------:R-:W-:Y:S01]  /*11990*/  LEA.HI.X.SX32 R53, R232, R0, 0x2, P3 ;  /* 0x00000000e8357211 */ /* 0x000fe200018f16ff */
[----:B------:R1:W-:Y:S04]  /*119a0*/  STL.64 [R1+0xbe0], R40 ;  /* 0x000be02801007387 */ /* 0x0003e80000100a00 */
[----:B------:R-:W-:Y:S04]  /*119b0*/  STL.64 [R1+0xbd0], R38 ;  /* 0x000bd02601007387 */ /* 0x000fe80000100a00 */
[----:B------:R4:W-:Y:S01]  /*119c0*/  STL.64 [R1+0xbc8], R52 ;  /* 0x000bc83401007387 */ /* 0x0009e20000100a00 */
[----:B-1----:R-:W-:-:S04]  /*119d0*/  LEA R40, P4, R132, R93, 0x2 ;  /* 0x0000005d84287211 */ /* 0x002fc800078810ff */
[----:B------:R-:W-:Y:S02]  /*119e0*/  LEA.HI.X.SX32 R41, R132, R0, 0x2, P4 ;  /* 0x0000000084297211 */ /* 0x000fe400020f16ff */
[----:B----4-:R-:W-:-:S04]  /*119f0*/  LEA R52, P3, R130, R93, 0x2 ;  /* 0x0000005d82347211 */ /* 0x010fc800078610ff */
[-C--:B------:R-:W-:Y:S01]  /*11a00*/  LEA.HI.X.SX32 R53, R130, R0.reuse, 0x2, P3 ;  /* 0x0000000082357211 */ /* 0x080fe200018f16ff */
[----:B------:R1:W-:Y:S04]  /*11a10*/  STL.64 [R1+0xbc0], R40 ;  /* 0x000bc02801007387 */ /* 0x0003e80000100a00 */
[----:B------:R4:W-:Y:S01]  /*11a20*/  STL.64 [R1+0xbb8], R52 ;  /* 0x000bb83401007387 */ /* 0x0009e20000100a00 */
[----:B------:R-:W-:Y:S01]  /*11a30*/  IMAD R45, R11, c[0x0][0x190], RZ ;  /* 0x000064000b2d7a24 */ /* 0x000fe200078e02ff */
[CC--:B-1----:R-:W-:Y:S02]  /*11a40*/  LEA R40, P4, R129.reuse, R93.reuse, 0x2 ;  /* 0x0000005d81287211 */ /* 0x0c2fe400078810ff */
[----:B----4-:R-:W-:Y:S02]  /*11a50*/  LEA R52, P3, R128, R93, 0x2 ;  /* 0x0000005d80347211 */ /* 0x010fe400078610ff */
[----:B------:R-:W-:-:S02]  /*11a60*/  LEA.HI.X.SX32 R41, R129, R0, 0x2, P4 ;  /* 0x0000000081297211 */ /* 0x000fc400020f16ff */
[-C--:B------:R-:W-:Y:S02]  /*11a70*/  LEA.HI.X.SX32 R53, R128, R0.reuse, 0x2, P3 ;  /* 0x0000000080357211 */ /* 0x080fe400018f16ff */
        /* <DEDUP_REMOVED lines=20> */
[-C--:B-1----:R-:W-:Y:S02]  /*11bc0*/  LEA R76, P4, R46, R93.reuse, 0x2 ;  /* 0x0000005d2e4c7211 */ /* 0x082fe400078810ff */
[-C--:B----4-:R-:W-:Y:S02]  /*11bd0*/  LEA R52, P3, R48, R93.reuse, 0x2 ;  /* 0x0000005d30347211 */ /* 0x090fe400078610ff */
[-C--:B------:R-:W-:Y:S02]  /*11be0*/  LEA.HI.X.SX32 R77, R46, R0.reuse, 0x2, P4 ;  /* 0x000000002e4d7211 */ /* 0x080fe400020f16ff */
[-C--:B------:R-:W-:Y:S01]  /*11bf0*/  LEA.HI.X.SX32 R53, R48, R0.reuse, 0x2, P3 ;  /* 0x0000000030357211 */ /* 0x080fe200018f16ff */
[----:B------:R-:W-:Y:S01]  /*11c00*/  IMAD R64, R64, c[0x0][0x190], RZ ;  /* 0x0000640040407a24 */ /* 0x000fe200078e02ff */
[CC--:B------:R-:W-:Y:S01]  /*11c10*/  LEA R44, P4, R50.reuse, R93.reuse, 0x2 ;  /* 0x0000005d322c7211 */ /* 0x0c0fe200078810ff */
[----:B------:R-:W-:Y:S03]  /*11c20*/  STL.64 [R1+0xb80], R76 ;  /* 0x000b804c01007387 */ /* 0x000fe60000100a00 */
[----:B------:R-:W-:Y:S01]  /*11c30*/  LEA.HI.X.SX32 R45, R50, R0, 0x2, P4 ;  /* 0x00000000322d7211 */ /* 0x000fe200020f16ff */
[----:B------:R1:W-:Y:S01]  /*11c40*/  STL.64 [R1+0xb78], R52 ;  /* 0x000b783401007387 */ /* 0x0003e20000100a00 */
[----:B------:R-:W-:Y:S01]  /*11c50*/  LEA R46, P4, R64, R93, 0x2 ;  /* 0x0000005d402e7211 */ /* 0x000fe200078810ff */
[----:B------:R-:W-:-:S02]  /*11c60*/  IMAD R56, R56, c[0x0][0x190], RZ ;  /* 0x0000640038387a24 */ /* 0x000fc400078e02ff */
[----:B------:R-:W-:Y:S01]  /*11c70*/  IMAD R58, R58, c[0x0][0x190], RZ ;  /* 0x000064003a3a7a24 */ /* 0x000fe200078e02ff */
[----:B------:R-:W-:Y:S02]  /*11c80*/  LEA.HI.X.SX32 R47, R64, R0, 0x2, P4 ;  /* 0x00000000402f7211 */ /* 0x000fe400020f16ff */
[----:B-1----:R-:W-:-:S04]  /*11c90*/  LEA R52, P3, R54, R93, 0x2 ;  /* 0x0000005d36347211 */ /* 0x002fc800078610ff */
[-C--:B------:R-:W-:Y:S01]  /*11ca0*/  LEA.HI.X.SX32 R53, R54, R0.reuse, 0x2, P3 ;  /* 0x0000000036357211 */ /* 0x080fe200018f16ff */
[----:B------:R-:W-:Y:S01]  /*11cb0*/  STL.64 [R1+0xb70], R44 ;  /* 0x000b702c01007387 */ /* 0x000fe20000100a00 */
[-C--:B------:R-:W-:Y:S01]  /*11cc0*/  LEA R48, P3, R56, R93.reuse, 0x2 ;  /* 0x0000005d38307211 */ /* 0x080fe200078610ff */
[----:B------:R-:W-:Y:S02]  /*11cd0*/  IMAD R60, R60, c[0x0][0x190], RZ ;  /* 0x000064003c3c7a24 */ /* 0x000fe400078e02ff */
[----:B------:R-:W-:Y:S04]  /*11ce0*/  STL.64 [R1+0xb68], R52 ;  /* 0x000b683401007387 */ /* 0x000fe80000100a00 */
[----:B------:R1:W-:Y:S01]  /*11cf0*/  STL.64 [R1+0xb60], R46 ;  /* 0x000b602e01007387 */ /* 0x0003e20000100a00 */
[----:B------:R-:W-:Y:S01]  /*11d00*/  LEA.HI.X.SX32 R49, R56, R0, 0x2, P3 ;  /* 0x0000000038317211 */ /* 0x000fe200018f16ff */
[----:B------:R-:W-:Y:S01]  /*11d10*/  IMAD R62, R62, c[0x0][0x190], RZ ;  /* 0x000064003e3e7a24 */ /* 0x000fe200078e02ff */
[----:B-1----:R-:W-:-:S02]  /*11d20*/  LEA R46, P4, R58, R93, 0x2 ;  /* 0x0000005d3a2e7211 */ /* 0x002fc400078810ff */
[----:B------:R-:W-:Y:S02]  /*11d30*/  LEA R52, P3, R60, R93, 0x2 ;  /* 0x0000005d3c347211 */ /* 0x000fe400078610ff */
[-C--:B------:R-:W-:Y:S01]  /*11d40*/  LEA.HI.X.SX32 R47, R58, R0.reuse, 0x2, P4 ;  /* 0x000000003a2f7211 */ /* 0x080fe200020f16ff */
[----:B------:R-:W-:Y:S01]  /*11d50*/  STL.64 [R1+0xb58], R48 ;  /* 0x000b583001007387 */ /* 0x000fe20000100a00 */
[----:B------:R-:W-:Y:S01]  /*11d60*/  LEA.HI.X.SX32 R53, R60, R0, 0x2, P3 ;  /* 0x000000003c357211 */ /* 0x000fe200018f16ff */
[----:B------:R-:W-:Y:S02]  /*11d70*/  IMAD R147, R147, c[0x0][0x190], RZ ;  /* 0x0000640093937a24 */ /* 0x000fe400078e02ff */
[----:B------:R1:W-:Y:S01]  /*11d80*/  STL.64 [R1+0xb50], R46 ;  /* 0x000b502e01007387 */ /* 0x0003e20000100a00 */
[----:B------:R-:W-:-:S03]  /*11d90*/  IMAD R66, R66, c[0x0][0x190], RZ ;  /* 0x0000640042427a24 */ /* 0x000fc600078e02ff */
[----:B------:R4:W-:Y:S01]  /*11da0*/  STL.64 [R1+0xb48], R52 ;  /* 0x000b483401007387 */ /* 0x0009e20000100a00 */
[----:B------:R-:W-:Y:S01]  /*11db0*/  IMAD R68, R68, c[0x0][0x190], RZ ;  /* 0x0000640044447a24 */ /* 0x000fe200078e02ff */
[----:B-1----:R-:W-:-:S04]  /*11dc0*/  LEA R46, P4, R62, R93, 0x2 ;  /* 0x0000005d3e2e7211 */ /* 0x002fc800078810ff */
[-C--:B------:R-:W-:Y:S02]  /*11dd0*/  LEA.HI.X.SX32 R47, R62, R0.reuse, 0x2, P4 ;  /* 0x000000003e2f7211 */ /* 0x080fe400020f16ff */
[CC--:B----4-:R-:W-:Y:S01]  /*11de0*/  LEA R52, P3, R147.reuse, R93.reuse, 0x2 ;  /* 0x0000005d93347211 */ /* 0x0d0fe200078610ff */
[----:B------:R-:W-:Y:S02]  /*11df0*/  IMAD R70, R70, c[0x0][0x190], RZ ;  /* 0x0000640046467a24 */ /* 0x000fe400078e02ff */
[----:B------:R1:W-:Y:S01]  /*11e00*/  STL.64 [R1+0xb40], R46 ;  /* 0x000b402e01007387 */ /* 0x0003e20000100a00 */
[-C--:B------:R-:W-:Y:S02]  /*11e10*/  LEA.HI.X.SX32 R53, R147, R0.reuse, 0x2, P3 ;  /* 0x0000000093357211 */ /* 0x080fe400018f16ff */
[----:B------:R-:W-:Y:S01]  /*11e20*/  LEA R54, P3, R68, R93, 0x2 ;  /* 0x0000005d44367211 */ /* 0x000fe200078610ff */
[----:B------:R-:W-:Y:S02]  /*11e30*/  IMAD R72, R72, c[0x0][0x190], RZ ;  /* 0x0000640048487a24 */ /* 0x000fe400078e02ff */
[----:B------:R4:W-:Y:S01]  /*11e40*/  STL.64 [R1+0xb38], R52 ;  /* 0x000b383401007387 */ /* 0x0009e20000100a00 */
[----:B------:R-:W-:-:S02]  /*11e50*/  LEA.HI.X.SX32 R55, R68, R0, 0x2, P3 ;  /* 0x0000000044377211 */ /* 0x000fc400018f16ff */
[----:B-1----:R-:W-:-:S04]  /*11e60*/  LEA R46, P4, R66, R93, 0x2 ;  /* 0x0000005d422e7211 */ /* 0x002fc800078810ff */
[-C--:B------:R-:W-:Y:S02]  /*11e70*/  LEA.HI.X.SX32 R47, R66, R0.reuse, 0x2, P4 ;  /* 0x00000000422f7211 */ /* 0x080fe400020f16ff */
[----:B----4-:R-:W-:Y:S01]  /*11e80*/  LEA R52, P4, R70, R93, 0x2 ;  /* 0x0000005d46347211 */ /* 0x010fe200078810ff */
[----:B------:R-:W-:Y:S02]  /*11e90*/  IMAD R74, R74, c[0x0][0x190], RZ ;  /* 0x000064004a4a7a24 */ /* 0x000fe400078e02ff */
[----:B------:R-:W-:Y:S01]  /*11ea0*/  STL.64 [R1+0xb30], R46 ;  /* 0x000b302e01007387 */ /* 0x000fe20000100a00 */
        /* <DEDUP_REMOVED lines=16> */
[----:B------:R-:W-:Y:S01]  /*11fb0*/  LEA.HI.X.SX32 R53, R78, R0, 0x2, P4 ;  /* 0x000000004e357211 */ /* 0x000fe200020f16ff */
[----:B------:R-:W-:Y:S02]  /*11fc0*/  IMAD.MOV.U32 R31, RZ, RZ, R30 ;  /* 0x000000ffff1f7224 */ /* 0x000fe400078e001e */
[----:B------:R1:W-:Y:S01]  /*11fd0*/  STL.64 [R1+0xb08], R54 ;  /* 0x000b083601007387 */ /* 0x0003e20000100a00 */
[----:B------:R-:W-:Y:S01]  /*11fe0*/  IMAD.MOV.U32 R30, RZ, RZ, R155 ;  /* 0x000000ffff1e7224 */ /* 0x000fe200078e009b */
[----:B------:R-:W-:Y:S01]  /*11ff0*/  MOV R155, R29 ;  /* 0x0000001d009b7202 */ /* 0x000fe20000000f00 */
[----:B------:R-:W-:Y:S01]  /*12000*/  IMAD.MOV.U32 R29, RZ, RZ, R241 ;  /* 0x000000ffff1d7224 */ /* 0x000fe200078e00f1 */
[----:B------:R4:W-:Y:S01]  /*12010*/  STL.64 [R1+0xb00], R52 ;  /* 0x000b003401007387 */ /* 0x0009e20000100a00 */
[----:B------:R-:W-:-:S02]  /*12020*/  IMAD.MOV.U32 R241, RZ, RZ, R153 ;  /* 0x000000fffff17224 */ /* 0x000fc400078e0099 */
[----:B------:R-:W-:Y:S01]  /*12030*/  IMAD R18, R18, c[0x0][0x190], RZ ;  /* 0x0000640012127a24 */ /* 0x000fe200078e02ff */
[----:B-1----:R-:W-:Y:S01]  /*12040*/  LEA R54, P3, R80, R93, 0x2 ;  /* 0x0000005d50367211 */ /* 0x002fe200078610ff */
[----:B------:R-:W-:Y:S01]  /*12050*/  IMAD.MOV.U32 R153, RZ, RZ, R22 ;  /* 0x000000ffff997224 */ /* 0x000fe200078e0016 */
[----:B------:R-:W-:Y:S02]  /*12060*/  MOV R22, R15 ;  /* 0x0000000f00167202 */ /* 0x000fe40000000f00 */
[----:B----4-:R-:W-:Y:S02]  /*12070*/  LEA R52, P4, R20, R93, 0x2 ;  /* 0x0000005d14347211 */ /* 0x010fe400078810ff */
[-C--:B------:R-:W-:Y:S01]  /*12080*/  LEA.HI.X.SX32 R55, R80, R0.reuse, 0x2, P3 ;  /* 0x0000000050377211 */ /* 0x080fe200018f16ff */
[----:B------:R-:W-:Y:S01]  /*12090*/  IMAD.MOV.U32 R15, RZ, RZ, R25 ;  /* 0x000000ffff0f7224 */ /* 0x000fe200078e0019 */
[----:B------:R-:W-:Y:S01]  /*120a0*/  LEA.HI.X.SX32 R53, R20, R0, 0x2, P4 ;  /* 0x0000000014357211 */ /* 0x000fe200020f16ff */
[----:B------:R-:W-:-:S02]  /*120b0*/  IMAD.MOV.U32 R25, RZ, RZ, R17 ;  /* 0x000000ffff197224 */ /* 0x000fc400078e0011 */
[----:B------:R-:W-:Y:S01]  /*120c0*/  IMAD R17, R86, c[0x0][0x190], RZ ;  /* 0x0000640056117a24 */ /* 0x000fe200078e02ff */
[----:B------:R1:W-:Y:S01]  /*120d0*/  STL.64 [R1+0xaf8], R54 ;  /* 0x000af83601007387 */ /* 0x0003e20000100a00 */
[----:B------:R-:W-:Y:S01]  /*120e0*/  IMAD.MOV.U32 R32, RZ, RZ, R31 ;  /* 0x000000ffff207224 */ /* 0x000fe200078e001f */
[----:B------:R-:W-:Y:S01]  /*120f0*/  MOV R143, R30 ;  /* 0x0000001e008f7202 */ /* 0x000fe20000000f00 */
[----:B------:R-:W-:Y:S01]  /*12100*/  IMAD.MOV.U32 R31, RZ, RZ, R155 ;  /* 0x000000ffff1f7224 */ /* 0x000fe200078e009b */
[----:B------:R4:W-:Y:S01]  /*12110*/  STL.64 [R1+0xaf0], R52 ;  /* 0x000af03401007387 */ /* 0x0009e20000100a00 */
[----:B------:R-:W-:Y:S02]  /*12120*/  IMAD.MOV.U32 R155, RZ, RZ, R16 ;  /* 0x000000ffff9b7224 */ /* 0x000fe400078e0010 */
[----:B------:R-:W-:Y:S01]  /*12130*/  IMAD.MOV.U32 R30, RZ, RZ, R29 ;  /* 0x000000ffff1e7224 */ /* 0x000fe200078e001d */
[----:B-1----:R-:W-:Y:S01]  /*12140*/  LEA R54, P3, R18, R93, 0x2 ;  /* 0x0000005d12367211 */ /* 0x002fe200078610ff */
[----:B------:R-:W-:Y:S01]  /*12150*/  IMAD R16, R90, c[0x0][0x190], RZ ;  /* 0x000064005a107a24 */ /* 0x000fe200078e02ff */
[----:B------:R-:W-:-:S02]  /*12160*/  MOV R29, R241 ;  /* 0x000000f1001d7202 */ /* 0x000fc40000000f00 */
[C---:B----4-:R-:W-:Y:S02]  /*12170*/  LEA R52, P4, R17.reuse, R93, 0x2 ;  /* 0x0000005d11347211 */ /* 0x050fe400078810ff */
[-C--:B------:R-:W-:Y:S01]  /*12180*/  LEA.HI.X.SX32 R55, R18, R0.reuse, 0x2, P3 ;  /* 0x0000000012377211 */ /* 0x080fe200018f16ff */
[----:B------:R-:W-:Y:S01]  /*12190*/  IMAD.MOV.U32 R241, RZ, RZ, R153 ;  /* 0x000000fffff17224 */ /* 0x000fe200078e0099 */
[----:B------:R-:W-:Y:S01]  /*121a0*/  LEA.HI.X.SX32 R53, R17, R0, 0x2, P4 ;  /* 0x0000000011357211 */ /* 0x000fe200020f16ff */
[----:B------:R-:W-:Y:S02]  /*121b0*/  IMAD.MOV.U32 R153, RZ, RZ, R15 ;  /* 0x000000ffff997224 */ /* 0x000fe400078e000f */
[----:B------:R-:W-:Y:S01]  /*121c0*/  IMAD.MOV.U32 R4, RZ, RZ, R32 ;  /* 0x000000ffff047224 */ /* 0x000fe200078e0020 */
[----:B------:R-:W-:Y:S01]  /*121d0*/  MOV R32, R31 ;  /* 0x0000001f00207202 */ /* 0x000fe20000000f00 */
[----:B------:R-:W-:Y:S01]  /*121e0*/  IMAD R15, R100, c[0x0][0x190], RZ ;  /* 0x00006400640f7a24 */ /* 0x000fe200078e02ff */
[----:B------:R1:W-:Y:S01]  /*121f0*/  STL.64 [R1+0xae8], R54 ;  /* 0x000ae83601007387 */ /* 0x0003e20000100a00 */
[----:B------:R-:W-:-:S02]  /*12200*/  IMAD.MOV.U32 R31, RZ, RZ, R30 ;  /* 0x000000ffff1f7224 */ /* 0x000fc400078e001e */
[----:B------:R-:W-:Y:S01]  /*12210*/  IMAD.MOV.U32 R30, RZ, RZ, R155 ;  /* 0x000000ffff1e7224 */ /* 0x000fe200078e009b */
[----:B------:R4:W-:Y:S01]  /*12220*/  STL.64 [R1+0xae0], R52 ;  /* 0x000ae03401007387 */ /* 0x0009e20000100a00 */
[----:B------:R-:W-:Y:S01]  /*12230*/  IMAD.MOV.U32 R155, RZ, RZ, R29 ;  /* 0x000000ffff9b7224 */ /* 0x000fe200078e001d */
[----:B------:R-:W-:Y:S01]  /*12240*/  MOV R29, R241 ;  /* 0x000000f1001d7202 */ /* 0x000fe20000000f00 */
[----:B------:R-:W-:Y:S01]  /*12250*/  IMAD.MOV.U32 R241, RZ, RZ, R14 ;  /* 0x000000fffff17224 */ /* 0x000fe200078e000e */
[-C--:B-1----:R-:W-:Y:S01]  /*12260*/  LEA R54, P3, R16, R93.reuse, 0x2 ;  /* 0x0000005d10367211 */ /* 0x082fe200078610ff */
[----:B------:R-:W-:Y:S01]  /*12270*/  IMAD R14, R92, c[0x0][0x190], RZ ;  /* 0x000064005c0e7a24 */ /* 0x000fe200078e02ff */
[C---:B----4-:R-:W-:Y:S02]  /*12280*/  LEA R52, P4, R15.reuse, R93, 0x2 ;  /* 0x0000005d0f347211 */ /* 0x050fe400078810ff */
[----:B------:R-:W-:Y:S01]  /*12290*/  LEA.HI.X.SX32 R55, R16, R0, 0x2, P3 ;  /* 0x0000000010377211 */ /* 0x000fe200018f16ff */
[----:B------:R-:W-:Y:S01]  /*122a0*/  IMAD.MOV.U32 R34, RZ, RZ, R32 ;  /* 0x000000ffff227224 */ /* 0x000fe200078e0020 */
[----:B------:R-:W-:Y:S01]  /*122b0*/  MOV R32, R30 ;  /* 0x0000001e00207202 */ /* 0x000fe20000000f00 */
[----:B------:R-:W-:Y:S01]  /*122c0*/  IMAD.MOV.U32 R157, RZ, RZ, R31 ;  /* 0x000000ffff9d7224 */ /* 0x000fe200078e001f */
[----:B------:R-:W-:Y:S01]  /*122d0*/  LEA.HI.X.SX32 R53, R15, R0, 0x2, P4 ;  /* 0x000000000f357211 */ /* 0x000fe200020f16ff */
[----:B------:R-:W-:Y:S01]  /*122e0*/  IMAD.MOV.U32 R30, RZ, RZ, R13 ;  /* 0x000000ffff1e7224 */ /* 0x000fe200078e000d */
[----:B------:R1:W-:Y:S01]  /*122f0*/  STL.64 [R1+0xad8], R54 ;  /* 0x000ad83601007387 */ /* 0x0003e20000100a00 */
[----:B------:R-:W-:-:S02]  /*12300*/  IMAD.MOV.U32 R31, RZ, RZ, R241 ;  /* 0x000000ffff1f7224 */ /* 0x000fc400078e00f1 */
[----:B------:R-:W-:Y:S02]  /*12310*/  IMAD R13, R94, c[0x0][0x190], RZ ;  /* 0x000064005e0d7a24 */ /* 0x000fe400078e02ff */
[----:B------:R-:W-:Y:S02]  /*12320*/  IMAD.MOV.U32 R241, RZ, RZ, R12 ;  /* 0x000000fffff17224 */ /* 0x000fe400078e000c */
[----:B------:R-:W-:Y:S01]  /*12330*/  IMAD R12, R96, c[0x0][0x190], RZ ;  /* 0x00006400600c7a24 */ /* 0x000fe200078e02ff */
[----:B------:R4:W-:Y:S01]  /*12340*/  STL.64 [R1+0xad0], R52 ;  /* 0x000ad03401007387 */ /* 0x0009e20000100a00 */
[C---:B-1----:R-:W-:Y:S02]  /*12350*/  LEA R54, P3, R14.reuse, R93, 0x2 ;  /* 0x0000005d0e367211 */ /* 0x042fe400078610ff */
[----:B------:R-:W-:Y:S02]  /*12360*/  MOV R219, R34 ;  /* 0x0000002200db7202 */ /* 0x000fe40000000f00 */
[----:B------:R-:W-:-:S02]  /*12370*/  LEA.HI.X.SX32 R55, R14, R0, 0x2, P3 ;  /* 0x000000000e377211 */ /* 0x000fc400018f16ff */
[-C--:B------:R-:W-:Y:S02]  /*12380*/  LEA R14, P3, R12, R93.reuse, 0x2 ;  /* 0x0000005d0c0e7211 */ /* 0x080fe400078610ff */
[C---:B----4-:R-:W-:Y:S01]  /*12390*/  LEA R52, P4, R13.reuse, R93, 0x2 ;  /* 0x0000005d0d347211 */ /* 0x050fe200078810ff */
[----:B------:R-:W-:Y:S01]  /*123a0*/  IMAD.MOV.U32 R34, RZ, RZ, R30 ;  /* 0x000000ffff227224 */ /* 0x000fe200078e001e */
[----:B------:R-:W-:Y:S01]  /*123b0*/  MOV R30, R27 ;  /* 0x0000001b001e7202 */ /* 0x000fe20000000f00 */
[----:B------:R-:W-:Y:S01]  /*123c0*/  IMAD R11, R98, c[0x0][0x190], RZ ;  /* 0x00006400620b7a24 */ /* 0x000fe200078e02ff */
[-C--:B------:R-:W-:Y:S01]  /*123d0*/  LEA.HI.X.SX32 R53, R13, R0.reuse, 0x2, P4 ;  /* 0x000000000d357211 */ /* 0x080fe200020f16ff */
[----:B------:R-:W-:Y:S01]  /*123e0*/  IMAD.MOV.U32 R27, RZ, RZ, R10 ;  /* 0x000000ffff1b7224 */ /* 0x000fe200078e000a */
[----:B------:R-:W-:Y:S01]  /*123f0*/  LEA.HI.X.SX32 R15, R12, R0, 0x2, P3 ;  /* 0x000000000c0f7211 */ /* 0x000fe200018f16ff */
[----:B------:R-:W-:Y:S02]  /*12400*/  IMAD.MOV.U32 R35, RZ, RZ, R157 ;  /* 0x000000ffff237224 */ /* 0x000fe400078e009d */
[----:B---3--:R-:W-:Y:S01]  /*12410*/  IMAD R10, R111, c[0x0][0x190], RZ ;  /* 0x000064006f0a7a24 */ /* 0x008fe200078e02ff */
[----:B------:R-:W-:Y:S01]  /*12420*/  STL.64 [R1+0xac8], R54 ;  /* 0x000ac83601007387 */ /* 0x000fe20000100a00 */
[----:B------:R-:W-:-:S02]  /*12430*/  IMAD.MOV.U32 R157, RZ, RZ, R32 ;  /* 0x000000ffff9d7224 */ /* 0x000fc400078e0020 */
[----:B------:R-:W-:Y:S01]  /*12440*/  IMAD.MOV.U32 R32, RZ, RZ, R241 ;  /* 0x000000ffff207224 */ /* 0x000fe200078e00f1 */
[----:B------:R1:W-:Y:S01]  /*12450*/  STL.64 [R1+0xac0], R52 ;  /* 0x000ac03401007387 */ /* 0x0003e20000100a00 */
[----:B------:R-:W-:Y:S02]  /*12460*/  IMAD.MOV.U32 R241, RZ, RZ, R9 ;  /* 0x000000fffff17224 */ /* 0x000fe400078e0009 */
[----:B------:R-:W-:Y:S01]  /*12470*/  IMAD R9, R102, c[0x0][0x190], RZ ;  /* 0x0000640066097a24 */ /* 0x000fe200078e02ff */
[----:B------:R3:W-:Y:S01]  /*12480*/  STL.64 [R1+0xab8], R14 ;  /* 0x000ab80e01007387 */ /* 0x0007e20000100a00 */
[----:B------:R-:W-:Y:S01]  /*12490*/  IMAD R7, R104, c[0x0][0x190], RZ ;  /* 0x0000640068077a24 */ /* 0x000fe200078e02ff */
[CC--:B-1----:R-:W-:Y:S02]  /*124a0*/  LEA R52, P4, R11.reuse, R93.reuse, 0x2 ;  /* 0x0000005d0b347211 */ /* 0x0c2fe400078810ff */
[----:B---3--:R-:W-:Y:S02]  /*124b0*/  LEA R14, P3, R10, R93, 0x2 ;  /* 0x0000005d0a0e7211 */ /* 0x008fe400078610ff */
[----:B------:R-:W-:-:S02]  /*124c0*/  LEA.HI.X.SX32 R53, R11, R0, 0x2, P4 ;  /* 0x000000000b357211 */ /* 0x000fc400020f16ff */
[-C--:B------:R-:W-:Y:S02]  /*124d0*/  LEA R12, P4, R9, R93.reuse, 0x2 ;  /* 0x0000005d090c7211 */ /* 0x080fe400078810ff */
[-C--:B------:R-:W-:Y:S02]  /*124e0*/  LEA.HI.X.SX32 R15, R10, R0.reuse, 0x2, P3 ;  /* 0x000000000a0f7211 */ /* 0x080fe400018f16ff */
[----:B------:R-:W-:Y:S01]  /*124f0*/  LEA R10, P3, R7, R93, 0x2 ;  /* 0x0000005d070a7211 */ /* 0x000fe200078610ff */
[----:B------:R-:W-:Y:S01]  /*12500*/  IMAD R6, R106, c[0x0][0x190], RZ ;  /* 0x000064006a067a24 */ /* 0x000fe200078e02ff */
[-C--:B------:R-:W-:Y:S01]  /*12510*/  LEA.HI.X.SX32 R13, R9, R0.reuse, 0x2, P4 ;  /* 0x00000000090d7211 */ /* 0x080fe200020f16ff */
[----:B------:R-:W-:Y:S01]  /*12520*/  IMAD R5, R108, c[0x0][0x190], RZ ;  /* 0x000064006c057a24 */ /* 0x000fe200078e02ff */
[----:B------:R-:W-:Y:S01]  /*12530*/  LEA.HI.X.SX32 R11, R7, R0, 0x2, P3 ;  /* 0x00000000070b7211 */ /* 0x000fe200018f16ff */
[----:B------:R-:W-:Y:S01]  /*12540*/  STL.64 [R1+0xab0], R52 ;  /* 0x000ab03401007387 */ /* 0x000fe20000100a00 */
[----:B------:R-:W-:-:S03]  /*12550*/  MOV R159, R219 ;  /* 0x000000db009f7202 */ /* 0x000fc60000000f00 */
[----:B------:R-:W-:Y:S01]  /*12560*/  STL.64 [R1+0xaa8], R14 ;  /* 0x000aa80e01007387 */ /* 0x000fe20000100a00 */
[----:B------:R-:W-:-:S03]  /*12570*/  IMAD.MOV.U32 R219, RZ, RZ, R35 ;  /* 0x000000ffffdb7224 */ /* 0x000fc600078e0023 */
[----:B------:R1:W-:Y:S01]  /*12580*/  STL.64 [R1+0xaa0], R12 ;  /* 0x000aa00c01007387 */ /* 0x0003e20000100a00 */
[----:B------:R-:W-:-:S03]  /*12590*/  IMAD.MOV.U32 R35, RZ, RZ, R34 ;  /* 0x000000ffff237224 */ /* 0x000fc600078e0022 */
[----:B------:R3:W-:Y:S01]  /*125a0*/  STL.64 [R1+0xa98], R10 ;  /* 0x000a980a01007387 */ /* 0x0007e20000100a00 */
[----:B------:R-:W-:Y:S02]  /*125b0*/  IMAD.MOV.U32 R34, RZ, RZ, R4 ;  /* 0x000000ffff227224 */ /* 0x000fe400078e0004 */
[----:B------:R-:W-:Y:S01]  /*125c0*/  IMAD R4, R110, c[0x0][0x190], RZ ;  /* 0x000064006e047a24 */ /* 0x000fe200078e02ff */
[CC--:B-1----:R-:W-:Y:S02]  /*125d0*/  LEA R12, P4, R6.reuse, R93.reuse, 0x2 ;  /* 0x0000005d060c7211 */ /* 0x0c2fe400078810ff */
[----:B---3--:R-:W-:Y:S02]  /*125e0*/  LEA R10, P3, R5, R93, 0x2 ;  /* 0x0000005d050a7211 */ /* 0x008fe400078610ff */
[-C--:B------:R-:W-:Y:S01]  /*125f0*/  LEA.HI.X.SX32 R13, R6, R0.reuse, 0x2, P4 ;  /* 0x00000000060d7211 */ /* 0x080fe200020f16ff */
[----:B------:R-:W-:Y:S01]  /*12600*/  IMAD R3, R159, c[0x0][0x190], RZ ;  /* 0x000064009f037a24 */ /* 0x000fe200078e02ff */
[----:B------:R-:W-:Y:S01]  /*12610*/  LEA.HI.X.SX32 R11, R5, R0, 0x2, P3 ;  /* 0x00000000050b7211 */ /* 0x000fe200018f16ff */
[----:B------:R-:W-:-:S02]  /*12620*/  IMAD R2, R114, c[0x0][0x190], RZ ;  /* 0x0000640072027a24 */ /* 0x000fc400078e02ff */
[----:B------:R1:W-:Y:S01]  /*12630*/  STL.64 [R1+0xa90], R12 ;  /* 0x000a900c01007387 */ /* 0x0003e20000100a00 */
[----:B------:R-:W-:Y:S01]  /*12640*/  MOV R36, R35 ;  /* 0x0000002300247202 */ /* 0x000fe20000000f00 */
[----:B------:R-:W-:Y:S02]  /*12650*/  IMAD R8, R116, c[0x0][0x190], RZ ;  /* 0x0000640074087a24 */ /* 0x000fe400078e02ff */
[----:B------:R3:W-:Y:S01]  /*12660*/  STL.64 [R1+0xa88], R10 ;  /* 0x000a880a01007387 */ /* 0x0007e20000100a00 */
[----:B------:R-:W-:Y:S02]  /*12670*/  IMAD.MOV.U32 R35, RZ, RZ, R32 ;  /* 0x000000ffff237224 */ /* 0x000fe400078e0020 */
[----:B------:R-:W-:Y:S01]  /*12680*/  IMAD.MOV.U32 R32, RZ, RZ, R155 ;  /* 0x000000ffff207224 */ /* 0x000fe200078e009b */
[-C--:B-1----:R-:W-:Y:S01]  /*12690*/  LEA R12, P4, R4, R93.reuse, 0x2 ;  /* 0x0000005d040c7211 */ /* 0x082fe200078810ff */
[----:B------:R-:W-:Y:S01]  /*126a0*/  IMAD.MOV.U32 R155, RZ, RZ, R19 ;  /* 0x000000ffff9b7224 */ /* 0x000fe200078e0013 */
[----:B---3--:R-:W-:Y:S01]  /*126b0*/  LEA R10, P3, R3, R93, 0x2 ;  /* 0x0000005d030a7211 */ /* 0x008fe200078610ff */
[----:B------:R-:W-:Y:S01]  /*126c0*/  IMAD R19, R118, c[0x0][0x190], RZ ;  /* 0x0000640076137a24 */ /* 0x000fe200078e02ff */
[----:B------:R-:W-:-:S02]  /*126d0*/  LEA.HI.X.SX32 R13, R4, R0, 0x2, P4 ;  /* 0x00000000040d7211 */ /* 0x000fc400020f16ff */
[-C--:B------:R-:W-:Y:S02]  /*126e0*/  LEA R6, P4, R2, R93.reuse, 0x2 ;  /* 0x0000005d02067211 */ /* 0x080fe400078810ff */
[-C--:B------:R-:W-:Y:S02]  /*126f0*/  LEA.HI.X.SX32 R11, R3, R0.reuse, 0x2, P3 ;  /* 0x00000000030b7211 */ /* 0x080fe400018f16ff */
[-C--:B------:R-:W-:Y:S02]  /*12700*/  LEA R4, P3, R8, R93.reuse, 0x2 ;  /* 0x0000005d08047211 */ /* 0x080fe400078610ff */
[-C--:B------:R-:W-:Y:S01]  /*12710*/  LEA.HI.X.SX32 R7, R2, R0.reuse, 0x2, P4 ;  /* 0x0000000002077211 */ /* 0x080fe200020f16ff */
[----:B------:R-:W-:Y:S01]  /*12720*/  IMAD R21, R120, c[0x0][0x190], RZ ;  /* 0x0000640078157a24 */ /* 0x000fe200078e02ff */
[C---:B------:R-:W-:Y:S02]  /*12730*/  LEA R2, P4, R19.reuse, R93, 0x2 ;  /* 0x0000005d13027211 */ /* 0x040fe400078810ff */
[----:B------:R-:W-:Y:S01]  /*12740*/  LEA.HI.X.SX32 R5, R8, R0, 0x2, P3 ;  /* 0x0000000008057211 */ /* 0x000fe200018f16ff */
[----:B------:R-:W-:Y:S01]  /*12750*/  STL.64 [R1+0xa80], R12 ;  /* 0x000a800c01007387 */ /* 0x000fe20000100a00 */
[----:B------:R-:W-:Y:S01]  /*12760*/  MOV R37, R36 ;  /* 0x0000002400257202 */ /* 0x000fe20000000f00 */
[----:B------:R-:W-:Y:S01]  /*12770*/  IMAD.MOV.U32 R36, RZ, RZ, R32 ;  /* 0x000000ffff247224 */ /* 0x000fe200078e0020 */
[----:B------:R-:W-:Y:S01]  /*12780*/  LEA.HI.X.SX32 R3, R19, R0, 0x2, P4 ;  /* 0x0000000013037211 */ /* 0x000fe200020f16ff */
[----:B------:R-:W-:Y:S01]  /*12790*/  IMAD.MOV.U32 R32, RZ, RZ, R155 ;  /* 0x000000ffff207224 */ /* 0x000fe200078e009b */
[----:B------:R-:W-:Y:S01]  /*127a0*/  STL.64 [R1+0xa78], R10 ;  /* 0x000a780a01007387 */ /* 0x000fe20000100a00 */
[----:B------:R-:W-:-:S02]  /*127b0*/  IMAD.MOV.U32 R155, RZ, RZ, R22 ;  /* 0x000000ffff9b7224 */ /* 0x000fc400078e0016 */
[----:B------:R-:W-:Y:S01]  /*127c0*/  IMAD R22, R122, c[0x0][0x190], RZ ;  /* 0x000064007a167a24 */ /* 0x000fe200078e02ff */
[----:B------:R-:W-:Y:S04]  /*127d0*/  STL.64 [R1+0xa70], R6 ;  /* 0x000a700601007387 */ /* 0x000fe80000100a00 */
[----:B------:R1:W-:Y:S01]  /*127e0*/  STL.64 [R1+0xa68], R4 ;  /* 0x000a680401007387 */ /* 0x0003e20000100a00 */
[----:B------:R-:W-:-:S03]  /*127f0*/  IMAD R23, R126, c[0x0][0x190], RZ ;  /* 0x000064007e177a24 */ /* 0x000fc600078e02ff */
[----:B------:R3:W-:Y:S01]  /*12800*/  STL.64 [R1+0xa48], R2 ;  /* 0x000a480201007387 */ /* 0x0007e20000100a00 */
[----:B------:R-:W-:Y:S02]  /*12810*/  MOV R159, R37 ;  /* 0x00000025009f7202 */ /* 0x000fe40000000f00 */
[CC--:B-1----:R-:W-:Y:S01]  /*12820*/  LEA R4, P3, R21.reuse, R93.reuse, 0x2 ;  /* 0x0000005d15047211 */ /* 0x0c2fe200078610ff */
[----:B------:R-:W-:Y:S01]  /*12830*/  IMAD.MOV.U32 R37, RZ, RZ, R36 ;  /* 0x000000ffff257224 */ /* 0x000fe200078e0024 */
[C---:B---3--:R-:W-:Y:S02]  /*12840*/  LEA R2, P4, R22.reuse, R93, 0x2 ;  /* 0x0000005d16027211 */ /* 0x048fe400078810ff */
[-C--:B------:R-:W-:Y:S01]  /*12850*/  LEA.HI.X.SX32 R5, R21, R0.reuse, 0x2, P3 ;  /* 0x0000000015057211 */ /* 0x080fe200018f16ff */
[----:B------:R-:W-:Y:S01]  /*12860*/  IMAD.MOV.U32 R36, RZ, RZ, R24 ;  /* 0x000000ffff247224 */ /* 0x000fe200078e0018 */
[----:B------:R-:W-:Y:S01]  /*12870*/  LEA.HI.X.SX32 R3, R22, R0, 0x2, P4 ;  /* 0x0000000016037211 */ /* 0x000fe200020f16ff */
[----:B------:R-:W-:-:S02]  /*12880*/  IMAD R24, R136, c[0x0][0x190], RZ ;  /* 0x0000640088187a24 */ /* 0x000fc400078e02ff */
[----:B------:R1:W-:Y:S01]  /*12890*/  STL.64 [R1+0xa40], R4 ;  /* 0x000a400401007387 */ /* 0x0003e20000100a00 */
[----:B------:R-:W-:-:S03]  /*128a0*/  IMAD R25, R25, c[0x0][0x190], RZ ;  /* 0x0000640019197a24 */ /* 0x000fc600078e02ff */
[----:B------:R3:W-:Y:S01]  /*128b0*/  STL.64 [R1+0xa38], R2 ;  /* 0x000a380201007387 */ /* 0x0007e20000100a00 */
[CC--:B-1----:R-:W-:Y:S02]  /*128c0*/  LEA R4, P3, R23.reuse, R93.reuse, 0x2 ;  /* 0x0000005d17047211 */ /* 0x0c2fe400078610ff */
[----:B---3--:R-:W-:Y:S02]  /*128d0*/  LEA R2, P4, R24, R93, 0x2 ;  /* 0x0000005d18027211 */ /* 0x008fe400078810ff */
[-C--:B------:R-:W-:Y:S01]  /*128e0*/  LEA.HI.X.SX32 R5, R23, R0.reuse, 0x2, P3 ;  /* 0x0000000017057211 */ /* 0x080fe200018f16ff */
[----:B------:R-:W-:Y:S01]  /*128f0*/  IMAD R26, R26, c[0x0][0x190], RZ ;  /* 0x000064001a1a7a24 */ /* 0x000fe200078e02ff */
[----:B------:R-:W-:-:S03]  /*12900*/  LEA.HI.X.SX32 R3, R24, R0, 0x2, P4 ;  /* 0x0000000018037211 */ /* 0x000fc600020f16ff */
[----:B------:R1:W-:Y:S01]  /*12910*/  STL.64 [R1+0xa30], R4 ;  /* 0x000a300401007387 */ /* 0x0003e20000100a00 */
[----:B------:R-:W-:-:S03]  /*12920*/  IMAD R27, R27, c[0x0][0x190], RZ ;  /* 0x000064001b1b7a24 */ /* 0x000fc600078e02ff */
[----:B------:R3:W-:Y:S01]  /*12930*/  STL.64 [R1+0xa28], R2 ;  /* 0x000a280201007387 */ /* 0x0007e20000100a00 */
[CC--:B-1----:R-:W-:Y:S02]  /*12940*/  LEA R4, P3, R25.reuse, R93.reuse, 0x2 ;  /* 0x0000005d19047211 */ /* 0x0c2fe400078610ff */
[C---:B---3--:R-:W-:Y:S02]  /*12950*/  LEA R2, P4, R26.reuse, R93, 0x2 ;  /* 0x0000005d1a027211 */ /* 0x048fe400078810ff */
[-C--:B------:R-:W-:Y:S01]  /*12960*/  LEA.HI.X.SX32 R5, R25, R0.reuse, 0x2, P3 ;  /* 0x0000000019057211 */ /* 0x080fe200018f16ff */
[----:B------:R-:W-:Y:S01]  /*12970*/  IMAD R29, R29, c[0x0][0x190], RZ ;  /* 0x000064001d1d7a24 */ /* 0x000fe200078e02ff */
[----:B------:R-:W-:-:S03]  /*12980*/  LEA.HI.X.SX32 R3, R26, R0, 0x2, P4 ;  /* 0x000000001a037211 */ /* 0x000fc600020f16ff */
[----:B------:R1:W-:Y:S01]  /*12990*/  STL.64 [R1+0xa20], R4 ;  /* 0x000a200401007387 */ /* 0x0003e20000100a00 */
[----:B------:R-:W-:-:S03]  /*129a0*/  IMAD R30, R30, c[0x0][0x190], RZ ;  /* 0x000064001e1e7a24 */ /* 0x000fc600078e02ff */
[----:B------:R3:W-:Y:S01]  /*129b0*/  STL.64 [R1+0xa18], R2 ;  /* 0x000a180201007387 */ /* 0x0007e20000100a00 */
[-C--:B-1----:R-:W-:Y:S02]  /*129c0*/  LEA R4, P3, R27, R93.reuse, 0x2 ;  /* 0x0000005d1b047211 */ /* 0x082fe400078610ff */
        /* <DEDUP_REMOVED lines=26> */
[----:B------:R-:W-:Y:S01]  /*12b70*/  IMAD.MOV.U32 R159, RZ, RZ, R37 ;  /* 0x000000ffff9f7224 */ /* 0x000fe200078e0025 */
[----:B------:R-:W-:Y:S01]  /*12b80*/  LEA.HI.X.SX32 R3, R35, R0, 0x2, P4 ;  /* 0x0000000023037211 */ /* 0x000fe200020f16ff */
[----:B--2---:R-:W-:Y:S02]  /*12b90*/  IMAD R37, R150, c[0x0][0x190], RZ ;  /* 0x0000640096257a24 */ /* 0x004fe400078e02ff */
[----:B------:R1:W-:Y:S01]  /*12ba0*/  STL.64 [R1+0x9e0], R4 ;  /* 0x0009e00401007387 */ /* 0x0003e20000100a00 */
[----:B------:R-:W-:-:S03]  /*12bb0*/  IMAD R38, R152, c[0x0][0x190], RZ ;  /* 0x0000640098267a24 */ /* 0x000fc600078e02ff */
[----:B------:R2:W-:Y:S01]  /*12bc0*/  STL.64 [R1+0x9d8], R2 ;  /* 0x0009d80201007387 */ /* 0x0005e20000100a00 */
[CC--:B-1----:R-:W-:Y:S02]  /*12bd0*/  LEA R4, P3, R36.reuse, R93.reuse, 0x2 ;  /* 0x0000005d24047211 */ /* 0x0c2fe400078610ff */
[C---:B--2---:R-:W-:Y:S02]  /*12be0*/  LEA R2, P4, R37.reuse, R93, 0x2 ;  /* 0x0000005d25027211 */ /* 0x044fe400078810ff */
[-C--:B------:R-:W-:Y:S01]  /*12bf0*/  LEA.HI.X.SX32 R5, R36, R0.reuse, 0x2, P3 ;  /* 0x0000000024057211 */ /* 0x080fe200018f16ff */
[----:B------:R-:W-:Y:S01]  /*12c00*/  IMAD R39, R154, c[0x0][0x190], RZ ;  /* 0x000064009a277a24 */ /* 0x000fe200078e02ff */
[----:B------:R-:W-:-:S03]  /*12c10*/  LEA.HI.X.SX32 R3, R37, R0, 0x2, P4 ;  /* 0x0000000025037211 */ /* 0x000fc600020f16ff */
        /* <DEDUP_REMOVED lines=27> */
[-C--:B-1----:R-:W-:Y:S02]  /*12dd0*/  LEA R4, P3, R44, R93.reuse, 0x2 ;  /* 0x0000005d2c047211 */ /* 0x082fe400078610ff */
[-C--:B--2---:R-:W-:Y:S02]  /*12de0*/  LEA R2, P4, R50, R93.reuse, 0x2 ;  /* 0x0000005d32027211 */ /* 0x084fe400078810ff */
[-C--:B------:R-:W-:Y:S01]  /*12df0*/  LEA.HI.X.SX32 R5, R44, R0.reuse, 0x2, P3 ;  /* 0x000000002c057211 */ /* 0x080fe200018f16ff */
[----:B------:R-:W-:Y:S01]  /*12e00*/  IMAD R48, R170, c[0x0][0x190], RZ ;  /* 0x00006400aa307a24 */ /* 0x000fe200078e02ff */
[----:B------:R-:W-:Y:S01]  /*12e10*/  LEA.HI.X.SX32 R3, R50, R0, 0x2, P4 ;  /* 0x0000000032037211 */ /* 0x000fe200020f16ff */
[----:B------:R-:W-:Y:S02]  /*12e20*/  IMAD R47, R159, c[0x0][0x190], RZ ;  /* 0x000064009f2f7a24 */ /* 0x000fe400078e02ff */
[----:B------:R1:W-:Y:S04]  /*12e30*/  STL.64 [R1+0x990], R4 ;  /* 0x0009900401007387 */ /* 0x0003e80000100a00 */
[----:B------:R2:W-:Y:S01]  /*12e40*/  STL.64 [R1+0x988], R2 ;  /* 0x0009880201007387 */ /* 0x0005e20000100a00 */
[----:B-1----:R-:W-:-:S02]  /*12e50*/  LEA R4, P3, R49, R93, 0x2 ;  /* 0x0000005d31047211 */ /* 0x002fc400078610ff */
[-C--:B--2---:R-:W-:Y:S02]  /*12e60*/  LEA R2, P4, R48, R93.reuse, 0x2 ;  /* 0x0000005d30027211 */ /* 0x084fe400078810ff */
        /* <DEDUP_REMOVED lines=11> */
[C---:B--2---:R-:W-:Y:S02]  /*12f20*/  LEA R22, P3, R45.reuse, R93, 0x2 ;  /* 0x0000005d2d167211 */ /* 0x044fe400078610ff */
        /* <DEDUP_REMOVED lines=8> */
[-C--:B--2---:R-:W-:Y:S02]  /*12fb0*/  LEA R22, P3, R20, R93.reuse, 0x2 ;  /* 0x0000005d14167211 */ /* 0x084fe400078610ff */
[-C--:B------:R-:W-:Y:S02]  /*12fc0*/  LEA.HI.X.SX32 R3, R28, R0.reuse, 0x2, P4 ;  /* 0x000000001c037211 */ /* 0x080fe400020f16ff */
[----:B------:R-:W-:Y:S01]  /*12fd0*/  LEA.HI.X.SX32 R23, R20, R0, 0x2, P3 ;  /* 0x0000000014177211 */ /* 0x000fe200018f16ff */
[----:B------:R-:W-:Y:S01]  /*12fe0*/  IMAD R56, R186, c[0x0][0x190], RZ ;  /* 0x00006400ba387a24 */ /* 0x000fe200078e02ff */
[----:B------:R-:W-:Y:S01]  /*12ff0*/  LEA R24, P4, R17, R93, 0x2 ;  /* 0x0000005d11187211 */ /* 0x000fe200078810ff */
[----:B------:R-:W-:Y:S01]  /*13000*/  STL.64 [R1+0x958], R2 ;  /* 0x0009580201007387 */ /* 0x000fe20000100a00 */
[----:B------:R-:W-:-:S02]  /*13010*/  IMAD R55, R188, c[0x0][0x190], RZ ;  /* 0x00006400bc377a24 */ /* 0x000fc400078e02ff */
[-C--:B------:R-:W-:Y:S01]  /*13020*/  LEA.HI.X.SX32 R25, R17, R0.reuse, 0x2, P4 ;  /* 0x0000000011197211 */ /* 0x080fe200020f16ff */
[----:B------:R1:W-:Y:S01]  /*13030*/  STL.64 [R1+0x950], R22 ;  /* 0x0009501601007387 */ /* 0x0003e20000100a00 */
[-C--:B------:R-:W-:Y:S01]  /*13040*/  LEA R20, P4, R56, R93.reuse, 0x2 ;  /* 0x0000005d38147211 */ /* 0x080fe200078810ff */
[----:B------:R-:W-:Y:S02]  /*13050*/  IMAD R54, R190, c[0x0][0x190], RZ ;  /* 0x00006400be367a24 */ /* 0x000fe400078e02ff */
[----:B------:R2:W-:Y:S01]  /*13060*/  STL.64 [R1+0x948], R24 ;  /* 0x0009481801007387 */ /* 0x0005e20000100a00 */
[----:B------:R-:W-:Y:S02]  /*13070*/  LEA.HI.X.SX32 R21, R56, R0, 0x2, P4 ;  /* 0x0000000038157211 */ /* 0x000fe400020f16ff */
[----:B-1----:R-:W-:Y:S01]  /*13080*/  LEA R22, P3, R57, R93, 0x2 ;  /* 0x0000005d39167211 */ /* 0x002fe200078610ff */
[----:B------:R-:W-:-:S03]  /*13090*/  IMAD R53, R192, c[0x0][0x190], RZ ;  /* 0x00006400c0357a24 */ /* 0x000fc600078e02ff */
[-C--:B------:R-:W-:Y:S02]  /*130a0*/  LEA.HI.X.SX32 R23, R57, R0.reuse, 0x2, P3 ;  /* 0x0000000039177211 */ /* 0x080fe400018f16ff */
[C---:B--2---:R-:W-:Y:S01]  /*130b0*/  LEA R24, P3, R55.reuse, R93, 0x2 ;  /* 0x0000005d37187211 */ /* 0x044fe200078610ff */
[----:B------:R-:W-:Y:S02]  /*130c0*/  IMAD R52, R194, c[0x0][0x190], RZ ;  /* 0x00006400c2347a24 */ /* 0x000fe400078e02ff */
[----:B------:R-:W-:Y:S01]  /*130d0*/  STL.64 [R1+0x940], R22 ;  /* 0x0009401601007387 */ /* 0x000fe20000100a00 */
[----:B------:R-:W-:-:S03]  /*130e0*/  LEA.HI.X.SX32 R25, R55, R0, 0x2, P3 ;  /* 0x0000000037197211 */ /* 0x000fc600018f16ff */
[----:B------:R1:W-:Y:S01]  /*130f0*/  STL.64 [R1+0x938], R20 ;  /* 0x0009381401007387 */ /* 0x0003e20000100a00 */
[CC--:B------:R-:W-:Y:S01]  /*13100*/  LEA R26, P3, R53.reuse, R93.reuse, 0x2 ;  /* 0x0000005d351a7211 */ /* 0x0c0fe200078610ff */
[----:B------:R-:W-:Y:S02]  /*13110*/  IMAD R51, R198, c[0x0][0x190], RZ ;  /* 0x00006400c6337a24 */ /* 0x000fe400078e02ff */
[----:B------:R2:W-:Y:S01]  /*13120*/  STL.64 [R1+0x930], R24 ;  /* 0x0009301801007387 */ /* 0x0005e20000100a00 */
[----:B------:R-:W-:Y:S02]  /*13130*/  LEA.HI.X.SX32 R27, R53, R0, 0x2, P3 ;  /* 0x00000000351b7211 */ /* 0x000fe400018f16ff */
[----:B-1----:R-:W-:-:S04]  /*13140*/  LEA R20, P4, R54, R93, 0x2 ;  /* 0x0000005d36147211 */ /* 0x002fc800078810ff */
[-C--:B------:R-:W-:Y:S02]  /*13150*/  LEA.HI.X.SX32 R21, R54, R0.reuse, 0x2, P4 ;  /* 0x0000000036157211 */ /* 0x080fe400020f16ff */
[----:B--2---:R-:W-:Y:S01]  /*13160*/  LEA R24, P4, R52, R93, 0x2 ;  /* 0x0000005d34187211 */ /* 0x004fe200078810ff */
[----:B------:R-:W-:Y:S02]  /*13170*/  IMAD R19, R196, c[0x0][0x190], RZ ;  /* 0x00006400c4137a24 */ /* 0x000fe400078e02ff */
[----:B------:R-:W-:Y:S01]  /*13180*/  STL.64 [R1+0x758], R20 ;  /* 0x0007581401007387 */ /* 0x000fe20000100a00 */
        /* <DEDUP_REMOVED lines=15> */
[-C--:B------:R-:W-:Y:S01]  /*13280*/  LEA R18, P3, R15, R93.reuse, 0x2 ;  /* 0x0000005d0f127211 */ /* 0x080fe200078610ff */
        /* <DEDUP_REMOVED lines=13> */
[----:B------:R1:W-:Y:S04]  /*13360*/  STL.64 [R1+0x628], R24 ;  /* 0x0006281801007387 */ /* 0x0003e80000100a00 */
[----:B------:R2:W-:Y:S01]  /*13370*/  STL.64 [R1+0x620], R18 ;  /* 0x0006201201007387 */ /* 0x0005e20000100a00 */
[----:B------:R-:W-:Y:S01]  /*13380*/  IMAD R10, R214, c[0x0][0x190], RZ ;  /* 0x00006400d60a7a24 */ /* 0x000fe200078e02ff */
[CC--:B-1----:R-:W-:Y:S02]  /*13390*/  LEA R24, P4, R12.reuse, R93.reuse, 0x2 ;  /* 0x0000005d0c187211 */ /* 0x0c2fe400078810ff */
        /* <DEDUP_REMOVED lines=8> */
[----:B--2---:R-:W-:Y:S02]  /*13420*/  LEA R18, P3, R9, R93, 0x2 ;  /* 0x0000005d09127211 */ /* 0x004fe400078610ff */
        /* <DEDUP_REMOVED lines=30> */
[-C--:B-1----:R-:W-:Y:S02]  /*13610*/  LEA R24, P4, R2, R93.reuse, 0x2 ;  /* 0x0000005d02187211 */ /* 0x082fe400078810ff */
        /* <DEDUP_REMOVED lines=11> */
[----:B------:R-:W-:-:S02]  /*136d0*/  LEA.HI.X.SX32 R19, R20, R0, 0x2, P3 ;  /* 0x0000000014137211 */ /* 0x000fc400018f16ff */
[----:B------:R-:W-:Y:S01]  /*136e0*/  LEA R22, P4, R17, R93, 0x2 ;  /* 0x0000005d11167211 */ /* 0x000fe200078810ff */
[----:B------:R-:W-:Y:S01]  /*136f0*/  STL.64 [R1+0x488], R24 ;  /* 0x0004881801007387 */ /* 0x000fe20000100a00 */
[----:B------:R-:W-:-:S03]  /*13700*/  IMAD R14, R217, c[0x0][0x190], RZ ;  /* 0x00006400d90e7a24 */ /* 0x000fc600078e02ff */
[----:B------:R1:W-:Y:S01]  /*13710*/  STL.64 [R1+0x480], R18 ;  /* 0x0004801201007387 */ /* 0x0003e20000100a00 */
[----:B------:R-:W-:Y:S01]  /*13720*/  LEA.HI.X.SX32 R23, R17, R0, 0x2, P4 ;  /* 0x0000000011177211 */ /* 0x000fe200020f16ff */
[----:B------:R-:W-:Y:S01]  /*13730*/  IMAD R12, R241, c[0x0][0x190], RZ ;  /* 0x00006400f10c7a24 */ /* 0x000fe200078e02ff */
[-C--:B------:R-:W-:Y:S01]  /*13740*/  LEA R20, P4, R14, R93.reuse, 0x2 ;  /* 0x0000005d0e147211 */ /* 0x080fe200078810ff */
[----:B------:R-:W-:Y:S01]  /*13750*/  IMAD R10, R153, c[0x0][0x190], RZ ;  /* 0x00006400990a7a24 */ /* 0x000fe200078e02ff */
[----:B-1----:R-:W-:-:S04]  /*13760*/  LEA R18, P3, R16, R93, 0x2 ;  /* 0x0000005d10127211 */ /* 0x002fc800078610ff */
[-C--:B------:R-:W-:Y:S01]  /*13770*/  LEA.HI.X.SX32 R19, R16, R0.reuse, 0x2, P3 ;  /* 0x0000000010137211 */ /* 0x080fe200018f16ff */
[----:B------:R-:W-:Y:S01]  /*13780*/  STL.64 [R1+0x478], R22 ;  /* 0x0004781601007387 */ /* 0x000fe20000100a00 */
[----:B------:R-:W-:Y:S01]  /*13790*/  IMAD R8, R250, c[0x0][0x190], RZ ;  /* 0x00006400fa087a24 */ /* 0x000fe200078e02ff */
[----:B------:R-:W-:Y:S02]  /*137a0*/  LEA.HI.X.SX32 R21, R14, R0, 0x2, P4 ;  /* 0x000000000e157211 */ /* 0x000fe400020f16ff */
[----:B------:R1:W-:Y:S01]  /*137b0*/  STL.64 [R1+0x470], R18 ;  /* 0x0004701201007387 */ /* 0x0003e20000100a00 */
[----:B------:R-:W-:Y:S01]  /*137c0*/  IMAD R6, R251, c[0x0][0x190], RZ ;  /* 0x00006400fb067a24 */ /* 0x000fe200078e02ff */
[----:B------:R-:W-:-:S04]  /*137d0*/  LEA R16, P4, R10, R93, 0x2 ;  /* 0x0000005d0a107211 */ /* 0x000fc800078810ff */
[----:B------:R-:W-:Y:S02]  /*137e0*/  LEA.HI.X.SX32 R17, R10, R0, 0x2, P4 ;  /* 0x000000000a117211 */ /* 0x000fe400020f16ff */
[----:B-1----:R-:W-:-:S04]  /*137f0*/  LEA R18, P3, R12, R93, 0x2 ;  /* 0x0000005d0c127211 */ /* 0x002fc800078610ff */
[-C--:B------:R-:W-:Y:S02]  /*13800*/  LEA.HI.X.SX32 R19, R12, R0.reuse, 0x2, P3 ;  /* 0x000000000c137211 */ /* 0x080fe400018f16ff */
[-C--:B------:R-:W-:Y:S02]  /*13810*/  LEA R14, P3, R8, R93.reuse, 0x2 ;  /* 0x0000005d080e7211 */ /* 0x080fe400078610ff */
[----:B------:R-:W-:Y:S01]  /*13820*/  LEA R12, P4, R6, R93, 0x2 ;  /* 0x0000005d060c7211 */ /* 0x000fe200078810ff */
[----:B------:R-:W-:Y:S01]  /*13830*/  IMAD R4, R252, c[0x0][0x190], RZ ;  /* 0x00006400fc047a24 */ /* 0x000fe200078e02ff */
[-C--:B------:R-:W-:Y:S01]  /*13840*/  LEA.HI.X.SX32 R15, R8, R0.reuse, 0x2, P3 ;  /* 0x00000000080f7211 */ /* 0x080fe200018f16ff */
[----:B------:R-:W-:Y:S01]  /*13850*/  IMAD R2, R249, c[0x0][0x190], RZ ;  /* 0x00006400f9027a24 */ /* 0x000fe200078e02ff */
[----:B------:R-:W-:Y:S01]  /*13860*/  LEA.HI.X.SX32 R13, R6, R0, 0x2, P4 ;  /* 0x00000000060d7211 */ /* 0x000fe200020f16ff */
[----:B------:R-:W-:Y:S04]  /*13870*/  STL.64 [R1+0x468], R20 ;  /* 0x0004681401007387 */ /* 0x000fe80000100a00 */
[----:B------:R-:W-:Y:S04]  /*13880*/  STL.64 [R1+0x408], R18 ;  /* 0x0004081201007387 */ /* 0x000fe80000100a00 */
[----:B------:R-:W-:Y:S04]  /*13890*/  STL.64 [R1+0x400], R16 ;  /* 0x0004001001007387 */ /* 0x000fe80000100a00 */
[----:B------:R1:W-:Y:S04]  /*138a0*/  STL.64 [R1+0x3f8], R14 ;  /* 0x0003f80e01007387 */ /* 0x0003e80000100a00 */
[----:B------:R2:W-:Y:S01]  /*138b0*/  STL.64 [R1+0x3f0], R12 ;  /* 0x0003f00c01007387 */ /* 0x0005e20000100a00 */
[----:B------:R-:W-:-:S03]  /*138c0*/  IMAD R11, R149, c[0x0][0x190], RZ ;  /* 0x00006400950b7a24 */ /* 0x000fc600078e02ff */
[----:B------:R-:W3:Y:S01]  /*138d0*/  S2R R249, SR_TID.X ;  /* 0x0000000000f97919 */ /* 0x000ee20000002100 */
        /* <DEDUP_REMOVED lines=12> */
[----:B------:R-:W-:Y:S01]  /*139a0*/  LEA.HI.X.SX32 R13, R9, R0, 0x2, P4 ;  /* 0x00000000090d7211 */ /* 0x000fe200020f16ff */
[----:B------:R-:W-:-:S02]  /*139b0*/  IMAD R3, R248, c[0x0][0x190], RZ ;  /* 0x00006400f8037a24 */ /* 0x000fc400078e02ff */
[----:B------:R1:W-:Y:S01]  /*139c0*/  STL.64 [R1+0x3d8], R14 ;  /* 0x0003d80e01007387 */ /* 0x0003e20000100a00 */
[----:B------:R-:W-:-:S03]  /*139d0*/  IMAD R2, R208, c[0x0][0x190], RZ ;  /* 0x00006400d0027a24 */ /* 0x000fc600078e02ff */
[----:B------:R2:W-:Y:S01]  /*139e0*/  STL.64 [R1+0x3d0], R12 ;  /* 0x0003d00c01007387 */ /* 0x0005e20000100a00 */
[----:B---3--:R-:W-:Y:S02]  /*139f0*/  LOP3.LUT R249, R249, 0x7f, RZ, 0xc0, !PT ;  /* 0x0000007ff9f97812 */ /* 0x008fe400078ec0ff */
[-C--:B-1----:R-:W-:Y:S02]  /*13a00*/  LEA R14, P3, R7, R93.reuse, 0x2 ;  /* 0x0000005d070e7211 */ /* 0x082fe400078610ff */
[-C--:B--2---:R-:W-:Y:S02]  /*13a10*/  LEA R12, P4, R5, R93.reuse, 0x2 ;  /* 0x0000005d050c7211 */ /* 0x084fe400078810ff */
[-C--:B------:R-:W-:Y:S02]  /*13a20*/  LEA.HI.X.SX32 R15, R7, R0.reuse, 0x2, P3 ;  /* 0x00000000070f7211 */ /* 0x080fe400018f16ff */
[----:B------:R-:W-:Y:S02]  /*13a30*/  LEA R10, P3, R3, R93, 0x2 ;  /* 0x0000005d030a7211 */ /* 0x000fe400078610ff */
[----:B------:R-:W-:-:S02]  /*13a40*/  LEA.HI.X.SX32 R13, R5, R0, 0x2, P4 ;  /* 0x00000000050d7211 */ /* 0x000fc400020f16ff */
[C---:B------:R-:W-:Y:S01]  /*13a50*/  LEA R8, P4, R2.reuse, R93, 0x2 ;  /* 0x0000005d02087211 */ /* 0x040fe200078810ff */
[----:B------:R-:W-:Y:S01]  /*13a60*/  IMAD.MOV.U32 R252, RZ, RZ, c[0x0][0x188] ;  /* 0x00006200fffc7624 */ /* 0x000fe200078e00ff */
[----:B------:R-:W-:Y:S02]  /*13a70*/  MOV R251, c[0x0][0x180] ;  /* 0x0000600000fb7a02 */ /* 0x000fe40000000f00 */
[-C--:B------:R-:W-:Y:S01]  /*13a80*/  LEA.HI.X.SX32 R11, R3, R0.reuse, 0x2, P3 ;  /* 0x00000000030b7211 */ /* 0x080fe200018f16ff */
[----:B------:R-:W-:Y:S01]  /*13a90*/  IMAD.SHL.U32 R3, R249, 0x4, RZ ;  /* 0x00000004f9037824 */ /* 0x000fe200078e00ff */
[----:B------:R-:W-:Y:S01]  /*13aa0*/  LEA.HI.X.SX32 R9, R2, R0, 0x2, P4 ;  /* 0x0000000002097211 */ /* 0x000fe200020f16ff */
[----:B------:R-:W-:Y:S01]  /*13ab0*/  STL.64 [R1+0x3c8], R14 ;  /* 0x0003c80e01007387 */ /* 0x000fe20000100a00 */
[C---:B------:R-:W-:Y:S01]  /*13ac0*/  IADD3 R6, R251.reuse, -0x15, RZ ;  /* 0xffffffebfb067810 */ /* 0x040fe20007ffe0ff */
[----:B------:R-:W-:Y:S01]  /*13ad0*/  IMAD.SHL.U32 R0, R252, 0x4, RZ ;  /* 0x00000004fc007824 */ /* 0x000fe200078e00ff */
[----:B------:R-:W-:Y:S01]  /*13ae0*/  ULDC.64 UR4, c[0x0][0x118] ;  /* 0x0000460000047ab9 */ /* 0x000fe20000000a00 */
[----:B------:R-:W-:Y:S01]  /*13af0*/  STL.64 [R1+0x3c0], R12 ;  /* 0x0003c00c01007387 */ /* 0x000fe20000100a00 */
[----:B------:R-:W-:-:S03]  /*13b00*/  IADD3 R2, R251, -0x1d, RZ ;  /* 0xffffffe3fb027810 */ /* 0x000fc60007ffe0ff */
[----:B------:R-:W-:Y:S01]  /*13b10*/  STL.64 [R1+0x3b8], R10 ;  /* 0x0003b80a01007387 */ /* 0x000fe20000100a00 */
[----:B------:R-:W-:Y:S01]  /*13b20*/  ISETP.GE.U32.AND P3, PT, R6, 0x7fffff6c, PT ;  /* 0x7fffff6c0600780c */ /* 0x000fe20003f66070 */
[----:B------:R-:W-:Y:S02]  /*13b30*/  IMAD.WIDE R6, R0, 0x4, R82 ;  /* 0x0000000400067825 */ /* 0x000fe400078e0252 */
[----:B------:R1:W-:Y:S04]  /*13b40*/  STL.64 [R1+0x3b0], R8 ;  /* 0x0003b00801007387 */ /* 0x0003e80000100a00 */
[----:B------:R2:W-:Y:S04]  /*13b50*/  LDGSTS.E [R3], [R84.64], !P2 ;  /* 0x0000000054037fae */ /* 0x0005e8000d121844 */
[----:B------:R2:W-:Y:S01]  /*13b60*/  LDGSTS.E [R3+0x200], [R82.64], !P2 ;  /* 0x0020000052037fae */ /* 0x0005e2000d121844 */
[----:B------:R-:W-:Y:S01]  /*13b70*/  ISETP.GE.U32.AND P2, PT, R2, 0x7fffff64, PT ;  /* 0x7fffff640200780c */ /* 0x000fe20003f46070 */
[----:B-1----:R-:W-:Y:S01]  /*13b80*/  IMAD.WIDE R8, R0, 0x4, R84 ;  /* 0x0000000400087825 */ /* 0x002fe200078e0254 */
[----:B------:R-:W-:-:S02]  /*13b90*/  IADD3 R2, R251, -0x21, RZ ;  /* 0xffffffdffb027810 */ /* 0x000fc40007ffe0ff */
[----:B------:R-:W-:Y:S02]  /*13ba0*/  SHF.L.U32 R0, R252, 0x3, RZ ;  /* 0x00000003fc007819 */ /* 0x000fe400000006ff */
[----:B------:R1:W-:Y:S01]  /*13bb0*/  LDGSTS.E [R3+0x1000], [R8.64], !P5 ;  /* 0x0100000008037fae */ /* 0x0003e2000e921844 */
[----:B------:R-:W-:-:S03]  /*13bc0*/  IADD3 R4, R251, -0x19, RZ ;  /* 0xffffffe7fb047810 */ /* 0x000fc60007ffe0ff */
[----:B------:R3:W-:Y:S01]  /*13bd0*/  LDGSTS.E [R3+0x1200], [R6.64], !P5 ;  /* 0x0120000006037fae */ /* 0x0007e2000e921844 */
[----:B------:R-:W-:Y:S01]  /*13be0*/  ISETP.GE.U32.AND P5, PT, R2, 0x7fffff60, PT ;  /* 0x7fffff600200780c */ /* 0x000fe20003fa6070 */
[----:B------:R-:W-:Y:S02]  /*13bf0*/  IMAD R2, R252, 0xc, RZ ;  /* 0x0000000cfc027824 */ /* 0x000fe400078e02ff */
[----:B------:R1:W-:Y:S01]  /*13c00*/  STL.64 [R1+0x280], R8 ;  /* 0x0002800801007387 */ /* 0x0003e20000100a00 */
[----:B------:R-:W-:Y:S01]  /*13c10*/  IMAD.WIDE R10, R0, 0x4, R84 ;  /* 0x00000004000a7825 */ /* 0x000fe200078e0254 */
[----:B------:R-:W-:Y:S02]  /*13c20*/  ISETP.GE.U32.AND P4, PT, R4, 0x7fffff68, PT ;  /* 0x7fffff680400780c */ /* 0x000fe40003f86070 */
[----:B------:R3:W-:Y:S01]  /*13c30*/  STL.64 [R1+0x278], R6 ;  /* 0x0002780601007387 */ /* 0x0007e20000100a00 */
[----:B------:R-:W-:-:S03]  /*13c40*/  IMAD.WIDE R4, R2, 0x4, R82 ;  /* 0x0000000402047825 */ /* 0x000fc600078e0252 */
[----:B------:R4:W-:Y:S01]  /*13c50*/  LDGSTS.E [R3+0x2000], [R10.64], !P0 ;  /* 0x020000000a037fae */ /* 0x0009e2000c121844 */
[----:B-1----:R-:W-:Y:S01]  /*13c60*/  IMAD.WIDE R8, R0, 0x4, R82 ;  /* 0x0000000400087825 */ /* 0x002fe200078e0252 */
[----:B------:R-:W-:-:S03]  /*13c70*/  IADD3 R0, R251, -0x25, RZ ;  /* 0xffffffdbfb007810 */ /* 0x000fc60007ffe0ff */
[----:B---3--:R-:W-:Y:S01]  /*13c80*/  IMAD.WIDE R6, R2, 0x4, R84 ;  /* 0x0000000402067825 */ /* 0x008fe200078e0254 */
[----:B------:R-:W-:Y:S01]  /*13c90*/  IADD3 R2, R251, -0x29, RZ ;  /* 0xffffffd7fb027810 */ /* 0x000fe20007ffe0ff */
[----:B------:R1:W-:Y:S01]  /*13ca0*/  LDGSTS.E [R3+0x2200], [R8.64], !P0 ;  /* 0x0220000008037fae */ /* 0x0003e2000c121844 */
[----:B------:R-:W-:Y:S01]  /*13cb0*/  ISETP.GE.U32.AND P0, PT, R0, 0x7fffff5c, PT ;  /* 0x7fffff5c0000780c */ /* 0x000fe20003f06070 */
[----:B------:R-:W-:Y:S02]  /*13cc0*/  IMAD.SHL.U32 R0, R252, 0x10, RZ ;  /* 0x00000010fc007824 */ /* 0x000fe400078e00ff */
[----:B------:R3:W-:Y:S04]  /*13cd0*/  LDGSTS.E [R3+0x3000], [R6.64], !P1 ;  /* 0x0300000006037fae */ /* 0x0007e8000c921844 */
[----:B------:R1:W-:Y:S01]  /*13ce0*/  LDGSTS.E [R3+0x3200], [R4.64], !P1 ;  /* 0x0320000004037fae */ /* 0x0003e2000c921844 */
[----:B------:R-:W-:Y:S01]  /*13cf0*/  ISETP.GE.U32.AND P1, PT, R2, 0x7fffff58, PT ;  /* 0x7fffff580200780c */ /* 0x000fe20003f26070 */
[----:B------:R-:W-:-:S02]  /*13d00*/  IMAD R2, R252, 0x14, RZ ;  /* 0x00000014fc027824 */ /* 0x000fc400078e02ff */
[----:B------:R4:W-:Y:S04]  /*13d10*/  STL.64 [R1+0x240], R10 ;  /* 0x0002400a01007387 */ /* 0x0009e80000100a00 */
[----:B------:R1:W-:Y:S04]  /*13d20*/  STL.64 [R1+0x238], R8 ;  /* 0x0002380801007387 */ /* 0x0003e80000100a00 */
[----:B------:R3:W-:Y:S01]  /*13d30*/  STL.64 [R1+0x200], R6 ;  /* 0x0002000601007387 */ /* 0x0007e20000100a00 */
[----:B----4-:R-:W-:-:S03]  /*13d40*/  IMAD.WIDE R10, R0, 0x4, R84 ;  /* 0x00000004000a7825 */ /* 0x010fc600078e0254 */
[----:B------:R4:W-:Y:S01]  /*13d50*/  STL.64 [R1+0x1f8], R4 ;  /* 0x0001f80401007387 */ /* 0x0009e20000100a00 */
[----:B-1----:R-:W-:Y:S01]  /*13d60*/  IMAD.WIDE R8, R0, 0x4, R82 ;  /* 0x0000000400087825 */ /* 0x002fe200078e0252 */
[----:B------:R-:W-:Y:S02]  /*13d70*/  IADD3 R0, R251, -0x2d, RZ ;  /* 0xffffffd3fb007810 */ /* 0x000fe40007ffe0ff */
[----:B------:R1:W-:Y:S01]  /*13d80*/  LDGSTS.E [R3+0x4000], [R10.64], !P6 ;  /* 0x040000000a037fae */ /* 0x0003e2000f121844 */
[----:B---3--:R-:W-:-:S03]  /*13d90*/  IMAD.WIDE R6, R2, 0x4, R84 ;  /* 0x0000000402067825 */ /* 0x008fc600078e0254 */
[----:B------:R3:W-:Y:S01]  /*13da0*/  LDGSTS.E [R3+0x4200], [R8.64], !P6 ;  /* 0x0420000008037fae */ /* 0x0007e2000f121844 */
[----:B----4-:R-:W-:Y:S01]  /*13db0*/  IMAD.WIDE R4, R2, 0x4, R82 ;  /* 0x0000000402047825 */ /* 0x010fe200078e0252 */
[----:B------:R-:W-:Y:S02]  /*13dc0*/  IADD3 R2, R251, -0x31, RZ ;  /* 0xffffffcffb027810 */ /* 0x000fe40007ffe0ff */
[----:B------:R4:W-:Y:S01]  /*13dd0*/  LDGSTS.E [R3+0x5000], [R6.64], !P3 ;  /* 0x0500000006037fae */ /* 0x0009e2000d921844 */
[----:B------:R-:W-:Y:S01]  /*13de0*/  ISETP.GE.U32.AND P6, PT, R0, 0x7fffff54, PT ;  /* 0x7fffff540000780c */ /* 0x000fe20003fc6070 */
[----:B------:R-:W-:Y:S02]  /*13df0*/  IMAD R0, R252, 0x18, RZ ;  /* 0x00000018fc007824 */ /* 0x000fe400078e02ff */
[----:B------:R1:W-:Y:S01]  /*13e00*/  LDGSTS.E [R3+0x5200], [R4.64], !P3 ;  /* 0x0520000004037fae */ /* 0x0003e2000d921844 */
[----:B------:R-:W-:Y:S01]  /*13e10*/  ISETP.GE.U32.AND P3, PT, R2, 0x7fffff50, PT ;  /* 0x7fffff500200780c */ /* 0x000fe20003f66070 */
[----:B------:R-:W-:-:S02]  /*13e20*/  IMAD R2, R252, 0x1c, RZ ;  /* 0x0000001cfc027824 */ /* 0x000fc400078e02ff */
[----:B------:R1:W-:Y:S04]  /*13e30*/  STL.64 [R1+0x1c0], R10 ;  /* 0x0001c00a01007387 */ /* 0x0003e80000100a00 */
[----:B------:R3:W-:Y:S04]  /*13e40*/  STL.64 [R1+0x1b8], R8 ;  /* 0x0001b80801007387 */ /* 0x0007e80000100a00 */
[----:B------:R4:W-:Y:S01]  /*13e50*/  STL.64 [R1+0x180], R6 ;  /* 0x0001800601007387 */ /* 0x0009e20000100a00 */
[----:B-1----:R-:W-:-:S03]  /*13e60*/  IMAD.WIDE R10, R0, 0x4, R84 ;  /* 0x00000004000a7825 */ /* 0x002fc600078e0254 */
[----:B------:R1:W-:Y:S01]  /*13e70*/  STL.64 [R1+0x178], R4 ;  /* 0x0001780401007387 */ /* 0x0003e20000100a00 */
[----:B---3--:R-:W-:Y:S01]  /*13e80*/  IMAD.WIDE R8, R0, 0x4, R82 ;  /* 0x0000000400087825 */ /* 0x008fe200078e0252 */
[----:B------:R-:W-:Y:S02]  /*13e90*/  IADD3 R0, R251, -0x35, RZ ;  /* 0xffffffcbfb007810 */ /* 0x000fe40007ffe0ff */
[----:B------:R3:W-:Y:S01]  /*13ea0*/  LDGSTS.E [R3+0x6000], [R10.64], !P4 ;  /* 0x060000000a037fae */ /* 0x0007e2000e121844 */
[----:B----4-:R-:W-:-:S03]  /*13eb0*/  IMAD.WIDE R6, R2, 0x4, R84 ;  /* 0x0000000402067825 */ /* 0x010fc600078e0254 */
[----:B------:R4:W-:Y:S01]  /*13ec0*/  LDGSTS.E [R3+0x6200], [R8.64], !P4 ;  /* 0x0620000008037fae */ /* 0x0009e2000e121844 */
[----:B-1----:R-:W-:Y:S01]  /*13ed0*/  IMAD.WIDE R4, R2, 0x4, R82 ;  /* 0x0000000402047825 */ /* 0x002fe200078e0252 */
[----:B------:R-:W-:Y:S02]  /*13ee0*/  IADD3 R2, R251, -0x39, RZ ;  /* 0xffffffc7fb027810 */ /* 0x000fe40007ffe0ff */
[----:B------:R1:W-:Y:S01]  /*13ef0*/  LDGSTS.E [R3+0x7000], [R6.64], !P2 ;  /* 0x0700000006037fae */ /* 0x0003e2000d121844 */
[----:B------:R-:W-:Y:S01]  /*13f00*/  ISETP.GE.U32.AND P4, PT, R0, 0x7fffff4c, PT ;  /* 0x7fffff4c0000780c */ /* 0x000fe20003f86070 */
[----:B------:R-:W-:Y:S02]  /*13f10*/  IMAD.SHL.U32 R0, R252, 0x20, RZ ;  /* 0x00000020fc007824 */ /* 0x000fe400078e00ff */
[----:B------:R1:W-:Y:S01]  /*13f20*/  LDGSTS.E [R3+0x7200], [R4.64], !P2 ;  /* 0x0720000004037fae */ /* 0x0003e2000d121844 */
[----:B------:R-:W-:Y:S01]  /*13f30*/  ISETP.GE.U32.AND P2, PT, R2, 0x7fffff48, PT ;  /* 0x7fffff480200780c */ /* 0x000fe20003f46070 */
[----:B------:R-:W-:-:S02]  /*13f40*/  IMAD R2, R252, 0x24, RZ ;  /* 0x00000024fc027824 */ /* 0x000fc400078e02ff */
[----:B------:R3:W-:Y:S04]  /*13f50*/  STL.64 [R1+0x140], R10 ;  /* 0x0001400a01007387 */ /* 0x0007e80000100a00 */
[----:B------:R4:W-:Y:S04]  /*13f60*/  STL.64 [R1+0x138], R8 ;  /* 0x0001380801007387 */ /* 0x0009e80000100a00 */
[----:B------:R1:W-:Y:S01]  /*13f70*/  STL.64 [R1+0x100], R6 ;  /* 0x0001000601007387 */ /* 0x0003e20000100a00 */
[----:B---3--:R-:W-:-:S03]  /*13f80*/  IMAD.WIDE R10, R0, 0x4, R84 ;  /* 0x00000004000a7825 */ /* 0x008fc600078e0254 */
[----:B------:R3:W-:Y:S01]  /*13f90*/  STL.64 [R1+0xf8], R4 ;  /* 0x0000f80401007387 */ /* 0x0007e20000100a00 */
[----:B----4-:R-:W-:Y:S01]  /*13fa0*/  IMAD.WIDE R8, R0, 0x4, R82 ;  /* 0x0000000400087825 */ /* 0x010fe200078e0252 */
[----:B------:R-:W-:Y:S02]  /*13fb0*/  IADD3 R0, R251, -0x3d, RZ ;  /* 0xffffffc3fb007810 */ /* 0x000fe40007ffe0ff */
[----:B------:R4:W-:Y:S01]  /*13fc0*/  LDGSTS.E [R3+0x8000], [R10.64], !P5 ;  /* 0x080000000a037fae */ /* 0x0009e2000e921844 */
[----:B-1----:R-:W-:-:S03]  /*13fd0*/  IMAD.WIDE R6, R2, 0x4, R84 ;  /* 0x0000000402067825 */ /* 0x002fc600078e0254 */
[----:B------:R1:W-:Y:S01]  /*13fe0*/  LDGSTS.E [R3+0x8200], [R8.64], !P5 ;  /* 0x0820000008037fae */ /* 0x0003e2000e921844 */
[----:B---3--:R-:W-:Y:S01]  /*13ff0*/  IMAD.WIDE R4, R2, 0x4, R82 ;  /* 0x0000000402047825 */ /* 0x008fe200078e0252 */
[----:B------:R-:W-:Y:S02]  /*14000*/  IADD3 R2, R251, -0x41, RZ ;  /* 0xffffffbffb027810 */ /* 0x000fe40007ffe0ff */
[----:B------:R3:W-:Y:S01]  /*14010*/  LDGSTS.E [R3+0x9000], [R6.64], !P0 ;  /* 0x0900000006037fae */ /* 0x0007e2000c121844 */
[----:B------:R-:W-:Y:S01]  /*14020*/  ISETP.GE.U32.AND P5, PT, R0, 0x7fffff44, PT ;  /* 0x7fffff440000780c */ /* 0x000fe20003fa6070 */
[----:B------:R-:W-:Y:S02]  /*14030*/  IMAD R0, R252, 0x28, RZ ;  /* 0x00000028fc007824 */ /* 0x000fe400078e02ff */
[----:B------:R1:W-:Y:S01]  /*14040*/  LDGSTS.E [R3+0x9200], [R4.64], !P0 ;  /* 0x0920000004037fae */ /* 0x0003e2000c121844 */
[----:B------:R-:W-:Y:S01]  /*14050*/  ISETP.GE.U32.AND P0, PT, R2, 0x7fffff40, PT ;  /* 0x7fffff400200780c */ /* 0x000fe20003f06070 */
[----:B------:R-:W-:-:S02]  /*14060*/  IMAD R2, R252, 0x2c, RZ ;  /* 0x0000002cfc027824 */ /* 0x000fc400078e02ff */
[----:B------:R4:W-:Y:S01]  /*14070*/  STL.64 [R1+0xc0], R10 ;  /* 0x0000c00a01007387 */ /* 0x0009e20000100a00 */
[----:B------:R-:W-:-:S03]  /*14080*/  IMAD R78, R252, 0x30, RZ ;  /* 0x00000030fc4e7824 */ /* 0x000fc600078e02ff */
[----:B------:R1:W-:Y:S01]  /*14090*/  STL.64 [R1+0xb8], R8 ;  /* 0x0000b80801007387 */ /* 0x0003e20000100a00 */
[----:B------:R-:W-:-:S03]  /*140a0*/  IMAD.WIDE R80, R78, 0x4, R84 ;  /* 0x000000044e507825 */ /* 0x000fc600078e0254 */
[----:B------:R3:W-:Y:S01]  /*140b0*/  STL.64 [R1+0x80], R6 ;  /* 0x0000800601007387 */ /* 0x0007e20000100a00 */
[----:B----4-:R-:W-:-:S03]  /*140c0*/  IMAD.WIDE R10, R0, 0x4, R84 ;  /* 0x00000004000a7825 */ /* 0x010fc600078e0254 */
[----:B------:R4:W-:Y:S01]  /*140d0*/  STL.64 [R1+0x78], R4 ;  /* 0x0000780401007387 */ /* 0x0009e20000100a00 */
[----:B-1----:R-:W-:Y:S01]  /*140e0*/  IMAD.WIDE R8, R0, 0x4, R82 ;  /* 0x0000000400087825 */ /* 0x002fe200078e0252 */
[----:B------:R-:W-:-:S03]  /*140f0*/  IADD3 R0, R251, -0x45, RZ ;  /* 0xffffffbbfb007810 */ /* 0x000fc60007ffe0ff */
[C---:B---3--:R-:W-:Y:S01]  /*14100*/  IMAD.WIDE R6, R2.reuse, 0x4, R84 ;  /* 0x0000000402067825 */ /* 0x048fe200078e0254 */
[----:B------:R-:W-:Y:S03]  /*14110*/  STL.64 [R1+0x40], R10 ;  /* 0x0000400a01007387 */ /* 0x000fe60000100a00 */
[----:B----4-:R-:W-:Y:S01]  /*14120*/  IMAD.WIDE R4, R2, 0x4, R82 ;  /* 0x0000000402047825 */ /* 0x010fe200078e0252 */
[----:B------:R1:W-:Y:S04]  /*14130*/  LDGSTS.E [R3+0xa000], [R10.64], !P1 ;  /* 0x0a0000000a037fae */ /* 0x0003e8000c921844 */
[----:B------:R-:W-:Y:S04]  /*14140*/  STL.64 [R1+0x38], R8 ;  /* 0x0000380801007387 */ /* 0x000fe80000100a00 */
[----:B------:R3:W-:Y:S01]  /*14150*/  LDGSTS.E [R3+0xa200], [R8.64], !P1 ;  /* 0x0a20000008037fae */ /* 0x0007e2000c921844 */
[----:B------:R-:W-:-:S02]  /*14160*/  ISETP.GE.U32.AND P1, PT, R0, 0x7fffff3c, PT ;  /* 0x7fffff3c0000780c */ /* 0x000fc40003f26070 */
[----:B------:R-:W-:Y:S01]  /*14170*/  IADD3 R0, R251, -0x49, RZ ;  /* 0xffffffb7fb007810 */ /* 0x000fe20007ffe0ff */
[----:B------:R-:W-:Y:S01]  /*14180*/  STL.64 [R1+0x10], R6 ;  /* 0x0000100601007387 */ /* 0x000fe20000100a00 */
[----:B------:R-:W-:-:S03]  /*14190*/  IMAD R74, R252, 0x34, RZ ;  /* 0x00000034fc4a7824 */ /* 0x000fc600078e02ff */
[----:B------:R-:W-:Y:S01]  /*141a0*/  STL.64 [R1+0x8], R4 ;  /* 0x0000080401007387 */ /* 0x000fe20000100a00 */
[----:B------:R-:W-:-:S03]  /*141b0*/  IMAD.WIDE R78, R78, 0x4, R82 ;  /* 0x000000044e4e7825 */ /* 0x000fc600078e0252 */
[----:B------:R4:W-:Y:S04]  /*141c0*/  LDGSTS.E [R3+0xb000], [R6.64], !P6 ;  /* 0x0b00000006037fae */ /* 0x0009e8000f121844 */
[----:B------:R1:W-:Y:S01]  /*141d0*/  LDGSTS.E [R3+0xb200], [R4.64], !P6 ;  /* 0x0b20000004037fae */ /* 0x0003e2000f121844 */
[----:B------:R-:W-:-:S03]  /*141e0*/  ISETP.GE.U32.AND P6, PT, R0, 0x7fffff38, PT ;  /* 0x7fffff380000780c */ /* 0x000fc60003fc6070 */
[----:B------:R-:W-:Y:S01]  /*141f0*/  STL [R1+0x2188], R80 ;  /* 0x0021885001007387 */ /* 0x000fe20000100800 */
[----:B------:R-:W-:-:S03]  /*14200*/  IADD3 R0, R251, -0x4d, RZ ;  /* 0xffffffb3fb007810 */ /* 0x000fc60007ffe0ff */
[----:B------:R1:W-:Y:S04]  /*14210*/  LDGSTS.E [R3+0xc000], [R80.64], !P3 ;  /* 0x0c00000050037fae */ /* 0x0003e8000d921844 */
[----:B------:R1:W-:Y:S01]  /*14220*/  STL [R1+0x2174], R81 ;  /* 0x0021745101007387 */ /* 0x0003e20000100800 */
[----:B------:R-:W-:-:S04]  /*14230*/  IMAD.WIDE R76, R74, 0x4, R84 ;  /* 0x000000044a4c7825 */ /* 0x000fc800078e0254 */
[----:B------:R-:W-:-:S04]  /*14240*/  IMAD.WIDE R74, R74, 0x4, R82 ;  /* 0x000000044a4a7825 */ /* 0x000fc800078e0252 */
[----:B-1----:R-:W-:Y:S01]  /*14250*/  IMAD.SHL.U32 R81, R249, 0x4, RZ ;  /* 0x00000004f9517824 */ /* 0x002fe200078e00ff */
[----:B------:R-:W-:Y:S01]  /*14260*/  MOV R80, c[0x0][0x180] ;  /* 0x0000600000507a02 */ /* 0x000fe20000000f00 */
[----:B------:R-:W-:-:S03]  /*14270*/  IMAD R70, R252, 0x38, RZ ;  /* 0x00000038fc467824 */ /* 0x000fc600078e02ff */
[----:B------:R1:W-:Y:S01]  /*14280*/  LDGSTS.E [R81+0xc200], [R78.64], !P3 ;  /* 0x0c2000004e517fae */ /* 0x0003e2000d921844 */
[----:B------:R-:W-:Y:S02]  /*14290*/  ISETP.GE.U32.AND P3, PT, R0, 0x7fffff34, PT ;  /* 0x7fffff340000780c */ /* 0x000fe40003f66070 */
[----:B------:R-:W-:Y:S01]  /*142a0*/  IADD3 R0, R80, -0x51, RZ ;  /* 0xffffffaf50007810 */ /* 0x000fe20007ffe0ff */
[----:B------:R1:W-:Y:S01]  /*142b0*/  LDGSTS.E [R81+0xd000], [R76.64], !P4 ;  /* 0x0d0000004c517fae */ /* 0x0003e2000e121844 */
[----:B------:R-:W-:-:S03]  /*142c0*/  IMAD.WIDE R72, R70, 0x4, R84 ;  /* 0x0000000446487825 */ /* 0x000fc600078e0254 */
[----:B------:R1:W-:Y:S01]  /*142d0*/  LDGSTS.E [R81+0xd200], [R74.64], !P4 ;  /* 0x0d2000004a517fae */ /* 0x0003e2000e121844 */
[----:B------:R-:W-:Y:S01]  /*142e0*/  IMAD R66, R252, 0x3c, RZ ;  /* 0x0000003cfc427824 */ /* 0x000fe200078e02ff */
[----:B------:R-:W-:Y:S01]  /*142f0*/  ISETP.GE.U32.AND P4, PT, R0, 0x7fffff30, PT ;  /* 0x7fffff300000780c */ /* 0x000fe20003f86070 */
[----:B------:R-:W-:Y:S01]  /*14300*/  IMAD.WIDE R70, R70, 0x4, R82 ;  /* 0x0000000446467825 */ /* 0x000fe200078e0252 */
[----:B------:R-:W-:Y:S01]  /*14310*/  IADD3 R0, R80, -0x55, RZ ;  /* 0xffffffab50007810 */ /* 0x000fe20007ffe0ff */
[----:B------:R1:W-:Y:S02]  /*14320*/  LDGSTS.E [R81+0xe000], [R72.64], !P2 ;  /* 0x0e00000048517fae */ /* 0x0003e4000d121844 */
[----:B------:R-:W-:Y:S02]  /*14330*/  IMAD.WIDE R68, R66, 0x4, R84 ;  /* 0x0000000442447825 */ /* 0x000fe400078e0254 */
[----:B------:R1:W-:Y:S01]  /*14340*/  LDGSTS.E [R81+0xe200], [R70.64], !P2 ;  /* 0x0e20000046517fae */ /* 0x0003e2000d121844 */
[----:B------:R-:W-:Y:S01]  /*14350*/  ISETP.GE.U32.AND P2, PT, R0, 0x7fffff2c, PT ;  /* 0x7fffff2c0000780c */ /* 0x000fe20003f46070 */
[----:B------:R-:W-:Y:S01]  /*14360*/  IMAD.WIDE R66, R66, 0x4, R82 ;  /* 0x0000000442427825 */ /* 0x000fe200078e0252 */
[----:B------:R-:W-:Y:S01]  /*14370*/  IADD3 R0, R80, -0x59, RZ ;  /* 0xffffffa750007810 */ /* 0x000fe20007ffe0ff */
[----:B------:R1:W-:Y:S02]  /*14380*/  LDGSTS.E [R81+0xf000], [R68.64], !P5 ;  /* 0x0f00000044517fae */ /* 0x0003e4000e921844 */
[----:B------:R-:W-:-:S02]  /*14390*/  IMAD.SHL.U32 R62, R252, 0x40, RZ ;  /* 0x00000040fc3e7824 */ /* 0x000fc400078e00ff */
[----:B------:R1:W-:Y:S01]  /*143a0*/  LDGSTS.E [R81+0xf200], [R66.64], !P5 ;  /* 0x0f20000042517fae */ /* 0x0003e2000e921844 */
[----:B------:R-:W-:Y:S02]  /*143b0*/  IMAD R58, R252, 0x44, RZ ;  /* 0x00000044fc3a7824 */ /* 0x000fe400078e02ff */
[----:B------:R-:W-:Y:S01]  /*143c0*/  IMAD.WIDE R64, R62, 0x4, R84 ;  /* 0x000000043e407825 */ /* 0x000fe200078e0254 */
[----:B------:R-:W-:-:S03]  /*143d0*/  ISETP.GE.U32.AND P5, PT, R0, 0x7fffff28, PT ;  /* 0x7fffff280000780c */ /* 0x000fc60003fa6070 */
        /* <DEDUP_REMOVED lines=9> */
[----:B------:R-:W-:-:S02]  /*14470*/  IMAD R54, R252, 0x48, RZ ;  /* 0x00000048fc367824 */ /* 0x000fc400078e02ff */
        /* <DEDUP_REMOVED lines=77> */
[----:B----4-:R-:W-:Y:S02]  /*14950*/  IMAD R6, R252, 0x78, RZ ;  /* 0x00000078fc067824 */ /* 0x010fe400078e02ff */
[----:B------:R-:W-:Y:S01]  /*14960*/  IMAD.WIDE R12, R10, 0x4, R84 ;  /* 0x000000040a0c7825 */ /* 0x000fe200078e0254 */
[----:B------:R4:W-:Y:S01]  /*14970*/  LDGSTS.E [R81+0x1c200], [R14.64], !P2 ;  /* 0x1c2000000e517fae */ /* 0x0009e2000d121844 */
[----:B------:R-:W-:Y:S02]  /*14980*/  ISETP.GE.U32.AND P2, PT, R0, 0x7fffff73, PT ;  /* 0x7fffff730000780c */ /* 0x000fe40003f46070 */
[----:B------:R-:W-:Y:S01]  /*14990*/  IMAD.WIDE R10, R10, 0x4, R82 ;  /* 0x000000040a0a7825 */ /* 0x000fe200078e0252 */
[----:B------:R-:W-:Y:S01]  /*149a0*/  IADD3 R0, R80, -0x12, RZ ;  /* 0xffffffee50007810 */ /* 0x000fe20007ffe0ff */
[----:B------:R4:W-:Y:S02]  /*149b0*/  LDGSTS.E [R81+0x1d000], [R12.64], !P5 ;  /* 0x1d0000000c517fae */ /* 0x0009e4000e921844 */
[----:B------:R-:W-:-:S02]  /*149c0*/  IMAD R2, R252, 0x7c, RZ ;  /* 0x0000007cfc027824 */ /* 0x000fc400078e02ff */
[C---:B---3--:R-:W-:Y:S01]  /*149d0*/  IMAD.WIDE R8, R6.reuse, 0x4, R84 ;  /* 0x0000000406087825 */ /* 0x048fe200078e0254 */
[----:B------:R4:W-:Y:S03]  /*149e0*/  LDGSTS.E [R81+0x1d200], [R10.64], !P5 ;  /* 0x1d2000000a517fae */ /* 0x0009e6000e921844 */
[----:B------:R-:W-:Y:S01]  /*149f0*/  IMAD.WIDE R6, R6, 0x4, R82 ;  /* 0x0000000406067825 */ /* 0x000fe200078e0252 */
[----:B------:R-:W-:Y:S01]  /*14a00*/  ISETP.GE.U32.AND P5, PT, R0, 0x7fffff6f, PT ;  /* 0x7fffff6f0000780c */ /* 0x000fe20003fa6070 */
[----:B------:R4:W-:Y:S02]  /*14a10*/  LDGSTS.E [R81+0x1e000], [R8.64], !P0 ;  /* 0x1e00000008517fae */ /* 0x0009e4000c121844 */
[----:B------:R-:W-:Y:S01]  /*14a20*/  IMAD.WIDE R4, R2, 0x4, R84 ;  /* 0x0000000402047825 */ /* 0x000fe200078e0254 */
[----:B------:R-:W-:Y:S01]  /*14a30*/  IADD3 R0, R80, -0x1a, RZ ;  /* 0xffffffe650007810 */ /* 0x000fe20007ffe0ff */
[----:B------:R4:W-:Y:S02]  /*14a40*/  LDGSTS.E [R81+0x1e200], [R6.64], !P0 ;  /* 0x1e20000006517fae */ /* 0x0009e4000c121844 */
[----:B--2---:R-:W-:Y:S01]  /*14a50*/  IMAD.WIDE R2, R2, 0x4, R82 ;  /* 0x0000000402027825 */ /* 0x004fe200078e0252 */
[----:B------:R-:W-:Y:S01]  /*14a60*/  IADD3 R86, R80, -0x16, RZ ;  /* 0xffffffea50567810 */ /* 0x000fe20007ffe0ff */
[----:B------:R4:W-:Y:S01]  /*14a70*/  LDGSTS.E [R81+0x1f000], [R4.64], !P1 ;  /* 0x1f00000004517fae */ /* 0x0009e2000c921844 */
[----:B------:R-:W-:Y:S01]  /*14a80*/  LOP3.LUT R169, R81, 0x20, RZ, 0x3c, !PT ;  /* 0x0000002051a97812 */ /* 0x000fe200078e3cff */
[----:B------:R-:W-:-:S02]  /*14a90*/  IMAD.WIDE R94, R252, 0x4, R84 ;  /* 0x00000004fc5e7825 */ /* 0x000fc400078e0254 */
[----:B------:R4:W-:Y:S01]  /*14aa0*/  LDGSTS.E [R81+0x1f200], [R2.64], !P1 ;  /* 0x1f20000002517fae */ /* 0x0009e2000c921844 */
[----:B------:R-:W-:Y:S01]  /*14ab0*/  ISETP.GE.U32.AND P1, PT, R0, 0x7fffff67, PT ;  /* 0x7fffff670000780c */ /* 0x000fe20003f26070 */
        /* <DEDUP_REMOVED lines=10> */
[----:B------:R-:W-:Y:S02]  /*14b60*/  STL.64 [R1+0x2178], R78 ;  /* 0x0021784e01007387 */ /* 0x000fe40000100a00 */
[----:B------:R-:W-:-:S02]  /*14b70*/  IMAD R0, R252, 0x9, RZ ;  /* 0x00000009fc007824 */ /* 0x000fc400078e02ff */
[----:B------:R1:W-:Y:S04]  /*14b80*/  LDGSTS.E [R169+0x1400], [R90.64], !P3 ;  /* 0x014000005aa97fae */ /* 0x0003e8000d921844 */
[----:B------:R1:W-:Y:S04]  /*14b90*/  STL.64 [R1+0x2180], R76 ;  /* 0x0021804c01007387 */ /* 0x0003e80000100a00 */
[----:B------:R2:W-:Y:S01]  /*14ba0*/  LDGSTS.E [R169+0x1600], [R88.64], !P3 ;  /* 0x0160000058a97fae */ /* 0x0005e2000d921844 */
[----:B------:R-:W-:Y:S01]  /*14bb0*/  ISETP.GE.U32.AND P3, PT, R86, 0x7fffff5f, PT ;  /* 0x7fffff5f5600780c */ /* 0x000fe20003f66070 */
[----:B------:R-:W-:-:S02]  /*14bc0*/  IMAD R86, R252, 0xd, RZ ;  /* 0x0000000dfc567824 */ /* 0x000fc400078e02ff */
[----:B------:R2:W-:Y:S01]  /*14bd0*/  STL.64 [R1+0x2190], R74 ;  /* 0x0021904a01007387 */ /* 0x0005e20000100a00 */
[----:B-1----:R-:W-:-:S03]  /*14be0*/  IMAD.WIDE R76, R0, 0x4, R84 ;  /* 0x00000004004c7825 */ /* 0x002fc600078e0254 */
[----:B------:R1:W-:Y:S01]  /*14bf0*/  STL.64 [R1+0x2198], R72 ;  /* 0x0021984801007387 */ /* 0x0003e20000100a00 */
[----:B--2---:R-:W-:Y:S01]  /*14c00*/  IMAD.WIDE R74, R0, 0x4, R82 ;  /* 0x00000004004a7825 */ /* 0x004fe200078e0252 */
[----:B------:R-:W-:Y:S02]  /*14c10*/  IADD3 R0, R80, -0x26, RZ ;  /* 0xffffffda50007810 */ /* 0x000fe40007ffe0ff */
[----:B------:R2:W-:Y:S01]  /*14c20*/  STL.64 [R1+0x21a0], R70 ;  /* 0x0021a04601007387 */ /* 0x0005e20000100a00 */
[----:B-1----:R-:W-:-:S03]  /*14c30*/  IMAD.WIDE R72, R86, 0x4, R84 ;  /* 0x0000000456487825 */ /* 0x002fc600078e0254 */
[----:B------:R1:W-:Y:S04]  /*14c40*/  LDGSTS.E [R169+0x2400], [R76.64], !P4 ;  /* 0x024000004ca97fae */ /* 0x0003e8000e121844 */
[----:B------:R1:W-:Y:S01]  /*14c50*/  LDGSTS.E [R169+0x2600], [R74.64], !P4 ;  /* 0x026000004aa97fae */ /* 0x0003e2000e121844 */
[----:B------:R-:W-:Y:S01]  /*14c60*/  ISETP.GE.U32.AND P4, PT, R0, 0x7fffff5b, PT ;  /* 0x7fffff5b0000780c */ /* 0x000fe20003f86070 */
[----:B------:R-:W-:Y:S02]  /*14c70*/  IMAD R0, R252, 0x11, RZ ;  /* 0x00000011fc007824 */ /* 0x000fe400078e02ff */
[----:B--2---:R-:W-:Y:S01]  /*14c80*/  IMAD.WIDE R70, R86, 0x4, R82 ;  /* 0x0000000456467825 */ /* 0x004fe200078e0252 */
[----:B------:R-:W-:Y:S01]  /*14c90*/  STL.64 [R1+0x2b0], R94 ;  /* 0x0002b05e01007387 */ /* 0x000fe20000100a00 */
[----:B------:R-:W-:-:S03]  /*14ca0*/  IADD3 R86, R80, -0x2a, RZ ;  /* 0xffffffd650567810 */ /* 0x000fc60007ffe0ff */
[----:B------:R-:W-:Y:S04]  /*14cb0*/  STL.64 [R1+0x2a8], R92 ;  /* 0x0002a85c01007387 */ /* 0x000fe80000100a00 */
[----:B------:R-:W-:Y:S04]  /*14cc0*/  STL.64 [R1+0x270], R90 ;  /* 0x0002705a01007387 */ /* 0x000fe80000100a00 */
[----:B------:R-:W-:Y:S04]  /*14cd0*/  STL.64 [R1+0x268], R88 ;  /* 0x0002685801007387 */ /* 0x000fe80000100a00 */
        /* <DEDUP_REMOVED lines=17> */
[----:B------:R-:W-:Y:S01]  /*14df0*/  IADD3 R86, R80, -0x32, RZ ;  /* 0xffffffce50567810 */ /* 0x000fe20007ffe0ff */
        /* <DEDUP_REMOVED lines=45> */
[----:B------:R-:W-:-:S03]  /*150d0*/  IMAD R90, R252, 0x31, RZ ;  /* 0x00000031fc5a7824 */ /* 0x000fc600078e02ff */
[----:B------:R3:W-:Y:S01]  /*150e0*/  LDGSTS.E [R169+0xa400], [R74.64], !P2 ;  /* 0x0a4000004aa97fae */ /* 0x0007e2000d121844 */
[----:B--2---:R-:W-:Y:S01]  /*150f0*/  IMAD.WIDE R72, R0, 0x4, R82 ;  /* 0x0000000400487825 */ /* 0x004fe200078e0252 */
[----:B------:R-:W-:-:S03]  /*15100*/  IADD3 R0, R80, -0x46, RZ ;  /* 0xffffffba50007810 */ /* 0x000fc60007ffe0ff */
[----:B-1----:R-:W-:Y:S01]  /*15110*/  IMAD.WIDE R70, R86, 0x4, R84 ;  /* 0x0000000456467825 */ /* 0x002fe200078e0254 */
[----:B------:R1:W-:Y:S01]  /*15120*/  LDGSTS.E [R169+0xa600], [R72.64], !P2 ;  /* 0x0a60000048a97fae */ /* 0x0003e2000d121844 */
[----:B------:R-:W-:Y:S02]  /*15130*/  ISETP.GE.U32.AND P2, PT, R0, 0x7fffff3b, PT ;  /* 0x7fffff3b0000780c */ /* 0x000fe40003f46070 */
[----:B------:R-:W-:Y:S01]  /*15140*/  IMAD.WIDE R86, R86, 0x4, R82 ;  /* 0x0000000456567825 */ /* 0x000fe200078e0252 */
[----:B------:R-:W-:Y:S01]  /*15150*/  IADD3 R0, R80, -0x4a, RZ ;  /* 0xffffffb650007810 */ /* 0x000fe20007ffe0ff */
[----:B------:R2:W-:Y:S02]  /*15160*/  LDGSTS.E [R169+0xb400], [R70.64], !P5 ;  /* 0x0b40000046a97fae */ /* 0x0005e4000e921844 */
[----:B------:R-:W-:Y:S02]  /*15170*/  IMAD.WIDE R88, R90, 0x4, R84 ;  /* 0x000000045a587825 */ /* 0x000fe400078e0254 */
[----:B------:R1:W-:Y:S01]  /*15180*/  LDGSTS.E [R169+0xb600], [R86.64], !P5 ;  /* 0x0b60000056a97fae */ /* 0x0003e2000e921844 */
[----:B------:R-:W-:Y:S01]  /*15190*/  ISETP.GE.U32.AND P5, PT, R0, 0x7fffff37, PT ;  /* 0x7fffff370000780c */ /* 0x000fe20003fa6070 */
[----:B------:R-:W-:-:S02]  /*151a0*/  IMAD R94, R252, 0x35, RZ ;  /* 0x00000035fc5e7824 */ /* 0x000fc400078e02ff */
[----:B------:R-:W-:Y:S01]  /*151b0*/  IMAD.WIDE R90, R90, 0x4, R82 ;  /* 0x000000045a5a7825 */ /* 0x000fe200078e0252 */
[----:B------:R-:W-:Y:S01]  /*151c0*/  IADD3 R0, R80, -0x4e, RZ ;  /* 0xffffffb250007810 */ /* 0x000fe20007ffe0ff */
[----:B------:R1:W-:Y:S02]  /*151d0*/  LDGSTS.E [R169+0xc400], [R88.64], !P0 ;  /* 0x0c40000058a97fae */ /* 0x0003e4000c121844 */
[----:B---3--:R-:W-:Y:S02]  /*151e0*/  IMAD.WIDE R92, R94, 0x4, R84 ;  /* 0x000000045e5c7825 */ /* 0x008fe400078e0254 */
        /* <DEDUP_REMOVED lines=118> */
[----:B------:R3:W-:Y:S02]  /*15950*/  LDGSTS.E [R169+0x1d600], [R158.64], !P3 ;  /* 0x1d6000009ea97fae */ /* 0x0007e4000d921844 */
[----:B------:R-:W-:Y:S01]  /*15960*/  IMAD.WIDE R160, R162, 0x4, R84 ;  /* 0x00000004a2a07825 */ /* 0x000fe200078e0254 */
[----:B------:R-:W-:-:S03]  /*15970*/  ISETP.GE.U32.AND P3, PT, R0, 0x7fffff6e, PT ;  /* 0x7fffff6e0000780c */ /* 0x000fc60003f66070 */
[----:B------:R-:W-:Y:S01]  /*15980*/  IMAD.WIDE R162, R162, 0x4, R82 ;  /* 0x00000004a2a27825 */ /* 0x000fe200078e0252 */
[----:B------:R-:W-:Y:S01]  /*15990*/  IADD3 R0, R80, -0x17, RZ ;  /* 0xffffffe950007810 */ /* 0x000fe20007ffe0ff */
[----:B------:R3:W-:Y:S02]  /*159a0*/  LDGSTS.E [R169+0x1e400], [R160.64], !P4 ;  /* 0x1e400000a0a97fae */ /* 0x0007e4000e121844 */
[----:B------:R-:W-:Y:S02]  /*159b0*/  IMAD R166, R252, 0x7d, RZ ;  /* 0x0000007dfca67824 */ /* 0x000fe400078e02ff */
[----:B------:R3:W-:Y:S01]  /*159c0*/  LDGSTS.E [R169+0x1e600], [R162.64], !P4 ;  /* 0x1e600000a2a97fae */ /* 0x0007e2000e121844 */
[----:B------:R-:W-:Y:S01]  /*159d0*/  ISETP.GE.U32.AND P4, PT, R0, 0x7fffff6a, PT ;  /* 0x7fffff6a0000780c */ /* 0x000fe20003f86070 */
[----:B------:R-:W-:Y:S01]  /*159e0*/  IMAD.WIDE R164, R166, 0x4, R84 ;  /* 0x00000004a6a47825 */ /* 0x000fe200078e0254 */
[----:B------:R-:W-:Y:S01]  /*159f0*/  IADD3 R168, R80, -0x1b, RZ ;  /* 0xffffffe550a87810 */ /* 0x000fe20007ffe0ff */
[----:B------:R-:W-:Y:S02]  /*15a00*/  STL.64 [R1+0x30], R74 ;  /* 0x0000304a01007387 */ /* 0x000fe40000100a00 */
[----:B------:R-:W-:-:S02]  /*15a10*/  IMAD.WIDE R166, R166, 0x4, R82 ;  /* 0x00000004a6a67825 */ /* 0x000fc400078e0252 */
[----:B------:R-:W-:Y:S02]  /*15a20*/  STL.64 [R1+0x28], R72 ;  /* 0x0000284801007387 */ /* 0x000fe40000100a00 */
[----:B------:R-:W-:Y:S02]  /*15a30*/  IMAD.SHL.U32 R0, R252, 0x2, RZ ;  /* 0x00000002fc007824 */ /* 0x000fe400078e00ff */
[----:B------:R2:W-:Y:S02]  /*15a40*/  STL.64 [R1], R70 ;  /* 0x0000004601007387 */ /* 0x0005e40000100a00 */
[C---:B------:R-:W-:Y:S02]  /*15a50*/  IMAD.WIDE R78, R0.reuse, 0x4, R84 ;  /* 0x00000004004e7825 */ /* 0x040fe400078e0254 */
[----:B------:R3:W-:Y:S02]  /*15a60*/  LDGSTS.E [R169+0x1f400], [R164.64], !P2 ;  /* 0x1f400000a4a97fae */ /* 0x0007e4000d121844 */
[----:B------:R-:W-:-:S02]  /*15a70*/  IMAD.WIDE R76, R0, 0x4, R82 ;  /* 0x00000004004c7825 */ /* 0x000fc400078e0252 */
[----:B------:R3:W-:Y:S01]  /*15a80*/  LDGSTS.E [R169+0x1f600], [R166.64], !P2 ;  /* 0x1f600000a6a97fae */ /* 0x0007e2000d121844 */
[----:B------:R-:W-:Y:S01]  /*15a90*/  ISETP.GE.U32.AND P2, PT, R168, 0x7fffff66, PT ;  /* 0x7fffff66a800780c */ /* 0x000fe20003f46070 */
[----:B------:R-:W-:Y:S01]  /*15aa0*/  IMAD R168, R252, 0x6, RZ ;  /* 0x00000006fca87824 */ /* 0x000fe200078e02ff */
[----:B--2---:R-:W-:Y:S02]  /*15ab0*/  LOP3.LUT R71, R81, 0x40, RZ, 0x3c, !PT ;  /* 0x0000004051477812 */ /* 0x004fe400078e3cff */
[----:B------:R-:W-:Y:S01]  /*15ac0*/  IADD3 R0, R80, -0x1f, RZ ;  /* 0xffffffe150007810 */ /* 0x000fe20007ffe0ff */
[C---:B------:R-:W-:Y:S02]  /*15ad0*/  IMAD.WIDE R74, R168.reuse, 0x4, R84 ;  /* 0x00000004a84a7825 */ /* 0x040fe400078e0254 */
[----:B------:R2:W-:Y:S02]  /*15ae0*/  LDGSTS.E [R71+0x800], [R78.64], !P5 ;  /* 0x008000004e477fae */ /* 0x0005e4000e921844 */
[----:B-1----:R-:W-:-:S02]  /*15af0*/  IMAD.WIDE R72, R168, 0x4, R82 ;  /* 0x00000004a8487825 */ /* 0x002fc400078e0252 */
[----:B------:R1:W-:Y:S01]  /*15b00*/  LDGSTS.E [R71+0xa00], [R76.64], !P5 ;  /* 0x00a000004c477fae */ /* 0x0003e2000e921844 */
[----:B------:R-:W-:Y:S01]  /*15b10*/  ISETP.GE.U32.AND P5, PT, R0, 0x7fffff62, PT ;  /* 0x7fffff620000780c */ /* 0x000fe20003fa6070 */
[----:B------:R-:W-:Y:S01]  /*15b20*/  IMAD R0, R252, 0xa, RZ ;  /* 0x0000000afc007824 */ /* 0x000fe200078e02ff */
[----:B------:R-:W-:Y:S01]  /*15b30*/  IADD3 R168, R80, -0x23, RZ ;  /* 0xffffffdd50a87810 */ /* 0x000fe20007ffe0ff */
[----:B------:R2:W-:Y:S04]  /*15b40*/  STL.64 [R1+0x2a0], R78 ;  /* 0x0002a04e01007387 */ /* 0x0005e80000100a00 */
[----:B------:R1:W-:Y:S04]  /*15b50*/  LDGSTS.E [R71+0x1800], [R74.64], !P0 ;  /* 0x018000004a477fae */ /* 0x0003e8000c121844 */
[----:B------:R1:W-:Y:S04]  /*15b60*/  STL.64 [R1+0x298], R76 ;  /* 0x0002984c01007387 */ /* 0x0003e80000100a00 */
[----:B------:R3:W-:Y:S01]  /*15b70*/  LDGSTS.E [R71+0x1a00], [R72.64], !P0 ;  /* 0x01a0000048477fae */ /* 0x0007e2000c121844 */
[----:B--2---:R-:W-:Y:S01]  /*15b80*/  IMAD.WIDE R78, R0, 0x4, R84 ;  /* 0x00000004004e7825 */ /* 0x004fe200078e0254 */
[----:B------:R-:W-:-:S03]  /*15b90*/  ISETP.GE.U32.AND P0, PT, R168, 0x7fffff5e, PT ;  /* 0x7fffff5ea800780c */ /* 0x000fc60003f06070 */
[----:B------:R-:W-:Y:S02]  /*15ba0*/  IMAD R168, R252, 0xe, RZ ;  /* 0x0000000efca87824 */ /* 0x000fe400078e02ff */
[----:B-1----:R-:W-:Y:S01]  /*15bb0*/  IMAD.WIDE R76, R0, 0x4, R82 ;  /* 0x00000004004c7825 */ /* 0x002fe200078e0252 */
[----:B------:R-:W-:Y:S01]  /*15bc0*/  IADD3 R0, R80, -0x27, RZ ;  /* 0xffffffd950007810 */ /* 0x000fe20007ffe0ff */
[----:B------:R1:W-:Y:S04]  /*15bd0*/  STL.64 [R1+0x260], R74 ;  /* 0x0002604a01007387 */ /* 0x0003e80000100a00 */
[----:B------:R2:W-:Y:S04]  /*15be0*/  LDGSTS.E [R71+0x2800], [R78.64], !P1 ;  /* 0x028000004e477fae */ /* 0x0005e8000c921844 */
[----:B------:R3:W-:Y:S01]  /*15bf0*/  STL.64 [R1+0x258], R72 ;  /* 0x0002584801007387 */ /* 0x0007e20000100a00 */
[----:B-1----:R-:W-:-:S03]  /*15c00*/  IMAD.WIDE R74, R168, 0x4, R84 ;  /* 0x00000004a84a7825 */ /* 0x002fc600078e0254 */
[----:B------:R1:W-:Y:S01]  /*15c10*/  LDGSTS.E [R71+0x2a00], [R76.64], !P1 ;  /* 0x02a000004c477fae */ /* 0x0003e2000c921844 */
[----:B------:R-:W-:Y:S01]  /*15c20*/  ISETP.GE.U32.AND P1, PT, R0, 0x7fffff5a, PT ;  /* 0x7fffff5a0000780c */ /* 0x000fe20003f26070 */
[----:B------:R-:W-:Y:S02]  /*15c30*/  IMAD R0, R252, 0x12, RZ ;  /* 0x00000012fc007824 */ /* 0x000fe400078e02ff */
[----:B---3--:R-:W-:Y:S01]  /*15c40*/  IMAD.WIDE R72, R168, 0x4, R82 ;  /* 0x00000004a8487825 */ /* 0x008fe200078e0252 */
        /* <DEDUP_REMOVED lines=13> */
[----:B---3--:R-:W-:-:S03]  /*15d20*/  IMAD.WIDE R74, R168, 0x4, R84 ;  /* 0x00000004a84a7825 */ /* 0x008fc600078e0254 */
[----:B------:R3:W-:Y:S01]  /*15d30*/  LDGSTS.E [R71+0x4a00], [R76.64], !P3 ;  /* 0x04a000004c477fae */ /* 0x0007e2000d921844 */
[----:B------:R-:W-:Y:S01]  /*15d40*/  ISETP.GE.U32.AND P3, PT, R0, 0x7fffff52, PT ;  /* 0x7fffff520000780c */ /* 0x000fe20003f66070 */
[----:B------:R-:W-:Y:S02]  /*15d50*/  IMAD R0, R252, 0x1a, RZ ;  /* 0x0000001afc007824 */ /* 0x000fe400078e02ff */
[----:B--2---:R-:W-:Y:S01]  /*15d60*/  IMAD.WIDE R72, R168, 0x4, R82 ;  /* 0x00000004a8487825 */ /* 0x004fe200078e0252 */
[----:B------:R-:W-:Y:S01]  /*15d70*/  IADD3 R168, R80, -0x33, RZ ;  /* 0xffffffcd50a87810 */ /* 0x000fe20007ffe0ff */
[----:B------:R1:W-:Y:S04]  /*15d80*/  STL.64 [R1+0x1a0], R78 ;  /* 0x0001a04e01007387 */ /* 0x0003e80000100a00 */
[----:B------:R2:W-:Y:S04]  /*15d90*/  LDGSTS.E [R71+0x5800], [R74.64], !P4 ;  /* 0x058000004a477fae */ /* 0x0005e8000e121844 */
[----:B------:R3:W-:Y:S04]  /*15da0*/  STL.64 [R1+0x198], R76 ;  /* 0x0001984c01007387 */ /* 0x0007e80000100a00 */
[----:B------:R2:W-:Y:S01]  /*15db0*/  LDGSTS.E [R71+0x5a00], [R72.64], !P4 ;  /* 0x05a0000048477fae */ /* 0x0005e2000e121844 */
[----:B-1----:R-:W-:Y:S01]  /*15dc0*/  IMAD.WIDE R78, R0, 0x4, R84 ;  /* 0x00000004004e7825 */ /* 0x002fe200078e0254 */
[----:B------:R-:W-:-:S03]  /*15dd0*/  ISETP.GE.U32.AND P4, PT, R168, 0x7fffff4e, PT ;  /* 0x7fffff4ea800780c */ /* 0x000fc60003f86070 */
[----:B------:R-:W-:Y:S02]  /*15de0*/  IMAD R168, R252, 0x1e, RZ ;  /* 0x0000001efca87824 */ /* 0x000fe400078e02ff */
[----:B---3--:R-:W-:Y:S01]  /*15df0*/  IMAD.WIDE R76, R0, 0x4, R82 ;  /* 0x00000004004c7825 */ /* 0x008fe200078e0252 */
[----:B------:R-:W-:Y:S01]  /*15e00*/  IADD3 R0, R80, -0x37, RZ ;  /* 0xffffffc950007810 */ /* 0x000fe20007ffe0ff */
[----:B------:R2:W-:Y:S04]  /*15e10*/  STL.64 [R1+0x160], R74 ;  /* 0x0001604a01007387 */ /* 0x0005e80000100a00 */
[----:B------:R1:W-:Y:S04]  /*15e20*/  LDGSTS.E [R71+0x6800], [R78.64], !P2 ;  /* 0x068000004e477fae */ /* 0x0003e8000d121844 */
[----:B------:R3:W-:Y:S01]  /*15e30*/  STL.64 [R1+0x158], R72 ;  /* 0x0001584801007387 */ /* 0x0007e20000100a00 */
[----:B--2---:R-:W-:-:S03]  /*15e40*/  IMAD.WIDE R74, R168, 0x4, R84 ;  /* 0x00000004a84a7825 */ /* 0x004fc600078e0254 */
        /* <DEDUP_REMOVED lines=12> */
[----:B--2---:R-:W-:Y:S01]  /*15f10*/  IMAD.WIDE R76, R0, 0x4, R82 ;  /* 0x00000004004c7825 */ /* 0x004fe200078e0252 */
        /* <DEDUP_REMOVED lines=8> */
[----:B------:R-:W-:Y:S01]  /*15fa0*/  STL.64 [R1+0xa0], R78 ;  /* 0x0000a04e01007387 */ /* 0x000fe20000100a00 */
[----:B--2---:R-:W-:-:S03]  /*15fb0*/  IMAD.WIDE R72, R168, 0x4, R82 ;  /* 0x00000004a8487825 */ /* 0x004fc600078e0252 */
[----:B------:R-:W-:Y:S01]  /*15fc0*/  STL.64 [R1+0x98], R76 ;  /* 0x0000984c01007387 */ /* 0x000fe20000100a00 */
[----:B------:R-:W-:-:S03]  /*15fd0*/  IADD3 R168, R80, -0x43, RZ ;  /* 0xffffffbd50a87810 */ /* 0x000fc60007ffe0ff */
[----:B------:R2:W-:Y:S01]  /*15fe0*/  STL.64 [R1+0x60], R74 ;  /* 0x0000604a01007387 */ /* 0x0005e20000100a00 */
[----:B------:R-:W-:-:S03]  /*15ff0*/  IMAD R170, R252, 0x2e, RZ ;  /* 0x0000002efcaa7824 */ /* 0x000fc600078e02ff */
[----:B------:R2:W-:Y:S04]  /*16000*/  LDGSTS.E [R71+0x9800], [R74.64], !P1 ;  /* 0x098000004a477fae */ /* 0x0005e8000c921844 */
[----:B------:R1:W-:Y:S04]  /*16010*/  STL.64 [R1+0x58], R72 ;  /* 0x0000584801007387 */ /* 0x0003e80000100a00 */
[----:B------:R1:W-:Y:S01]  /*16020*/  LDGSTS.E [R71+0x9a00], [R72.64], !P1 ;  /* 0x09a0000048477fae */ /* 0x0003e2000c921844 */
[----:B--2---:R-:W-:Y:S01]  /*16030*/  IMAD.WIDE R74, R0, 0x4, R84 ;  /* 0x00000004004a7825 */ /* 0x004fe200078e0254 */
[----:B------:R-:W-:-:S03]  /*16040*/  ISETP.GE.U32.AND P1, PT, R168, 0x7fffff3e, PT ;  /* 0x7fffff3ea800780c */ /* 0x000fc60003f26070 */
[----:B------:R-:W-:Y:S01]  /*16050*/  IMAD.WIDE R168, R170, 0x4, R84 ;  /* 0x00000004aaa87825 */ /* 0x000fe200078e0254 */
[----:B------:R2:W-:Y:S03]  /*16060*/  LDGSTS.E [R71+0xa800], [R74.64], !P6 ;  /* 0x0a8000004a477fae */ /* 0x0005e6000f121844 */
[----:B-1----:R-:W-:Y:S01]  /*16070*/  IMAD.WIDE R72, R0, 0x4, R82 ;  /* 0x0000000400487825 */ /* 0x002fe200078e0252 */
[----:B------:R-:W-:-:S03]  /*16080*/  IADD3 R0, R80, -0x47, RZ ;  /* 0xffffffb950007810 */ /* 0x000fc60007ffe0ff */
[----:B------:R-:W-:Y:S01]  /*16090*/  IMAD.WIDE R170, R170, 0x4, R82 ;  /* 0x00000004aaaa7825 */ /* 0x000fe200078e0252 */
[----:B------:R2:W-:Y:S01]  /*160a0*/  LDGSTS.E [R71+0xaa00], [R72.64], !P6 ;  /* 0x0aa0000048477fae */ /* 0x0005e2000f121844 */
[----:B------:R-:W-:Y:S02]  /*160b0*/  ISETP.GE.U32.AND P6, PT, R0, 0x7fffff3a, PT ;  /* 0x7fffff3a0000780c */ /* 0x000fe40003fc6070 */
[----:B------:R-:W-:Y:S01]  /*160c0*/  IMAD R174, R252, 0x32, RZ ;  /* 0x00000032fcae7824 */ /* 0x000fe200078e02ff */
[----:B------:R-:W-:Y:S01]  /*160d0*/  IADD3 R0, R80, -0x4b, RZ ;  /* 0xffffffb550007810 */ /* 0x000fe20007ffe0ff */
[----:B------:R2:W-:Y:S01]  /*160e0*/  LDGSTS.E [R71+0xb800], [R168.64], !P3 ;  /* 0x0b800000a8477fae */ /* 0x0005e2000d921844 */
[----:B------:R-:W-:Y:S02]  /*160f0*/  IMAD R178, R252, 0x36, RZ ;  /* 0x00000036fcb27824 */ /* 0x000fe400078e02ff */
[----:B------:R-:W-:Y:S01]  /*16100*/  IMAD.WIDE R172, R174, 0x4, R84 ;  /* 0x00000004aeac7825 */ /* 0x000fe200078e0254 */
[----:B------:R2:W-:Y:S01]  /*16110*/  LDGSTS.E [R71+0xba00], [R170.64], !P3 ;  /* 0x0ba00000aa477fae */ /* 0x0005e2000d921844 */
[----:B------:R-:W-:-:S02]  /*16120*/  ISETP.GE.U32.AND P3, PT, R0, 0x7fffff36, PT ;  /* 0x7fffff360000780c */ /* 0x000fc40003f66070 */
        /* <DEDUP_REMOVED lines=135> */
[----:B------:R-:W-:Y:S01]  /*169a0*/  IMAD R0, R252, 0x3, RZ ;  /* 0x00000003fc007824 */ /* 0x000fe200078e02ff */
[----:B----4-:R-:W-:Y:S01]  /*169b0*/  LOP3.LUT R81, R81, 0x60, RZ, 0x3c, !PT ;  /* 0x0000006051517812 */ /* 0x010fe200078e3cff */
[----:B------:R-:W-:Y:S02]  /*169c0*/  STL.64 [R1+0x20], R74 ;  /* 0x0000204a01007387 */ /* 0x000fe40000100a00 */
[----:B---3--:R-:W-:-:S02]  /*169d0*/  IMAD.WIDE R76, R0, 0x4, R84 ;  /* 0x00000004004c7825 */ /* 0x008fc400078e0254 */
[----:B------:R2:W-:Y:S01]  /*169e0*/  LDGSTS.E [R71+0x1fa00], [R250.64], !P6 ;  /* 0x1fa00000fa477fae */ /* 0x0005e2000f121844 */
[----:B------:R-:W-:-:S03]  /*169f0*/  ISETP.GE.U32.AND P6, PT, R70, 0x7fffff65, PT ;  /* 0x7fffff654600780c */ /* 0x000fc60003fc6070 */
[----:B------:R1:W-:Y:S04]  /*16a00*/  STL.64 [R1+0x18], R72 ;  /* 0x0000184801007387 */ /* 0x0003e80000100a00 */
[----:B------:R3:W-:Y:S01]  /*16a10*/  LDGSTS.E [R81+0xc00], [R76.64], !P3 ;  /* 0x00c000004c517fae */ /* 0x0007e2000d921844 */
[----:B--2---:R-:W-:Y:S01]  /*16a20*/  IMAD.WIDE R70, R0, 0x4, R82 ;  /* 0x0000000400467825 */ /* 0x004fe200078e0252 */
[----:B------:R-:W-:-:S03]  /*16a30*/  IADD3 R0, R80, -0x20, RZ ;  /* 0xffffffe050007810 */ /* 0x000fc60007ffe0ff */
[----:B-1----:R-:W-:Y:S01]  /*16a40*/  IMAD R72, R252, 0x7, RZ ;  /* 0x00000007fc487824 */ /* 0x002fe200078e02ff */
[----:B------:R3:W-:Y:S03]  /*16a50*/  STL.64 [R1+0x290], R76 ;  /* 0x0002904c01007387 */ /* 0x0007e60000100a00 */
[----:B------:R-:W-:Y:S01]  /*16a60*/  IMAD.WIDE R74, R72, 0x4, R84 ;  /* 0x00000004484a7825 */ /* 0x000fe200078e0254 */
[----:B------:R1:W-:Y:S01]  /*16a70*/  LDGSTS.E [R81+0xe00], [R70.64], !P3 ;  /* 0x00e0000046517fae */ /* 0x0003e2000d921844 */
[----:B------:R-:W-:Y:S02]  /*16a80*/  ISETP.GE.U32.AND P3, PT, R0, 0x7fffff61, PT ;  /* 0x7fffff610000780c */ /* 0x000fe40003f66070 */
[----:B------:R-:W-:Y:S01]  /*16a90*/  IMAD.WIDE R72, R72, 0x4, R82 ;  /* 0x0000000448487825 */ /* 0x000fe200078e0252 */
[----:B------:R1:W-:Y:S03]  /*16aa0*/  STL.64 [R1+0x288], R70 ;  /* 0x0002884601007387 */ /* 0x0003e60000100a00 */
[----:B------:R-:W-:Y:S01]  /*16ab0*/  IMAD R0, R252, 0xb, RZ ;  /* 0x0000000bfc007824 */ /* 0x000fe200078e02ff */
[----:B------:R2:W-:Y:S03]  /*16ac0*/  LDGSTS.E [R81+0x1c00], [R74.64], !P4 ;  /* 0x01c000004a517fae */ /* 0x0005e6000e121844 */
[----:B---3--:R-:W-:Y:S01]  /*16ad0*/  IMAD.WIDE R76, R0, 0x4, R84 ;  /* 0x00000004004c7825 */ /* 0x008fe200078e0254 */
[----:B------:R-:W-:Y:S01]  /*16ae0*/  STL.64 [R1+0x250], R74 ;  /* 0x0002504a01007387 */ /* 0x000fe20000100a00 */
[----:B-1----:R-:W-:-:S03]  /*16af0*/  IADD3 R70, R80, -0x24, RZ ;  /* 0xffffffdc50467810 */ /* 0x002fc60007ffe0ff */
[----:B------:R1:W-:Y:S01]  /*16b00*/  LDGSTS.E [R81+0x1e00], [R72.64], !P4 ;  /* 0x01e0000048517fae */ /* 0x0003e2000e121844 */
[----:B------:R-:W-:-:S03]  /*16b10*/  ISETP.GE.U32.AND P4, PT, R70, 0x7fffff5d, PT ;  /* 0x7fffff5d4600780c */ /* 0x000fc60003f86070 */
[----:B------:R1:W-:Y:S01]  /*16b20*/  STL.64 [R1+0x248], R72 ;  /* 0x0002484801007387 */ /* 0x0003e20000100a00 */
[----:B------:R-:W-:Y:S01]  /*16b30*/  IMAD.WIDE R70, R0, 0x4, R82 ;  /* 0x0000000400467825 */ /* 0x000fe200078e0252 */
[----:B------:R-:W-:Y:S02]  /*16b40*/  IADD3 R0, R80, -0x28, RZ ;  /* 0xffffffd850007810 */ /* 0x000fe40007ffe0ff */
[----:B------:R3:W-:Y:S01]  /*16b50*/  LDGSTS.E [R81+0x2c00], [R76.64], !P2 ;  /* 0x02c000004c517fae */ /* 0x0007e2000d121844 */
[----:B-1----:R-:W-:-:S03]  /*16b60*/  IMAD R72, R252, 0xf, RZ ;  /* 0x0000000ffc487824 */ /* 0x002fc600078e02ff */
[----:B------:R3:W-:Y:S01]  /*16b70*/  STL.64 [R1+0x210], R76 ;  /* 0x0002104c01007387 */ /* 0x0007e20000100a00 */
[----:B--2---:R-:W-:-:S03]  /*16b80*/  IMAD.WIDE R74, R72, 0x4, R84 ;  /* 0x00000004484a7825 */ /* 0x004fc600078e0254 */
[----:B------:R1:W-:Y:S01]  /*16b90*/  LDGSTS.E [R81+0x2e00], [R70.64], !P2 ;  /* 0x02e0000046517fae */ /* 0x0003e2000d121844 */
[----:B------:R-:W-:Y:S01]  /*16ba0*/  ISETP.GE.U32.AND P2, PT, R0, 0x7fffff59, PT ;  /* 0x7fffff590000780c */ /* 0x000fe20003f46070 */
[----:B------:R-:W-:Y:S02]  /*16bb0*/  IMAD.WIDE R72, R72, 0x4, R82 ;  /* 0x0000000448487825 */ /* 0x000fe400078e0252 */
[----:B------:R1:W-:Y:S02]  /*16bc0*/  STL.64 [R1+0x208], R70 ;  /* 0x0002084601007387 */ /* 0x0003e40000100a00 */
[----:B------:R-:W-:Y:S02]  /*16bd0*/  IMAD R0, R252, 0x13, RZ ;  /* 0x00000013fc007824 */ /* 0x000fe400078e02ff */
[----:B------:R2:W-:Y:S02]  /*16be0*/  LDGSTS.E [R81+0x3c00], [R74.64], !P5 ;  /* 0x03c000004a517fae */ /* 0x0005e4000e921844 */
[----:B---3--:R-:W-:-:S02]  /*16bf0*/  IMAD.WIDE R76, R0, 0x4, R84 ;  /* 0x00000004004c7825 */ /* 0x008fc400078e0254 */
        /* <DEDUP_REMOVED lines=162> */
[----:B------:R3:W-:Y:S01]  /*17620*/  LDGSTS.E [R81+0x15e00], [R72.64], !P3 ;  /* 0x15e0000048517fae */ /* 0x0007e2000d921844 */
[----:B-1----:R-:W-:-:S03]  /*17630*/  IADD3 R70, R80, -0x74, RZ ;  /* 0xffffff8c50467810 */ /* 0x002fc60007ffe0ff */
[----:B------:R-:W-:Y:S01]  /*17640*/  STL.64 [R1+0x378], R74 ;  /* 0x0003784a01007387 */ /* 0x000fe20000100a00 */
[----:B------:R-:W-:Y:S01]  /*17650*/  ISETP.GE.U32.AND P3, PT, R70, 0x7fffff0d, PT ;  /* 0x7fffff0d4600780c */ /* 0x000fe20003f66070 */
[----:B------:R-:W-:Y:S01]  /*17660*/  IMAD.WIDE R70, R0, 0x4, R82 ;  /* 0x0000000400467825 */ /* 0x000fe200078e0252 */
[----:B------:R-:W-:Y:S01]  /*17670*/  IADD3 R0, R80, -0x78, RZ ;  /* 0xffffff8850007810 */ /* 0x000fe20007ffe0ff */
[----:B------:R3:W-:Y:S04]  /*17680*/  STL.64 [R1+0x370], R72 ;  /* 0x0003704801007387 */ /* 0x0007e80000100a00 */
[----:B------:R1:W-:Y:S04]  /*17690*/  LDGSTS.E [R81+0x16c00], [R76.64], !P4 ;  /* 0x16c000004c517fae */ /* 0x0003e8000e121844 */
[----:B------:R4:W-:Y:S01]  /*176a0*/  LDGSTS.E [R81+0x16e00], [R70.64], !P4 ;  /* 0x16e0000046517fae */ /* 0x0009e2000e121844 */
[----:B------:R-:W-:Y:S01]  /*176b0*/  ISETP.GE.U32.AND P4, PT, R0, 0x7fffff09, PT ;  /* 0x7fffff090000780c */ /* 0x000fe20003f86070 */
[----:B------:R-:W-:-:S02]  /*176c0*/  IMAD R0, R252, 0x63, RZ ;  /* 0x00000063fc007824 */ /* 0x000fc400078e02ff */
[----:B---3--:R-:W-:Y:S01]  /*176d0*/  IMAD R72, R252, 0x5f, RZ ;  /* 0x0000005ffc487824 */ /* 0x008fe200078e02ff */
[----:B------:R-:W-:Y:S01]  /*176e0*/  STL.64 [R1+0x368], R76 ;  /* 0x0003684c01007387 */ /* 0x000fe20000100a00 */
[----:B------:R-:W-:-:S04]  /*176f0*/  IMAD.WIDE R78, R0, 0x4, R84 ;  /* 0x00000004004e7825 */ /* 0x000fc800078e0254 */
[C---:B--2---:R-:W-:Y:S01]  /*17700*/  IMAD.WIDE R74, R72.reuse, 0x4, R84 ;  /* 0x00000004484a7825 */ /* 0x044fe200078e0254 */
[----:B------:R-:W-:Y:S03]  /*17710*/  STL.64 [R1+0x360], R70 ;  /* 0x0003604601007387 */ /* 0x000fe60000100a00 */
[----:B------:R-:W-:Y:S01]  /*17720*/  IMAD.WIDE R72, R72, 0x4, R82 ;  /* 0x0000000448487825 */ /* 0x000fe200078e0252 */
[----:B------:R-:W-:Y:S04]  /*17730*/  STL.64 [R1+0x358], R74 ;  /* 0x0003584a01007387 */ /* 0x000fe80000100a00 */
[----:B------:R2:W-:Y:S04]  /*17740*/  LDGSTS.E [R81+0x17c00], [R74.64], !P2 ;  /* 0x17c000004a517fae */ /* 0x0005e8000d121844 */
[----:B------:R-:W-:Y:S04]  /*17750*/  STL.64 [R1+0x350], R72 ;  /* 0x0003504801007387 */ /* 0x000fe80000100a00 */
[----:B------:R3:W-:Y:S04]  /*17760*/  LDGSTS.E [R81+0x17e00], [R72.64], !P2 ;  /* 0x17e0000048517fae */ /* 0x0007e8000d121844 */
[----:B------:R1:W-:Y:S04]  /*17770*/  STL.64 [R1+0x348], R78 ;  /* 0x0003484e01007387 */ /* 0x0003e80000100a00 */
[----:B------:R1:W-:Y:S04]  /*17780*/  LDGSTS.E [R81+0x18c00], [R78.64], !P5 ;  /* 0x18c000004e517fae */ /* 0x0003e8000e921844 */
[----:B-1----:R-:W1:Y:S01]  /*17790*/  S2R R79, SR_TID.X ;  /* 0x00000000004f7919 */ /* 0x002e620000002100 */
[----:B----4-:R-:W-:-:S04]  /*177a0*/  IADD3 R70, R80, -0x7c, RZ ;  /* 0xffffff8450467810 */ /* 0x010fc80007ffe0ff */
[----:B------:R-:W-:Y:S01]  /*177b0*/  ISETP.GE.U32.AND P2, PT, R70, 0x7fffff05, PT ;  /* 0x7fffff054600780c */ /* 0x000fe20003f46070 */
[----:B------:R-:W-:Y:S02]  /*177c0*/  IMAD R70, R252, 0x67, RZ ;  /* 0x00000067fc467824 */ /* 0x000fe400078e02ff */
[----:B--2---:R-:W-:Y:S01]  /*177d0*/  IMAD.WIDE R74, R0, 0x4, R82 ;  /* 0x00000004004a7825 */ /* 0x004fe200078e0252 */
[----:B------:R-:W-:-:S03]  /*177e0*/  IADD3 R0, R80, -0x80, RZ ;  /* 0xffffff8050007810 */ /* 0x000fc60007ffe0ff */
[----:B------:R-:W-:Y:S01]  /*177f0*/  IMAD.WIDE R76, R70, 0x4, R84 ;  /* 0x00000004464c7825 */ /* 0x000fe200078e0254 */
[----:B------:R2:W-:Y:S03]  /*17800*/  STL.64 [R1+0x340], R74 ;  /* 0x0003404a01007387 */ /* 0x0005e60000100a00 */
[----:B---3--:R-:W-:Y:S01]  /*17810*/  IMAD R72, R252, 0x6b, RZ ;  /* 0x0000006bfc487824 */ /* 0x008fe200078e02ff */
[----:B------:R2:W-:Y:S01]  /*17820*/  LDGSTS.E [R81+0x18e00], [R74.64], !P5 ;  /* 0x18e000004a517fae */ /* 0x0005e2000e921844 */
[----:B------:R-:W-:Y:S01]  /*17830*/  IMAD.WIDE R70, R70, 0x4, R82 ;  /* 0x0000000446467825 */ /* 0x000fe200078e0252 */
[----:B------:R-:W-:Y:S02]  /*17840*/  ISETP.GE.U32.AND P5, PT, R0, 0x7fffff01, PT ;  /* 0x7fffff010000780c */ /* 0x000fe40003fa6070 */
[----:B------:R3:W-:Y:S01]  /*17850*/  LDGSTS.E [R81+0x19c00], [R76.64], !P0 ;  /* 0x19c000004c517fae */ /* 0x0007e2000c121844 */
[----:B-1----:R-:W-:-:S03]  /*17860*/  LOP3.LUT R79, R79, 0x7f, RZ, 0xc0, !PT ;  /* 0x0000007f4f4f7812 */ /* 0x002fc600078ec0ff */
[----:B------:R3:W-:Y:S01]  /*17870*/  STL.64 [R1+0x1230], R76 ;  /* 0x0012304c01007387 */ /* 0x0007e20000100a00 */
[----:B--2---:R-:W-:-:S03]  /*17880*/  IMAD.WIDE R74, R72, 0x4, R84 ;  /* 0x00000004484a7825 */ /* 0x004fc600078e0254 */
[----:B------:R1:W-:Y:S01]  /*17890*/  LDGSTS.E [R81+0x19e00], [R70.64], !P0 ;  /* 0x19e0000046517fae */ /* 0x0003e2000c121844 */
[----:B------:R-:W-:Y:S01]  /*178a0*/  ISETP.GE.AND P0, PT, R79, R0, PT ;  /* 0x000000004f00720c */ /* 0x000fe20003f06270 */
[----:B------:R-:W-:Y:S02]  /*178b0*/  IMAD.WIDE R72, R72, 0x4, R82 ;  /* 0x0000000448487825 */ /* 0x000fe400078e0252 */
[----:B------:R1:W-:Y:S02]  /*178c0*/  STL.64 [R1+0x1238], R70 ;  /* 0x0012384601007387 */ /* 0x0003e40000100a00 */
[----:B------:R-:W-:Y:S02]  /*178d0*/  IMAD R0, R252, 0x6f, RZ ;  /* 0x0000006ffc007824 */ /* 0x000fe400078e02ff */
[----:B------:R2:W-:Y:S02]  /*178e0*/  LDGSTS.E [R81+0x1ac00], [R74.64], !P1 ;  /* 0x1ac000004a517fae */ /* 0x0005e4000c921844 */
[----:B---3--:R-:W-:-:S02]  /*178f0*/  IMAD.WIDE R76, R0, 0x4, R84 ;  /* 0x00000004004c7825 */ /* 0x008fc400078e0254 */
[----:B------:R3:W-:Y:S01]  /*17900*/  LDGSTS.E [R81+0x1ae00], [R72.64], !P1 ;  /* 0x1ae0000048517fae */ /* 0x0007e2000c921844 */
[----:B-1----:R-:W-:-:S03]  /*17910*/  IADD3 R70, R80, -0x81, RZ ;  /* 0xffffff7f50467810 */ /* 0x002fc60007ffe0ff */
[----:B------:R2:W-:Y:S01]  /*17920*/  STL.64 [R1+0x1250], R74 ;  /* 0x0012504a01007387 */ /* 0x0005e20000100a00 */
[----:B------:R-:W-:Y:S01]  /*17930*/  ISETP.GE.U32.AND P1, PT, R70, 0x7fffff00, PT ;  /* 0x7fffff004600780c */ /* 0x000fe20003f26070 */
[----:B------:R-:W-:Y:S02]  /*17940*/  IMAD R70, R252, 0x73, RZ ;  /* 0x00000073fc467824 */ /* 0x000fe400078e02ff */
[----:B------:R3:W-:Y:S04]  /*17950*/  STL.64 [R1+0x1268], R72 ;  /* 0x0012684801007387 */ /* 0x0007e80000100a00 */
[----:B------:R1:W-:Y:S01]  /*17960*/  LDGSTS.E [R81+0x1bc00], [R76.64], !P6 ;  /* 0x1bc000004c517fae */ /* 0x0003e2000f121844 */
[----:B--2---:R-:W-:Y:S01]  /*17970*/  IMAD.WIDE R74, R0, 0x4, R82 ;  /* 0x00000004004a7825 */ /* 0x004fe200078e0252 */
[----:B------:R-:W-:-:S03]  /*17980*/  IADD3 R0, R80, -0x85, RZ ;  /* 0xffffff7b50007810 */ /* 0x000fc60007ffe0ff */
[----:B---3--:R-:W-:Y:S01]  /*17990*/  IMAD.WIDE R72, R70, 0x4, R84 ;  /* 0x0000000446487825 */ /* 0x008fe200078e0254 */
[----:B------:R2:W-:Y:S01]  /*179a0*/  LDGSTS.E [R81+0x1be00], [R74.64], !P6 ;  /* 0x1be000004a517fae */ /* 0x0005e2000f121844 */
[----:B------:R-:W-:Y:S02]  /*179b0*/  ISETP.GE.U32.AND P6, PT, R0, 0x7ffffefc, PT ;  /* 0x7ffffefc0000780c */ /* 0x000fe40003fc6070 */
[----:B------:R-:W-:Y:S01]  /*179c0*/  IMAD.WIDE R70, R70, 0x4, R82 ;  /* 0x0000000446467825 */ /* 0x000fe200078e0252 */
[----:B------:R-:W-:Y:S01]  /*179d0*/  IADD3 R0, R80, -0x89, RZ ;  /* 0xffffff7750007810 */ /* 0x000fe20007ffe0ff */
[----:B------:R3:W-:Y:S04]  /*179e0*/  LDGSTS.E [R81+0x1cc00], [R72.64], !P3 ;  /* 0x1cc0000048517fae */ /* 0x0007e8000d921844 */
[----:B------:R4:W-:Y:S01]  /*179f0*/  LDGSTS.E [R81+0x1ce00], [R70.64], !P3 ;  /* 0x1ce0000046517fae */ /* 0x0009e2000d921844 */
[----:B------:R-:W-:Y:S01]  /*17a00*/  ISETP.GE.U32.AND P3, PT, R0, 0x7ffffef8, PT ;  /* 0x7ffffef80000780c */ /* 0x000fe20003f66070 */
[----:B------:R-:W-:-:S02]  /*17a10*/  IMAD R0, R252, 0x77, RZ ;  /* 0x00000077fc007824 */ /* 0x000fc400078e02ff */
[----:B------:R1:W-:Y:S04]  /*17a20*/  STL.64 [R1+0x1270], R76 ;  /* 0x0012704c01007387 */ /* 0x0003e80000100a00 */
[----:B------:R-:W-:Y:S04]  /*17a30*/  STL.64 [R1+0x12b8], R74 ;  /* 0x0012b84a01007387 */ /* 0x000fe80000100a00 */
[----:B------:R3:W-:Y:S04]  /*17a40*/  STL.64 [R1+0x1288], R72 ;  /* 0x0012884801007387 */ /* 0x0007e80000100a00 */
[----:B------:R4:W-:Y:S01]  /*17a50*/  STL.64 [R1+0x12c8], R70 ;  /* 0x0012c84601007387 */ /* 0x0009e20000100a00 */
[----:B-1----:R-:W-:-:S02]  /*17a60*/  IMAD R76, R252, 0x7b, RZ ;  /* 0x0000007bfc4c7824 */ /* 0x002fc400078e02ff */
[----:B------:R-:W-:Y:S02]  /*17a70*/  IMAD R78, R252, 0x7f, RZ ;  /* 0x0000007ffc4e7824 */ /* 0x000fe400078e02ff */
[----:B---3--:R-:W-:-:S04]  /*17a80*/  IMAD.WIDE R72, R0, 0x4, R82 ;  /* 0x0000000400487825 */ /* 0x008fc800078e0252 */
[----:B----4-:R-:W-:Y:S01]  /*17a90*/  IMAD.WIDE R70, R0, 0x4, R84 ;  /* 0x0000000400467825 */ /* 0x010fe200078e0254 */
[----:B------:R-:W-:-:S03]  /*17aa0*/  MOV R0, 0x7f ;  /* 0x0000007f00007802 */ /* 0x000fc60000000f00 */
[----:B------:R-:W-:Y:S01]  /*17ab0*/  IMAD.MOV.U32 R252, RZ, RZ, c[0x0][0x180] ;  /* 0x00006000fffc7624 */ /* 0x000fe200078e00ff */
[----:B------:R1:W-:Y:S01]  /*17ac0*/  STL.64 [R1+0x1290], R70 ;  /* 0x0012904601007387 */ /* 0x0003e20000100a00 */
[----:B--2---:R-:W-:Y:S01]  /*17ad0*/  IMAD.WIDE R74, R76, 0x4, R84 ;  /* 0x000000044c4a7825 */ /* 0x004fe200078e0254 */
[----:B------:R-:W-:Y:S02]  /*17ae0*/  IADD3 R0, R0, c[0x0][0x180], RZ ;  /* 0x0000600000007a10 */ /* 0x000fe40007ffe0ff */
[----:B------:R2:W-:Y:S01]  /*17af0*/  STL.64 [R1+0x12d8], R72 ;  /* 0x0012d84801007387 */ /* 0x0005e20000100a00 */
[----:B------:R-:W-:-:S03]  /*17b00*/  IMAD.WIDE R76, R76, 0x4, R82 ;  /* 0x000000044c4c7825 */ /* 0x000fc600078e0252 */
[----:B------:R1:W-:Y:S01]  /*17b10*/  LDGSTS.E [R81+0x1dc00], [R70.64], !P4 ;  /* 0x1dc0000046517fae */ /* 0x0003e2000e121844 */
[----:B------:R-:W-:-:S03]  /*17b20*/  IADD3 R80, R252, -0x8d, RZ ;  /* 0xffffff73fc507810 */ /* 0x000fc60007ffe0ff */
[----:B------:R2:W-:Y:S01]  /*17b30*/  LDGSTS.E [R81+0x1de00], [R72.64], !P4 ;  /* 0x1de0000048517fae */ /* 0x0005e2000e121844 */
[----:B------:R-:W-:-:S03]  /*17b40*/  ISETP.GT.AND P4, PT, R0, 0x7f, PT ;  /* 0x0000007f0000780c */ /* 0x000fc60003f84270 */
[----:B------:R3:W-:Y:S04]  /*17b50*/  LDGSTS.E [R81+0x1ec00], [R74.64], !P2 ;  /* 0x1ec000004a517fae */ /* 0x0007e8000d121844 */
[----:B-1----:R1:W5:Y:S04]  /*17b60*/  LDL.LU.64 R70, [R1+0x21a0] ;  /* 0x0021a00001467983 */ /* 0x0023680000300a00 */
[----:B--2---:R1:W5:Y:S04]  /*17b70*/  LDL.LU.64 R72, [R1+0x2198] ;  /* 0x0021980001487983 */ /* 0x0043680000300a00 */
[----:B------:R3:W-:Y:S01]  /*17b80*/  STL.64 [R1+0x1298], R74 ;  /* 0x0012984a01007387 */ /* 0x0007e20000100a00 */
[----:B------:R-:W-:-:S03]  /*17b90*/  SEL R0, RZ, 0x4, !P4 ;  /* 0x00000004ff007807 */ /* 0x000fc60006000000 */
[----:B------:R2:W-:Y:S04]  /*17ba0*/  STL.64 [R1+0x12e8], R76 ;  /* 0x0012e84c01007387 */ /* 0x0005e80000100a00 */
[----:B------:R2:W-:Y:S01]  /*17bb0*/  LDGSTS.E [R81+0x1ee00], [R76.64], !P2 ;  /* 0x1ee000004c517fae */ /* 0x0005e2000d121844 */
[----:B------:R-:W-:Y:S02]  /*17bc0*/  ISETP.GE.AND P2, PT, R79, c[0x0][0x180], PT ;  /* 0x000060004f007a0c */ /* 0x000fe40003f46270 */
[----:B------:R-:W-:Y:S01]  /*17bd0*/  ISETP.GE.U32.AND P4, PT, R80, 0x7ffffef4, PT ;  /* 0x7ffffef45000780c */ /* 0x000fe20003f86070 */
[----:B---3--:R1:W5:Y:S04]  /*17be0*/  LDL.LU.64 R74, [R1+0x2190] ;  /* 0x00219000014a7983 */ /* 0x0083680000300a00 */
[----:B------:R1:W5:Y:S01]  /*17bf0*/  LDL.LU R80, [R1+0x2188] ;  /* 0x0021880001507983 */ /* 0x0003620000300800 */
[----:B--2---:R-:W-:-:S04]  /*17c00*/  IMAD.WIDE R76, R78, 0x4, R84 ;  /* 0x000000044e4c7825 */ /* 0x004fc800078e0254 */
[----:B------:R-:W-:Y:S01]  /*17c10*/  IMAD.WIDE R78, R78, 0x4, R82 ;  /* 0x000000044e4e7825 */ /* 0x000fe200078e0252 */
[----:B------:R2:W-:Y:S04]  /*17c20*/  STL.64 [R1+0x12a8], R76 ;  /* 0x0012a84c01007387 */ /* 0x0005e80000100a00 */
[----:B------:R3:W-:Y:S04]  /*17c30*/  STL.64 [R1+0x12f8], R78 ;  /* 0x0012f84e01007387 */ /* 0x0007e80000100a00 */
[----:B------:R2:W-:Y:S04]  /*17c40*/  LDGSTS.E [R81+0x1fc00], [R76.64], !P5 ;  /* 0x1fc000004c517fae */ /* 0x0005e8000e921844 */
[----:B------:R3:W-:Y:S04]  /*17c50*/  LDGSTS.E [R81+0x1fe00], [R78.64], !P5 ;  /* 0x1fe000004e517fae */ /* 0x0007e8000e921844 */
[----:B--2---:R1:W5:Y:S04]  /*17c60*/  LDL.LU.64 R76, [R1+0x2180] ;  /* 0x00218000014c7983 */ /* 0x0043680000300a00 */
[----:B---3--:R1:W5:Y:S04]  /*17c70*/  LDL.LU.64 R78, [R1+0x2178] ;  /* 0x00217800014e7983 */ /* 0x0083680000300a00 */
[----:B------:R1:W5:Y:S01]  /*17c80*/  LDL.LU R81, [R1+0x2174] ;  /* 0x0021740001517983 */ /* 0x0003620000300800 */
[----:B------:R-:W-:-:S02]  /*17c90*/  IADD3 R252, R252, -0x91, RZ ;  /* 0xffffff6ffcfc7810 */ /* 0x000fc40007ffe0ff */
[----:B------:R-:W-:Y:S02]  /*17ca0*/  SEL R0, R0, RZ, !P2 ;  /* 0x000000ff00007207 */ /* 0x000fe40005000000 */
[----:B------:R-:W-:Y:S01]  /*17cb0*/  ISETP.GE.U32.AND P2, PT, R252, 0x7ffffef0, PT ;  /* 0x7ffffef0fc00780c */ /* 0x000fe20003f46070 */
[----:B------:R-:W-:Y:S01]  /*17cc0*/  IMAD.MOV.U32 R252, RZ, RZ, c[0x0][0x188] ;  /* 0x00006200fffc7624 */ /* 0x000fe200078e00ff */
[----:B------:R-:W-:-:S03]  /*17cd0*/  ISETP.NE.U32.AND P5, PT, R0, RZ, PT ;  /* 0x000000ff0000720c */ /* 0x000fc60003fa5070 */
[----:B------:R-:W-:Y:S02]  /*17ce0*/  IMAD.SHL.U32 R252, R252, 0x80, RZ ;  /* 0x00000080fcfc7824 */ /* 0x000fe400078e00ff */
[----:B-1----:R1:W-:Y:S04]  /*17cf0*/  STL.64 [R1+0x28c0], R198 ;  /* 0x0028c0c601007387 */ /* 0x0023e80000100a00 */
[----:B------:R-:W0:Y:S04]  /*17d00*/  LDGDEPBAR ;  /* 0x00000000000079af */ /* 0x000e280000000000 */
[----:B-1----:R-:W2:Y:S04]  /*17d10*/  LDL.64 R198, [R1+0xe48] ;  /* 0x000e480001c67983 */ /* 0x002ea80000100a00 */
[----:B------:R-:W-:Y:S04]  /*17d20*/  STL.64 [R1+0x28b8], R200 ;  /* 0x0028b8c801007387 */ /* 0x000fe80000100a00 */
[----:B------:R1:W-:Y:S04]  /*17d30*/  STL.64 [R1+0x28b0], R202 ;  /* 0x0028b0ca01007387 */ /* 0x0003e80000100a00 */
[----:B-1----:R-:W3:Y:S04]  /*17d40*/  LDL.64 R202, [R1+0xf88] ;  /* 0x000f880001ca7983 */ /* 0x002ee80000100a00 */
[----:B------:R1:W-:Y:S04]  /*17d50*/  STL.64 [R1+0x28a8], R204 ;  /* 0x0028a8cc01007387 */ /* 0x0003e80000100a00 */
[----:B-1----:R-:W4:Y:S04]  /*17d60*/  LDL.64 R204, [R1+0x1058] ;  /* 0x0010580001cc7983 */ /* 0x002f280000100a00 */
[----:B------:R-:W-:Y:S04]  /*17d70*/  STL.64 [R1+0x28a0], R206 ;  /* 0x0028a0ce01007387 */ /* 0x000fe80000100a00 */
[----:B------:R-:W-:Y:S04]  /*17d80*/  STL.64 [R1+0x2898], R208 ;  /* 0x002898d001007387 */ /* 0x000fe80000100a00 */
[----:B------:R1:W-:Y:S04]  /*17d90*/  STL.64 [R1+0x2890], R210 ;  /* 0x002890d201007387 */ /* 0x0003e80000100a00 */
[----:B-1----:R-:W2:Y:S04]  /*17da0*/  LDL.64 R210, [R1+0xfc8] ;  /* 0x000fc80001d27983 */ /* 0x002ea80000100a00 */
[----:B------:R-:W-:Y:S04]  /*17db0*/  STL.64 [R1+0x2888], R212 ;  /* 0x002888d401007387 */ /* 0x000fe80000100a00 */
[----:B------:R-:W-:Y:S04]  /*17dc0*/  STL.64 [R1+0x2880], R214 ;  /* 0x002880d601007387 */ /* 0x000fe80000100a00 */
[----:B------:R1:W-:Y:S04]  /*17dd0*/  STL.64 [R1+0x2878], R216 ;  /* 0x002878d801007387 */ /* 0x0003e80000100a00 */
[----:B-1----:R-:W3:Y:S04]  /*17de0*/  LDL.64 R216, [R1+0xe88] ;  /* 0x000e880001d87983 */ /* 0x002ee80000100a00 */
[----:B------:R1:W-:Y:S04]  /*17df0*/  STL.64 [R1+0x2870], R218 ;  /* 0x002870da01007387 */ /* 0x0003e80000100a00 */
[----:B-1----:R-:W3:Y:S04]  /*17e00*/  LDL.64 R218, [R1+0xec8] ;  /* 0x000ec80001da7983 */ /* 0x002ee80000100a00 */
[----:B------:R-:W-:Y:S04]  /*17e10*/  STL.64 [R1+0x2868], R220 ;  /* 0x002868dc01007387 */ /* 0x000fe80000100a00 */
[----:B------:R1:W-:Y:S04]  /*17e20*/  STL.64 [R1+0x2860], R222 ;  /* 0x002860de01007387 */ /* 0x0003e80000100a00 */
[----:B-1----:R-:W3:Y:S04]  /*17e30*/  LDL.64 R222, [R1+0xf08] ;  /* 0x000f080001de7983 */ /* 0x002ee80000100a00 */
[----:B------:R-:W-:Y:S04]  /*17e40*/  STL.64 [R1+0x2858], R224 ;  /* 0x002858e001007387 */ /* 0x000fe80000100a00 */
[----:B------:R1:W-:Y:S04]  /*17e50*/  STL.64 [R1+0x2850], R226 ;  /* 0x002850e201007387 */ /* 0x0003e80000100a00 */
[----:B-1----:R-:W3:Y:S01]  /*17e60*/  LDL.64 R226, [R1+0xf48] ;  /* 0x000f480001e27983 */ /* 0x002ee20000100a00 */
[----:B------:R-:W-:-:S03]  /*17e70*/  IMAD.MOV.U32 R0, RZ, RZ, 0x7f ;  /* 0x0000007fff007424 */ /* 0x000fc600078e00ff */
[----:B------:R-:W1:Y:S02]  /*17e80*/  S2R R207, SR_TID.X ;  /* 0x0000000000cf7919 */ /* 0x000e640000002100 */
[----:B------:R-:W-:Y:S02]  /*17e90*/  IADD3 R200, R0, c[0x0][0x180], RZ ;  /* 0x0000600000c87a10 */ /* 0x000fe40007ffe0ff */
[----:B------:R1:W-:Y:S01]  /*17ea0*/  STL.64 [R1+0x2848], R228 ;  /* 0x002848e401007387 */ /* 0x0003e20000100a00 */
[----:B------:R-:W-:Y:S02]  /*17eb0*/  SEL R0, RZ, 0x4, P0 ;  /* 0x00000004ff007807 */ /* 0x000fe40000000000 */
[----:B------:R-:W-:Y:S01]  /*17ec0*/  ISETP.GT.AND P0, PT, R200, 0xff, PT ;  /* 0x000000ffc800780c */ /* 0x000fe20003f04270 */
[----:B------:R-:W-:Y:S04]  /*17ed0*/  STL.64 [R1+0x2840], R230 ;  /* 0x002840e601007387 */ /* 0x000fe80000100a00 */
[----:B------:R-:W-:Y:S04]  /*17ee0*/  STL.64 [R1+0x2838], R232 ;  /* 0x002838e801007387 */ /* 0x000fe80000100a00 */
[----:B------:R1:W-:Y:S04]  /*17ef0*/  STL.64 [R1+0x2830], R234 ;  /* 0x002830ea01007387 */ /* 0x0003e80000100a00 */
[----:B------:R-:W-:Y:S04]  /*17f00*/  STL.64 [R1+0x2828], R236 ;  /* 0x002828ec01007387 */ /* 0x000fe80000100a00 */
[----:B------:R-:W-:Y:S01]  /*17f10*/  STL.64 [R1+0x2820], R238 ;  /* 0x002820ee01007387 */ /* 0x000fe20000100a00 */
[----:B-1----:R-:W-:-:S03]  /*17f20*/  LOP3.LUT R213, R207, 0x7f, RZ, 0xc0, !PT ;  /* 0x0000007fcfd57812 */ /* 0x002fc600078ec0ff */
[----:B------:R-:W-:Y:S01]  /*17f30*/  STL.64 [R1+0x2818], R240 ;  /* 0x002818f001007387 */ /* 0x000fe20000100a00 */
[----:B------:R-:W-:-:S03]  /*17f40*/  SHF.L.U32 R201, R213, 0x2, RZ ;  /* 0x00000002d5c97819 */ /* 0x000fc600000006ff */
[----:B------:R-:W-:Y:S04]  /*17f50*/  STL.64 [R1+0x2810], R242 ;  /* 0x002810f201007387 */ /* 0x000fe80000100a00 */
[----:B------:R-:W-:Y:S04]  /*17f60*/  STL.64 [R1+0x2808], R244 ;  /* 0x002808f401007387 */ /* 0x000fe80000100a00 */
[----:B------:R-:W-:Y:S04]  /*17f70*/  STL.64 [R1+0x2800], R246 ;  /* 0x002800f601007387 */ /* 0x000fe80000100a00 */
[----:B------:R1:W-:Y:S04]  /*17f80*/  STL.64 [R1+0x27f8], R248 ;  /* 0x0027f8f801007387 */ /* 0x0003e80000100a00 */
[----:B------:R1:W-:Y:S04]  /*17f90*/  STL.64 [R1+0x27f0], R250 ;  /* 0x0027f0fa01007387 */ /* 0x0003e80000100a00 */
[----:B------:R-:W3:Y:S01]  /*17fa0*/  LDL.64 R208, [R1+0xe08] ;  /* 0x000e080001d07983 */ /* 0x000ee20000100a00 */
[----:B------:R-:W-:-:S02]  /*17fb0*/  LOP3.LUT R206, R201, 0x10, RZ, 0x3c, !PT ;  /* 0x00000010c9ce7812 */ /* 0x000fc400078e3cff */
[----:B------:R-:W-:Y:S01]  /*17fc0*/  LOP3.LUT R207, R207, 0x7f, RZ, 0xc0, !PT ;  /* 0x0000007fcfcf7812 */ /* 0x000fe200078ec0ff */
[----:B------:R-:W3:Y:S01]  /*17fd0*/  LDL.64 R228, [R1+0xd88] ;  /* 0x000d880001e47983 */ /* 0x000ee20000100a00 */
[----:B------:R-:W-:Y:S01]  /*17fe0*/  LOP3.LUT R212, R201, 0x30, RZ, 0x3c, !PT ;  /* 0x00000030c9d47812 */ /* 0x000fe200078e3cff */
[----:B------:R-:W-:Y:S01]  /*17ff0*/  IMAD.SHL.U32 R213, R213, 0x4, RZ ;  /* 0x00000004d5d57824 */ /* 0x000fe200078e00ff */
[C---:B------:R-:W-:Y:S01]  /*18000*/  LOP3.LUT R200, R201.reuse, 0x50, RZ, 0x3c, !PT ;  /* 0x00000050c9c87812 */ /* 0x040fe200078e3cff */
[----:B------:R-:W3:Y:S01]  /*18010*/  LDL.64 R214, [R1+0xd48] ;  /* 0x000d480001d67983 */ /* 0x000ee20000100a00 */
[----:B------:R-:W-:-:S03]  /*18020*/  LOP3.LUT R234, R201, 0x70, RZ, 0x3c, !PT ;  /* 0x00000070c9ea7812 */ /* 0x000fc600078e3cff */
[----:B------:R-:W3:Y:S04]  /*18030*/  LDL.64 R224, [R1+0xcc8] ;  /* 0x000cc80001e07983 */ /* 0x000ee80000100a00 */
[----:B------:R-:W3:Y:S04]  /*18040*/  LDL.64 R220, [R1+0xc88] ;  /* 0x000c880001dc7983 */ /* 0x000ee80000100a00 */
[----:B-1----:R-:W3:Y:S04]  /*18050*/  LDL.64 R248, [R1+0xbc0] ;  /* 0x000bc00001f87983 */ /* 0x002ee80000100a00 */
[----:B------:R-:W3:Y:S04]  /*18060*/  LDL.64 R246, [R1+0xb80] ;  /* 0x000b800001f67983 */ /* 0x000ee80000100a00 */
[----:B------:R-:W3:Y:S04]  /*18070*/  LDL.64 R244, [R1+0xb40] ;  /* 0x000b400001f47983 */ /* 0x000ee80000100a00 */
[----:B------:R-:W3:Y:S04]  /*18080*/  LDL.64 R242, [R1+0xb00] ;  /* 0x000b000001f27983 */ /* 0x000ee80000100a00 */
[----:B------:R-:W3:Y:S04]  /*18090*/  LDL.64 R240, [R1+0xac0] ;  /* 0x000ac00001f07983 */ /* 0x000ee80000100a00 */
[----:B------:R-:W3:Y:S04]  /*180a0*/  LDL.64 R238, [R1+0xa80] ;  /* 0x000a800001ee7983 */ /* 0x000ee80000100a00 */
[----:B------:R-:W3:Y:S04]  /*180b0*/  LDL.64 R236, [R1+0x9e8] ;  /* 0x0009e80001ec7983 */ /* 0x000ee80000100a00 */
[----:B------:R-:W3:Y:S04]  /*180c0*/  LDL.64 R232, [R1+0x9a8] ;  /* 0x0009a80001e87983 */ /* 0x000ee80000100a00 */
[----:B------:R-:W3:Y:S04]  /*180d0*/  LDL.64 R230, [R1+0x968] ;  /* 0x0009680001e67983 */ /* 0x000ee80000100a00 */
[----:B----4-:R1:W-:Y:S04]  /*180e0*/  LDGSTS.E [R201+0x40000], [R204.64], P5 ;  /* 0x40000000ccc97fae */ /* 0x0103e8000a921844 */
[----:B------:R-:W4:Y:S04]  /*180f0*/  LDL.64 R250, [R1+0xc78] ;  /* 0x000c780001fa7983 */ /* 0x000f280000100a00 */
[----:B-1----:R-:W4:Y:S04]  /*18100*/  LDL.64 R204, [R1+0xdc8] ;  /* 0x000dc80001cc7983 */ /* 0x002f280000100a00 */
[----:B--2---:R1:W-:Y:S04]  /*18110*/  LDGSTS.E [R201+0x41000], [R210.64], P5 ;  /* 0x41000000d2c97fae */ /* 0x0043e8000a921844 */
[----:B---3--:R2:W-:Y:S04]  /*18120*/  LDGSTS.E [R201+0x42000], [R202.64], P5 ;  /* 0x42000000cac97fae */ /* 0x0085e8000a921844 */
[----:B-1----:R-:W3:Y:S04]  /*18130*/  LDL.64 R210, [R1+0xd08] ;  /* 0x000d080001d27983 */ /* 0x002ee80000100a00 */
[----:B--2---:R-:W3:Y:S04]  /*18140*/  LDL.64 R202, [R1+0xc48] ;  /* 0x000c480001ca7983 */ /* 0x004ee80000100a00 */
[----:B------:R1:W-:Y:S04]  /*18150*/  LDGSTS.E [R201+0x43000], [R226.64], P5 ;  /* 0x43000000e2c97fae */ /* 0x0003e8000a921844 */
[----:B------:R1:W-:Y:S04]  /*18160*/  LDGSTS.E [R201+0x44000], [R222.64], P5 ;  /* 0x44000000dec97fae */ /* 0x0003e8000a921844 */
[----:B------:R1:W-:Y:S04]  /*18170*/  LDGSTS.E [R201+0x45000], [R218.64], P5 ;  /* 0x45000000dac97fae */ /* 0x0003e8000a921844 */
[----:B------:R1:W-:Y:S04]  /*18180*/  LDGSTS.E [R201+0x46000], [R216.64], P5 ;  /* 0x46000000d8c97fae */ /* 0x0003e8000a921844 */
[----:B------:R1:W-:Y:S04]  /*18190*/  LDGSTS.E [R201+0x47000], [R198.64], P5 ;  /* 0x47000000c6c97fae */ /* 0x0003e8000a921844 */
[----:B-1----:R-:W3:Y:S04]  /*181a0*/  LDL.64 R218, [R1+0xc08] ;  /* 0x000c080001da7983 */ /* 0x002ee80000100a00 */
[----:B------:R-:W3:Y:S04]  /*181b0*/  LDL.64 R226, [R1+0x758] ;  /* 0x0007580001e27983 */ /* 0x000ee80000100a00 */
[----:B------:R-:W3:Y:S04]  /*181c0*/  LDL.64 R198, [R1+0xa28] ;  /* 0x000a280001c67983 */ /* 0x000ee80000100a00 */
[----:B------:R-:W3:Y:S04]  /*181d0*/  LDL.64 R222, [R1+0x628] ;  /* 0x0006280001de7983 */ /* 0x000ee80000100a00 */
[----:B------:R-:W3:Y:S04]  /*181e0*/  LDL.64 R216, [R1+0x538] ;  /* 0x0005380001d87983 */ /* 0x000ee80000100a00 */
[----:B------:R1:W-:Y:S04]  /*181f0*/  LDGSTS.E [R201+0x48000], [R208.64], P5 ;  /* 0x48000000d0c97fae */ /* 0x0003e8000a921844 */
[----:B-1----:R-:W3:Y:S04]  /*18200*/  LDL.64 R208, [R1+0x478] ;  /* 0x0004780001d07983 */ /* 0x002ee80000100a00 */
[----:B----4-:R1:W-:Y:S04]  /*18210*/  LDGSTS.E [R201+0x49000], [R204.64], P5 ;  /* 0x49000000ccc97fae */ /* 0x0103e8000a921844 */
[----:B------:R4:W-:Y:S04]  /*18220*/  LDGSTS.E [R201+0x4a000], [R228.64], P5 ;  /* 0x4a000000e4c97fae */ /* 0x0009e8000a921844 */
[----:B------:R3:W-:Y:S04]  /*18230*/  LDGSTS.E [R201+0x4b000], [R214.64], P5 ;  /* 0x4b000000d6c97fae */ /* 0x0007e8000a921844 */
[----:B-1----:R-:W2:Y:S04]  /*18240*/  LDL.64 R204, [R1+0x3e0] ;  /* 0x0003e00001cc7983 */ /* 0x002ea80000100a00 */
[----:B----4-:R-:W4:Y:S04]  /*18250*/  LDL.64 R228, [R1+0xf80] ;  /* 0x000f800001e47983 */ /* 0x010f280000100a00 */
[----:B---3--:R-:W3:Y:S04]  /*18260*/  LDL.64 R214, [R1+0x1050] ;  /* 0x0010500001d67983 */ /* 0x008ee80000100a00 */
[----:B------:R1:W-:Y:S04]  /*18270*/  LDGSTS.E [R201+0x4c000], [R210.64], P5 ;  /* 0x4c000000d2c97fae */ /* 0x0003e8000a921844 */
[----:B------:R1:W-:Y:S04]  /*18280*/  LDGSTS.E [R201+0x4d000], [R224.64], P5 ;  /* 0x4d000000e0c97fae */ /* 0x0003e8000a921844 */
[----:B------:R1:W-:Y:S04]  /*18290*/  LDGSTS.E [R201+0x4e000], [R220.64], P5 ;  /* 0x4e000000dcc97fae */ /* 0x0003e8000a921844 */
[----:B-1----:R-:W4:Y:S04]  /*182a0*/  LDL.64 R210, [R1+0xfc0] ;  /* 0x000fc00001d27983 */ /* 0x002f280000100a00 */
[----:B------:R1:W-:Y:S04]  /*182b0*/  LDGSTS.E [R201+0x4f000], [R202.64], P5 ;  /* 0x4f000000cac97fae */ /* 0x0003e8000a921844 */
[----:B------:R-:W4:Y:S04]  /*182c0*/  LDL.64 R224, [R1+0xf40] ;  /* 0x000f400001e07983 */ /* 0x000f280000100a00 */
[----:B------:R-:W4:Y:S04]  /*182d0*/  LDL.64 R220, [R1+0xec0] ;  /* 0x000ec00001dc7983 */ /* 0x000f280000100a00 */
[----:B-1----:R-:W4:Y:S04]  /*182e0*/  LDL.64 R202, [R1+0xf00] ;  /* 0x000f000001ca7983 */ /* 0x002f280000100a00 */
[----:B------:R1:W-:Y:S04]  /*182f0*/  LDGSTS.E [R201+0x50000], [R218.64], P5 ;  /* 0x50000000dac97fae */ /* 0x0003e8000a921844 */
[----:B------:R1:W-:Y:S04]  /*18300*/  LDGSTS.E [R201+0x51000], [R248.64], P5 ;  /* 0x51000000f8c97fae */ /* 0x0003e8000a921844 */
[----:B------:R1:W-:Y:S04]  /*18310*/  LDGSTS.E [R201+0x52000], [R246.64], P5 ;  /* 0x52000000f6c97fae */ /* 0x0003e8000a921844 */
[----:B------:R1:W-:Y:S04]  /*18320*/  LDGSTS.E [R201+0x53000], [R244.64], P5 ;  /* 0x53000000f4c97fae */ /* 0x0003e8000a921844 */
[----:B------:R1:W-:Y:S04]  /*18330*/  LDGSTS.E [R201+0x54000], [R242.64], P5 ;  /* 0x54000000f2c97fae */ /* 0x0003e8000a921844 */
[----:B------:R1:W-:Y:S04]  /*18340*/  LDGSTS.E [R201+0x55000], [R240.64], P5 ;  /* 0x55000000f0c97fae */ /* 0x0003e8000a921844 */
[----:B------:R1:W-:Y:S04]  /*18350*/  LDGSTS.E [R201+0x56000], [R238.64], P5 ;  /* 0x56000000eec97fae */ /* 0x0003e8000a921844 */
[----:B-1----:R-:W4:Y:S04]  /*18360*/  LDL.64 R218, [R1+0xe80] ;  /* 0x000e800001da7983 */ /* 0x002f280000100a00 */
[----:B------:R1:W-:Y:S04]  /*18370*/  LDGSTS.E [R201+0x57000], [R198.64], P5 ;  /* 0x57000000c6c97fae */ /* 0x0003e8000a921844 */
[----:B------:R1:W-:Y:S04]  /*18380*/  LDGSTS.E [R201+0x58000], [R236.64], P5 ;  /* 0x58000000ecc97fae */ /* 0x0003e8000a921844 */
[----:B------:R1:W-:Y:S04]  /*18390*/  LDGSTS.E [R201+0x59000], [R232.64], P5 ;  /* 0x59000000e8c97fae */ /* 0x0003e8000a921844 */
[----:B-1----:R-:W4:Y:S04]  /*183a0*/  LDL.64 R198, [R1+0xe40] ;  /* 0x000e400001c67983 */ /* 0x002f280000100a00 */
[----:B------:R1:W-:Y:S04]  /*183b0*/  LDGSTS.E [R201+0x5a000], [R230.64], P5 ;  /* 0x5a000000e6c97fae */ /* 0x0003e8000a921844 */
[----:B------:R1:W-:Y:S04]  /*183c0*/  LDGSTS.E [R201+0x5b000], [R226.64], P5 ;  /* 0x5b000000e2c97fae */ /* 0x0003e8000a921844 */
[----:B------:R1:W-:Y:S04]  /*183d0*/  LDGSTS.E [R201+0x5c000], [R222.64], P5 ;  /* 0x5c000000dec97fae */ /* 0x0003e8000a921844 */
[----:B------:R1:W-:Y:S04]  /*183e0*/  LDGSTS.E [R201+0x5d000], [R216.64], P5 ;  /* 0x5d000000d8c97fae */ /* 0x0003e8000a921844 */
[----:B------:R1:W-:Y:S04]  /*183f0*/  LDGSTS.E [R201+0x5e000], [R208.64], P5 ;  /* 0x5e000000d0c97fae */ /* 0x0003e8000a921844 */
[----:B-1----:R-:W4:Y:S04]  /*18400*/  LDL.64 R226, [R1+0xdc0] ;  /* 0x000dc00001e27983 */ /* 0x002f280000100a00 */
[----:B------:R-:W4:Y:S04]  /*18410*/  LDL.64 R216, [R1+0xd80] ;  /* 0x000d800001d87983 */ /* 0x000f280000100a00 */
        /* <DEDUP_REMOVED lines=11> */
[----:B--2---:R1:W-:Y:S04]  /*184d0*/  LDGSTS.E [R201+0x5f000], [R204.64], P5 ;  /* 0x5f000000ccc97fae */ /* 0x0043e8000a921844 */
[----:B---3--:R2:W-:Y:S04]  /*184e0*/  LDGSTS.E [R206+0x40200], [R214.64], P5 ;  /* 0x40200000d6ce7fae */ /* 0x0085e8000a921844 */
[----:B-1----:R-:W3:Y:S04]  /*184f0*/  LDL.64 R204, [R1+0xd40] ;  /* 0x000d400001cc7983 */ /* 0x002ee80000100a00 */
[----:B--2---:R-:W2:Y:S04]  /*18500*/  LDL.64 R214, [R1+0xcc0] ;  /* 0x000cc00001d67983 */ /* 0x004ea80000100a00 */
[----:B----4-:R1:W-:Y:S04]  /*18510*/  LDGSTS.E [R206+0x41200], [R210.64], P5 ;  /* 0x41200000d2ce7fae */ /* 0x0103e8000a921844 */
[----:B------:R4:W-:Y:S04]  /*18520*/  LDGSTS.E [R206+0x42200], [R228.64], P5 ;  /* 0x42200000e4ce7fae */ /* 0x0009e8000a921844 */
[----:B------:R4:W-:Y:S04]  /*18530*/  LDGSTS.E [R206+0x43200], [R224.64], P5 ;  /* 0x43200000e0ce7fae */ /* 0x0009e8000a921844 */
[----:B-1----:R-:W2:Y:S04]  /*18540*/  LDL.64 R210, [R1+0xc80] ;  /* 0x000c800001d27983 */ /* 0x002ea80000100a00 */
[----:B------:R1:W-:Y:S04]  /*18550*/  LDGSTS.E [R206+0x44200], [R202.64], P5 ;  /* 0x44200000cace7fae */ /* 0x0003e8000a921844 */
[----:B----4-:R-:W4:Y:S04]  /*18560*/  LDL.64 R228, [R1+0x9a0] ;  /* 0x0009a00001e47983 */ /* 0x010f280000100a00 */
[----:B------:R1:W-:Y:S04]  /*18570*/  LDGSTS.E [R206+0x45200], [R220.64], P5 ;  /* 0x45200000dcce7fae */ /* 0x0003e8000a921844 */
[----:B-1----:R-:W4:Y:S04]  /*18580*/  LDL.64 R202, [R1+0xc40] ;  /* 0x000c400001ca7983 */ /* 0x002f280000100a00 */
[----:B------:R-:W4:Y:S04]  /*18590*/  LDL.64 R224, [R1+0x960] ;  /* 0x0009600001e07983 */ /* 0x000f280000100a00 */
[----:B------:R-:W4:Y:S04]  /*185a0*/  LDL.64 R220, [R1+0x750] ;  /* 0x0007500001dc7983 */ /* 0x000f280000100a00 */
[----:B------:R1:W-:Y:S04]  /*185b0*/  LDGSTS.E [R206+0x46200], [R218.64], P5 ;  /* 0x46200000dace7fae */ /* 0x0003e8000a921844 */
[----:B-1----:R-:W4:Y:S04]  /*185c0*/  LDL.64 R218, [R1+0x620] ;  /* 0x0006200001da7983 */ /* 0x002f280000100a00 */
[----:B------:R1:W-:Y:S04]  /*185d0*/  LDGSTS.E [R206+0x47200], [R198.64], P5 ;  /* 0x47200000c6ce7fae */ /* 0x0003e8000a921844 */
[----:B-1----:R-:W4:Y:S04]  /*185e0*/  LDL.64 R198, [R1+0x530] ;  /* 0x0005300001c67983 */ /* 0x002f280000100a00 */
[----:B------:R1:W-:Y:S04]  /*185f0*/  LDGSTS.E [R206+0x48200], [R208.64], P5 ;  /* 0x48200000d0ce7fae */ /* 0x0003e8000a921844 */
[----:B------:R1:W-:Y:S04]  /*18600*/  LDGSTS.E [R206+0x49200], [R226.64], P5 ;  /* 0x49200000e2ce7fae */ /* 0x0003e8000a921844 */
[----:B------:R1:W-:Y:S04]  /*18610*/  LDGSTS.E [R206+0x4a200], [R216.64], P5 ;  /* 0x4a200000d8ce7fae */ /* 0x0003e8000a921844 */
[----:B-1----:R-:W4:Y:S04]  /*18620*/  LDL.64 R208, [R1+0x470] ;  /* 0x0004700001d07983 */ /* 0x002f280000100a00 */
[----:B------:R-:W4:Y:S04]  /*18630*/  LDL.64 R226, [R1+0xfb8] ;  /* 0x000fb80001e27983 */ /* 0x000f280000100a00 */
[----:B------:R-:W4:Y:S04]  /*18640*/  LDL.64 R216, [R1+0x3d8] ;  /* 0x0003d80001d87983 */ /* 0x000f280000100a00 */
[----:B---3--:R1:W-:Y:S04]  /*18650*/  LDGSTS.E [R206+0x4b200], [R204.64], P5 ;  /* 0x4b200000ccce7fae */ /* 0x0083e8000a921844 */
[----:B------:R3:W-:Y:S04]  /*18660*/  LDGSTS.E [R206+0x4c200], [R222.64], P5 ;  /* 0x4c200000dece7fae */ /* 0x0007e8000a921844 */
[----:B--2---:R2:W-:Y:S04]  /*18670*/  LDGSTS.E [R206+0x4d200], [R214.64], P5 ;  /* 0x4d200000d6ce7fae */ /* 0x0045e8000a921844 */
[----:B-1----:R-:W4:Y:S04]  /*18680*/  LDL.64 R204, [R1+0x1048] ;  /* 0x0010480001cc7983 */ /* 0x002f280000100a00 */
[----:B---3--:R-:W3:Y:S04]  /*18690*/  LDL.64 R222, [R1+0xf78] ;  /* 0x000f780001de7983 */ /* 0x008ee80000100a00 */
[----:B--2---:R-:W2:Y:S04]  /*186a0*/  LDL.64 R214, [R1+0xf38] ;  /* 0x000f380001d67983 */ /* 0x004ea80000100a00 */
[----:B------:R1:W-:Y:S04]  /*186b0*/  LDGSTS.E [R206+0x4e200], [R210.64], P5 ;  /* 0x4e200000d2ce7fae */ /* 0x0003e8000a921844 */
[----:B-1----:R-:W2:Y:S04]  /*186c0*/  LDL.64 R210, [R1+0xef8] ;  /* 0x000ef80001d27983 */ /* 0x002ea80000100a00 */
[----:B----4-:R1:W-:Y:S04]  /*186d0*/  LDGSTS.E [R206+0x4f200], [R202.64], P5 ;  /* 0x4f200000cace7fae */ /* 0x0103e8000a921844 */
[----:B------:R4:W-:Y:S04]  /*186e0*/  LDGSTS.E [R206+0x50200], [R248.64], P5 ;  /* 0x50200000f8ce7fae */ /* 0x0009e8000a921844 */
[----:B------:R4:W-:Y:S04]  /*186f0*/  LDGSTS.E [R206+0x51200], [R246.64], P5 ;  /* 0x51200000f6ce7fae */ /* 0x0009e8000a921844 */
[----:B-1----:R-:W2:Y:S04]  /*18700*/  LDL.64 R202, [R1+0xeb8] ;  /* 0x000eb80001ca7983 */ /* 0x002ea80000100a00 */
[----:B------:R1:W-:Y:S04]  /*18710*/  LDGSTS.E [R206+0x52200], [R244.64], P5 ;  /* 0x52200000f4ce7fae */ /* 0x0003e8000a921844 */
        /* <DEDUP_REMOVED lines=8> */
[----:B------:R4:W-:Y:S01]  /*187a0*/  LDGSTS.E [R206+0x5b200], [R220.64], P5 ;  /* 0x5b200000dcce7fae */ /* 0x0009e2000a921844 */
[----:B------:R-:W-:-:S03]  /*187b0*/  IMAD.SHL.U32 R207, R207, 0x4, RZ ;  /* 0x00000004cfcf7824 */ /* 0x000fc600078e00ff */
[----:B----4-:R-:W4:Y:S04]  /*187c0*/  LDL.64 R248, [R1+0xc38] ;  /* 0x000c380001f87983 */ /* 0x010f280000100a00 */
[----:B-1----:R-:W4:Y:S04]  /*187d0*/  LDL.64 R224, [R1+0xe38] ;  /* 0x000e380001e07983 */ /* 0x002f280000100a00 */
[----:B------:R-:W4:Y:S04]  /*187e0*/  LDL.64 R220, [R1+0xd78] ;  /* 0x000d780001dc7983 */ /* 0x000f280000100a00 */
[----:B------:R-:W4:Y:S04]  /*187f0*/  LDL.64 R246, [R1+0xbf8] ;  /* 0x000bf80001f67983 */ /* 0x000f280000100a00 */
[----:B------:R-:W4:Y:S04]  /*18800*/  LDL.64 R244, [R1+0xbb0] ;  /* 0x000bb00001f47983 */ /* 0x000f280000100a00 */
[----:B------:R-:W4:Y:S04]  /*18810*/  LDL.64 R242, [R1+0xb70] ;  /* 0x000b700001f27983 */ /* 0x000f280000100a00 */
[----:B------:R-:W4:Y:S04]  /*18820*/  LDL.64 R240, [R1+0xb30] ;  /* 0x000b300001f07983 */ /* 0x000f280000100a00 */
[----:B------:R-:W4:Y:S04]  /*18830*/  LDL.64 R238, [R1+0xaf0] ;  /* 0x000af00001ee7983 */ /* 0x000f280000100a00 */
[----:B------:R1:W-:Y:S01]  /*18840*/  LDGSTS.E [R206+0x5c200], [R218.64], P5 ;  /* 0x5c200000dace7fae */ /* 0x0003e2000a921844 */
[----:B------:R-:W-:-:S03]  /*18850*/  LOP3.LUT R207, R207, 0x20, RZ, 0x3c, !PT ;  /* 0x00000020cfcf7812 */ /* 0x000fc600078e3cff */
[----:B------:R-:W4:Y:S04]  /*18860*/  LDL.64 R236, [R1+0xab0] ;  /* 0x000ab00001ec7983 */ /* 0x000f280000100a00 */
[----:B------:R-:W4:Y:S04]  /*18870*/  LDL.64 R232, [R1+0xa70] ;  /* 0x000a700001e87983 */ /* 0x000f280000100a00 */
[----:B-1----:R-:W4:Y:S04]  /*18880*/  LDL.64 R218, [R1+0xdf8] ;  /* 0x000df80001da7983 */ /* 0x002f280000100a00 */
[----:B------:R1:W-:Y:S04]  /*18890*/  LDGSTS.E [R206+0x5d200], [R198.64], P5 ;  /* 0x5d200000c6ce7fae */ /* 0x0003e8000a921844 */
[----:B------:R-:W4:Y:S04]  /*188a0*/  LDL.64 R230, [R1+0xa18] ;  /* 0x000a180001e67983 */ /* 0x000f280000100a00 */
[----:B------:R-:W4:Y:S04]  /*188b0*/  LDL.64 R228, [R1+0x9d8] ;  /* 0x0009d80001e47983 */ /* 0x000f280000100a00 */
[----:B-1----:R-:W4:Y:S04]  /*188c0*/  LDL.64 R198, [R1+0xe78] ;  /* 0x000e780001c67983 */ /* 0x002f280000100a00 */
[----:B------:R1:W-:Y:S04]  /*188d0*/  LDGSTS.E [R206+0x5e200], [R208.64], P5 ;  /* 0x5e200000d0ce7fae */ /* 0x0003e8000a921844 */
[----:B------:R1:W-:Y:S04]  /*188e0*/  LDGSTS.E [R206+0x5f200], [R216.64], P5 ;  /* 0x5f200000d8ce7fae */ /* 0x0003e8000a921844 */
[----:B-1----:R-:W4:Y:S04]  /*188f0*/  LDL.64 R208, [R1+0xdb8] ;  /* 0x000db80001d07983 */ /* 0x002f280000100a00 */
[----:B------:R-:W4:Y:S04]  /*18900*/  LDL.64 R216, [R1+0xd38] ;  /* 0x000d380001d87983 */ /* 0x000f280000100a00 */
[----:B------:R1:W-:Y:S04]  /*18910*/  LDGSTS.E [R207+0x40400], [R204.64], P5 ;  /* 0x40400000cccf7fae */ /* 0x0003e8000a921844 */
[----:B------:R2:W-:Y:S04]  /*18920*/  LDGSTS.E [R207+0x41400], [R226.64], P5 ;  /* 0x41400000e2cf7fae */ /* 0x0005e8000a921844 */
[----:B---3--:R3:W-:Y:S04]  /*18930*/  LDGSTS.E [R207+0x42400], [R222.64], P5 ;  /* 0x42400000decf7fae */ /* 0x0087e8000a921844 */
[----:B-1----:R-:W4:Y:S04]  /*18940*/  LDL.64 R204, [R1+0xcf8] ;  /* 0x000cf80001cc7983 */ /* 0x002f280000100a00 */
[----:B--2---:R1:W-:Y:S04]  /*18950*/  LDGSTS.E [R207+0x43400], [R214.64], P5 ;  /* 0x43400000d6cf7fae */ /* 0x0043e8000a921844 */
[----:B------:R-:W2:Y:S04]  /*18960*/  LDL.64 R226, [R1+0x998] ;  /* 0x0009980001e27983 */ /* 0x000ea80000100a00 */
[----:B------:R3:W-:Y:S04]  /*18970*/  LDGSTS.E [R207+0x44400], [R210.64], P5 ;  /* 0x44400000d2cf7fae */ /* 0x0007e8000a921844 */
[----:B-1----:R-:W2:Y:S04]  /*18980*/  LDL.64 R214, [R1+0xcb8] ;  /* 0x000cb80001d67983 */ /* 0x002ea80000100a00 */
[----:B---3--:R-:W3:Y:S04]  /*18990*/  LDL.64 R222, [R1+0x958] ;  /* 0x0009580001de7983 */ /* 0x008ee80000100a00 */
[----:B------:R-:W3:Y:S04]  /*189a0*/  LDL.64 R210, [R1+0x748] ;  /* 0x0007480001d27983 */ /* 0x000ee80000100a00 */
[----:B------:R1:W-:Y:S04]  /*189b0*/  LDGSTS.E [R207+0x45400], [R202.64], P5 ;  /* 0x45400000cacf7fae */ /* 0x0003e8000a921844 */
[----:B-1----:R-:W3:Y:S04]  /*189c0*/  LDL.64 R202, [R1+0x618] ;  /* 0x0006180001ca7983 */ /* 0x002ee80000100a00 */
[----:B----4-:R1:W-:Y:S04]  /*189d0*/  LDGSTS.E [R207+0x46400], [R198.64], P5 ;  /* 0x46400000c6cf7fae */ /* 0x0103e8000a921844 */
[----:B------:R4:W-:Y:S04]  /*189e0*/  LDGSTS.E [R207+0x47400], [R224.64], P5 ;  /* 0x47400000e0cf7fae */ /* 0x0009e8000a921844 */
[----:B------:R4:W-:Y:S04]  /*189f0*/  LDGSTS.E [R207+0x48400], [R218.64], P5 ;  /* 0x48400000dacf7fae */ /* 0x0009e8000a921844 */
[----:B-1----:R-:W3:Y:S04]  /*18a00*/  LDL.64 R198, [R1+0x4a8] ;  /* 0x0004a80001c67983 */ /* 0x002ee80000100a00 */
[----:B----4-:R-:W3:Y:S04]  /*18a10*/  LDL.64 R224, [R1+0x1040] ;  /* 0x0010400001e07983 */ /* 0x010ee80000100a00 */
[----:B------:R-:W3:Y:S04]  /*18a20*/  LDL.64 R218, [R1+0x468] ;  /* 0x0004680001da7983 */ /* 0x000ee80000100a00 */
[----:B------:R1:W-:Y:S04]  /*18a30*/  LDGSTS.E [R207+0x49400], [R208.64], P5 ;  /* 0x49400000d0cf7fae */ /* 0x0003e8000a921844 */
[----:B------:R1:W-:Y:S04]  /*18a40*/  LDGSTS.E [R207+0x4a400], [R220.64], P5 ;  /* 0x4a400000dccf7fae */ /* 0x0003e8000a921844 */
[----:B------:R1:W-:Y:S04]  /*18a50*/  LDGSTS.E [R207+0x4b400], [R216.64], P5 ;  /* 0x4b400000d8cf7fae */ /* 0x0003e8000a921844 */
[----:B-1----:R-:W3:Y:S04]  /*18a60*/  LDL.64 R208, [R1+0x3d0] ;  /* 0x0003d00001d07983 */ /* 0x002ee80000100a00 */
[----:B------:R-:W3:Y:S04]  /*18a70*/  LDL.64 R220, [R1+0xfb0] ;  /* 0x000fb00001dc7983 */ /* 0x000ee80000100a00 */
[----:B------:R-:W3:Y:S04]  /*18a80*/  LDL.64 R216, [R1+0xf30] ;  /* 0x000f300001d87983 */ /* 0x000ee80000100a00 */
[----:B------:R1:W-:Y:S04]  /*18a90*/  LDGSTS.E [R207+0x4c400], [R204.64], P5 ;  /* 0x4c400000cccf7fae */ /* 0x0003e8000a921844 */
[----:B-1----:R-:W4:Y:S04]  /*18aa0*/  LDL.64 R204, [R1+0xf70] ;  /* 0x000f700001cc7983 */ /* 0x002f280000100a00 */
[----:B--2---:R1:W-:Y:S04]  /*18ab0*/  LDGSTS.E [R207+0x4d400], [R214.64], P5 ;  /* 0x4d400000d6cf7fae */ /* 0x0043e8000a921844 */
        /* <DEDUP_REMOVED lines=12> */
[----:B---3--:R3:W-:Y:S04]  /*18b80*/  LDGSTS.E [R207+0x5a400], [R222.64], P5 ;  /* 0x5a400000decf7fae */ /* 0x0087e8000a921844 */
[----:B------:R2:W-:Y:S04]  /*18b90*/  LDGSTS.E [R207+0x5b400], [R210.64], P5 ;  /* 0x5b400000d2cf7fae */ /* 0x0005e8000a921844 */
[----:B-1----:R-:W4:Y:S04]  /*18ba0*/  LDL.64 R214, [R1+0xef0] ;  /* 0x000ef00001d67983 */ /* 0x002f280000100a00 */
[----:B------:R1:W-:Y:S04]  /*18bb0*/  LDGSTS.E [R207+0x5c400], [R202.64], P5 ;  /* 0x5c400000cacf7fae */ /* 0x0003e8000a921844 */
[----:B---3--:R-:W2:Y:S04]  /*18bc0*/  LDL.64 R222, [R1+0xe70] ;  /* 0x000e700001de7983 */ /* 0x008ea80000100a00 */
[----:B--2---:R-:W2:Y:S04]  /*18bd0*/  LDL.64 R210, [R1+0xe30] ;  /* 0x000e300001d27983 */ /* 0x004ea80000100a00 */
[----:B-1----:R-:W2:Y:S04]  /*18be0*/  LDL.64 R202, [R1+0xeb0] ;  /* 0x000eb00001ca7983 */ /* 0x002ea80000100a00 */
[----:B------:R-:W2:Y:S04]  /*18bf0*/  LDL.64 R248, [R1+0xcb0] ;  /* 0x000cb00001f87983 */ /* 0x000ea80000100a00 */
        /* <DEDUP_REMOVED lines=9> */
[----:B------:R-:W2:Y:S01]  /*18c90*/  LDL.64 R226, [R1+0xa10] ;  /* 0x000a100001e27983 */ /* 0x000ea20000100a00 */
[----:B------:R-:W-:-:S03]  /*18ca0*/  LOP3.LUT R213, R213, 0x40, RZ, 0x3c, !PT ;  /* 0x00000040d5d57812 */ /* 0x000fc600078e3cff */
[----:B------:R-:W2:Y:S04]  /*18cb0*/  LDL.64 R250, [R1+0xd28] ;  /* 0x000d280001fa7983 */ /* 0x000ea80000100a00 */
[----:B------:R1:W-:Y:S04]  /*18cc0*/  LDGSTS.E [R207+0x5d400], [R198.64], P5 ;  /* 0x5d400000c6cf7fae */ /* 0x0003e8000a921844 */
[----:B------:R1:W-:Y:S04]  /*18cd0*/  LDGSTS.E [R207+0x5e400], [R218.64], P5 ;  /* 0x5e400000dacf7fae */ /* 0x0003e8000a921844 */
[----:B-1----:R-:W2:Y:S04]  /*18ce0*/  LDL.64 R198, [R1+0xdf0] ;  /* 0x000df00001c67983 */ /* 0x002ea80000100a00 */
[----:B------:R-:W2:Y:S04]  /*18cf0*/  LDL.64 R218, [R1+0xdb0] ;  /* 0x000db00001da7983 */ /* 0x000ea80000100a00 */
[----:B------:R1:W-:Y:S04]  /*18d00*/  LDGSTS.E [R207+0x5f400], [R208.64], P5 ;  /* 0x5f400000d0cf7fae */ /* 0x0003e8000a921844 */
[----:B------:R1:W-:Y:S04]  /*18d10*/  LDGSTS.E [R212+0x40600], [R224.64], P5 ;  /* 0x40600000e0d47fae */ /* 0x0003e8000a921844 */
[----:B------:R1:W-:Y:S04]  /*18d20*/  LDGSTS.E [R212+0x41600], [R220.64], P5 ;  /* 0x41600000dcd47fae */ /* 0x0003e8000a921844 */
[----:B-1----:R-:W2:Y:S04]  /*18d30*/  LDL.64 R208, [R1+0xd70] ;  /* 0x000d700001d07983 */ /* 0x002ea80000100a00 */
[----:B------:R-:W2:Y:S04]  /*18d40*/  LDL.64 R206, [R1+0xd30] ;  /* 0x000d300001ce7983 */ /* 0x000ea80000100a00 */
[----:B------:R-:W2:Y:S04]  /*18d50*/  LDL.64 R224, [R1+0x9d0] ;  /* 0x0009d00001e07983 */ /* 0x000ea80000100a00 */
[----:B------:R-:W2:Y:S04]  /*18d60*/  LDL.64 R220, [R1+0x990] ;  /* 0x0009900001dc7983 */ /* 0x000ea80000100a00 */
[----:B----4-:R1:W-:Y:S04]  /*18d70*/  LDGSTS.E [R212+0x42600], [R204.64], P5 ;  /* 0x42600000ccd47fae */ /* 0x0103e8000a921844 */
[----:B------:R4:W-:Y:S04]  /*18d80*/  LDGSTS.E [R212+0x43600], [R216.64], P5 ;  /* 0x43600000d8d47fae */ /* 0x0009e8000a921844 */
[----:B-1----:R-:W3:Y:S04]  /*18d90*/  LDL.64 R204, [R1+0xcf0] ;  /* 0x000cf00001cc7983 */ /* 0x002ee80000100a00 */
[----:B----4-:R-:W4:Y:S04]  /*18da0*/  LDL.64 R216, [R1+0x950] ;  /* 0x0009500001d87983 */ /* 0x010f280000100a00 */
[----:B------:R1:W-:Y:S04]  /*18db0*/  LDGSTS.E [R212+0x44600], [R214.64], P5 ;  /* 0x44600000d6d47fae */ /* 0x0003e8000a921844 */
[----:B-1----:R-:W4:Y:S04]  /*18dc0*/  LDL.64 R214, [R1+0x740] ;  /* 0x0007400001d67983 */ /* 0x002f280000100a00 */
[----:B--2---:R1:W-:Y:S04]  /*18dd0*/  LDGSTS.E [R212+0x45600], [R202.64], P5 ;  /* 0x45600000cad47fae */ /* 0x0043e8000a921844 */
[----:B------:R2:W-:Y:S04]  /*18de0*/  LDGSTS.E [R212+0x46600], [R222.64], P5 ;  /* 0x46600000ded47fae */ /* 0x0005e8000a921844 */
[----:B------:R2:W-:Y:S04]  /*18df0*/  LDGSTS.E [R212+0x47600], [R210.64], P5 ;  /* 0x47600000d2d47fae */ /* 0x0005e8000a921844 */
[----:B-1----:R-:W4:Y:S04]  /*18e00*/  LDL.64 R202, [R1+0x610] ;  /* 0x0006100001ca7983 */ /* 0x002f280000100a00 */
[----:B--2---:R-:W4:Y:S04]  /*18e10*/  LDL.64 R222, [R1+0x3c8] ;  /* 0x0003c80001de7983 */ /* 0x004f280000100a00 */
[----:B------:R-:W4:Y:S04]  /*18e20*/  LDL.64 R210, [R1+0x4a0] ;  /* 0x0004a00001d27983 */ /* 0x000f280000100a00 */
[----:B------:R1:W-:Y:S04]  /*18e30*/  LDGSTS.E [R212+0x48600], [R198.64], P5 ;  /* 0x48600000c6d47fae */ /* 0x0003e8000a921844 */
[----:B------:R1:W-:Y:S04]  /*18e40*/  LDGSTS.E [R212+0x49600], [R218.64], P5 ;  /* 0x49600000dad47fae */ /* 0x0003e8000a921844 */
[----:B-1----:R-:W4:Y:S04]  /*18e50*/  LDL.64 R198, [R1+0x408] ;  /* 0x0004080001c67983 */ /* 0x002f280000100a00 */
[----:B------:R-:W4:Y:S04]  /*18e60*/  LDL.64 R218, [R1+0x1038] ;  /* 0x0010380001da7983 */ /* 0x000f280000100a00 */
[----:B------:R1:W-:Y:S04]  /*18e70*/  LDGSTS.E [R212+0x4a600], [R208.64], P5 ;  /* 0x4a600000d0d47fae */ /* 0x0003e8000a921844 */
[----:B------:R1:W-:Y:S04]  /*18e80*/  LDGSTS.E [R212+0x4b600], [R206.64], P5 ;  /* 0x4b600000ced47fae */ /* 0x0003e8000a921844 */
[----:B-1----:R-:W4:Y:S04]  /*18e90*/  LDL.64 R208, [R1+0xfa8] ;  /* 0x000fa80001d07983 */ /* 0x002f280000100a00 */
[----:B------:R-:W4:Y:S04]  /*18ea0*/  LDL.64 R206, [R1+0xf68] ;  /* 0x000f680001ce7983 */ /* 0x000f280000100a00 */
[----:B---3--:R1:W-:Y:S04]  /*18eb0*/  LDGSTS.E [R212+0x4c600], [R204.64], P5 ;  /* 0x4c600000ccd47fae */ /* 0x0083e8000a921844 */
        /* <DEDUP_REMOVED lines=13> */
[----:B----4-:R4:W-:Y:S04]  /*18f90*/  LDGSTS.E [R212+0x5a600], [R216.64], P5 ;  /* 0x5a600000d8d47fae */ /* 0x0109e8000a921844 */
[----:B-1----:R-:W2:Y:S04]  /*18fa0*/  LDL.64 R204, [R1+0xf28] ;  /* 0x000f280001cc7983 */ /* 0x002ea80000100a00 */
[----:B------:R1:W-:Y:S04]  /*18fb0*/  LDGSTS.E [R212+0x5b600], [R214.64], P5 ;  /* 0x5b600000d6d47fae */ /* 0x0003e8000a921844 */
[----:B----4-:R-:W4:Y:S04]  /*18fc0*/  LDL.64 R216, [R1+0xee8] ;  /* 0x000ee80001d87983 */ /* 0x010f280000100a00 */
[----:B---3--:R-:W3:Y:S04]  /*18fd0*/  LDL.64 R220, [R1+0xe28] ;  /* 0x000e280001dc7983 */ /* 0x008ee80000100a00 */
[----:B-1----:R-:W3:Y:S04]  /*18fe0*/  LDL.64 R214, [R1+0xe68] ;  /* 0x000e680001d67983 */ /* 0x002ee80000100a00 */
[----:B------:R1:W-:Y:S04]  /*18ff0*/  LDGSTS.E [R212+0x5c600], [R202.64], P5 ;  /* 0x5c600000cad47fae */ /* 0x0003e8000a921844 */
[----:B------:R-:W3:Y:S04]  /*19000*/  LDL.64 R248, [R1+0xce8] ;  /* 0x000ce80001f87983 */ /* 0x000ee80000100a00 */
[----:B------:R1:W-:Y:S04]  /*19010*/  LDGSTS.E [R212+0x5d600], [R210.64], P5 ;  /* 0x5d600000d2d47fae */ /* 0x0003e8000a921844 */
        /* <DEDUP_REMOVED lines=20> */
[----:B------:R1:W-:Y:S04]  /*19160*/  LDGSTS.E [R213+0x42800], [R206.64], P5 ;  /* 0x42800000ced57fae */ /* 0x0003e8000a921844 */
[----:B-1----:R-:W3:Y:S04]  /*19170*/  LDL.64 R208, [R1+0xd68] ;  /* 0x000d680001d07983 */ /* 0x002ee80000100a00 */
[----:B------:R-:W3:Y:S04]  /*19180*/  LDL.64 R206, [R1+0x988] ;  /* 0x0009880001ce7983 */ /* 0x000ee80000100a00 */
[----:B--2---:R1:W-:Y:S04]  /*19190*/  LDGSTS.E [R213+0x43800], [R204.64], P5 ;  /* 0x43800000ccd57fae */ /* 0x0043e8000a921844 */
[----:B----4-:R2:W-:Y:S04]  /*191a0*/  LDGSTS.E [R213+0x44800], [R216.64], P5 ;  /* 0x44800000d8d57fae */ /* 0x0105e8000a921844 */
[----:B-1----:R-:W4:Y:S04]  /*191b0*/  LDL.64 R204, [R1+0x948] ;  /* 0x0009480001cc7983 */ /* 0x002f280000100a00 */
[----:B--2---:R-:W2:Y:S04]  /*191c0*/  LDL.64 R216, [R1+0x608] ;  /* 0x0006080001d87983 */ /* 0x004ea80000100a00 */
[----:B---3--:R1:W-:Y:S04]  /*191d0*/  LDGSTS.E [R213+0x45800], [R202.64], P5 ;  /* 0x45800000cad57fae */ /* 0x0083e8000a921844 */
[----:B------:R3:W-:Y:S04]  /*191e0*/  LDGSTS.E [R213+0x46800], [R214.64], P5 ;  /* 0x46800000d6d57fae */ /* 0x0007e8000a921844 */
[----:B------:R3:W-:Y:S04]  /*191f0*/  LDGSTS.E [R213+0x47800], [R220.64], P5 ;  /* 0x47800000dcd57fae */ /* 0x0007e8000a921844 */
[----:B-1----:R-:W2:Y:S04]  /*19200*/  LDL.64 R202, [R1+0x6a8] ;  /* 0x0006a80001ca7983 */ /* 0x002ea80000100a00 */
[----:B---3--:R-:W3:Y:S04]  /*19210*/  LDL.64 R214, [R1+0x498] ;  /* 0x0004980001d67983 */ /* 0x008ee80000100a00 */
[----:B------:R1:W-:Y:S04]  /*19220*/  LDGSTS.E [R213+0x48800], [R210.64], P5 ;  /* 0x48800000d2d57fae */ /* 0x0003e8000a921844 */
[----:B------:R-:W3:Y:S04]  /*19230*/  LDL.64 R220, [R1+0x3c0] ;  /* 0x0003c00001dc7983 */ /* 0x000ee80000100a00 */
[----:B-1----:R-:W3:Y:S04]  /*19240*/  LDL.64 R210, [R1+0xfa0] ;  /* 0x000fa00001d27983 */ /* 0x002ee80000100a00 */
[----:B------:R1:W-:Y:S04]  /*19250*/  LDGSTS.E [R213+0x49800], [R198.64], P5 ;  /* 0x49800000c6d57fae */ /* 0x0003e8000a921844 */
[----:B-1----:R-:W3:Y:S04]  /*19260*/  LDL.64 R198, [R1+0x1030] ;  /* 0x0010300001c67983 */ /* 0x002ee80000100a00 */
        /* <DEDUP_REMOVED lines=15> */
[----:B-1----:R-:W3:Y:S04]  /*19360*/  LDL.64 R208, [R1+0xf60] ;  /* 0x000f600001d07983 */ /* 0x002ee80000100a00 */
[----:B------:R1:W-:Y:S04]  /*19370*/  LDGSTS.E [R213+0x59800], [R206.64], P5 ;  /* 0x59800000ced57fae */ /* 0x0003e8000a921844 */
        /* <DEDUP_REMOVED lines=16> */
[----:B-1----:R-:W4:Y:S04]  /*19480*/  LDL.64 R204, [R1+0xee0] ;  /* 0x000ee00001cc7983 */ /* 0x002f280000100a00 */
[----:B--2---:R1:W-:Y:S04]  /*19490*/  LDGSTS.E [R213+0x5b800], [R202.64], P5 ;  /* 0x5b800000cad57fae */ /* 0x0043e8000a921844 */
[----:B------:R2:W-:Y:S04]  /*194a0*/  LDGSTS.E [R213+0x5c800], [R216.64], P5 ;  /* 0x5c800000d8d57fae */ /* 0x0005e8000a921844 */
[----:B---3--:R3:W-:Y:S04]  /*194b0*/  LDGSTS.E [R213+0x5d800], [R214.64], P5 ;  /* 0x5d800000d6d57fae */ /* 0x0087e8000a921844 */
[----:B-1----:R-:W4:Y:S04]  /*194c0*/  LDL.64 R202, [R1+0xea0] ;  /* 0x000ea00001ca7983 */ /* 0x002f280000100a00 */
[----:B--2---:R-:W2:Y:S04]  /*194d0*/  LDL.64 R216, [R1+0xe20] ;  /* 0x000e200001d87983 */ /* 0x004ea80000100a00 */
[----:B------:R1:W-:Y:S04]  /*194e0*/  LDGSTS.E [R213+0x5e800], [R222.64], P5 ;  /* 0x5e800000ded57fae */ /* 0x0003e8000a921844 */
[----:B------:R3:W-:Y:S04]  /*194f0*/  LDGSTS.E [R213+0x5f800], [R220.64], P5 ;  /* 0x5f800000dcd57fae */ /* 0x0007e8000a921844 */
[----:B---3--:R-:W3:Y:S04]  /*19500*/  LDL.64 R214, [R1+0xde0] ;  /* 0x000de00001d67983 */ /* 0x008ee80000100a00 */
[----:B-1----:R-:W3:Y:S04]  /*19510*/  LDL.64 R222, [R1+0xa40] ;  /* 0x000a400001de7983 */ /* 0x002ee80000100a00 */
[----:B------:R-:W3:Y:S04]  /*19520*/  LDL.64 R212, [R1+0xa00] ;  /* 0x000a000001d47983 */ /* 0x000ee80000100a00 */
[----:B------:R-:W3:Y:S04]  /*19530*/  LDL.64 R220, [R1+0x490] ;  /* 0x0004900001dc7983 */ /* 0x000ee80000100a00 */
[----:B------:R1:W-:Y:S04]  /*19540*/  LDGSTS.E [R200+0x40a00], [R198.64], P5 ;  /* 0x40a00000c6c87fae */ /* 0x0003e8000a921844 */
[----:B------:R1:W-:Y:S04]  /*19550*/  LDGSTS.E [R200+0x41a00], [R210.64], P5 ;  /* 0x41a00000d2c87fae */ /* 0x0003e8000a921844 */
[----:B-1----:R-:W3:Y:S04]  /*19560*/  LDL.64 R198, [R1+0xda0] ;  /* 0x000da00001c67983 */ /* 0x002ee80000100a00 */
[----:B------:R-:W3:Y:S04]  /*19570*/  LDL.64 R210, [R1+0x9c0] ;  /* 0x0009c00001d27983 */ /* 0x000ee80000100a00 */
[----:B------:R1:W-:Y:S04]  /*19580*/  LDGSTS.E [R200+0x42a00], [R208.64], P5 ;  /* 0x42a00000d0c87fae */ /* 0x0003e8000a921844 */
[----:B-1----:R-:W3:Y:S04]  /*19590*/  LDL.64 R208, [R1+0x980] ;  /* 0x0009800001d07983 */ /* 0x002ee80000100a00 */
[----:B------:R1:W-:Y:S04]  /*195a0*/  LDGSTS.E [R200+0x43a00], [R206.64], P5 ;  /* 0x43a00000cec87fae */ /* 0x0003e8000a921844 */
[----:B-1----:R-:W3:Y:S04]  /*195b0*/  LDL.64 R206, [R1+0x940] ;  /* 0x0009400001ce7983 */ /* 0x002ee80000100a00 */
[----:B----4-:R1:W-:Y:S04]  /*195c0*/  LDGSTS.E [R200+0x44a00], [R204.64], P5 ;  /* 0x44a00000ccc87fae */ /* 0x0103e8000a921844 */
[----:B-1----:R-:W4:Y:S04]  /*195d0*/  LDL.64 R204, [R1+0x6a0] ;  /* 0x0006a00001cc7983 */ /* 0x002f280000100a00 */
[----:B------:R1:W-:Y:S04]  /*195e0*/  LDGSTS.E [R200+0x45a00], [R202.64], P5 ;  /* 0x45a00000cac87fae */ /* 0x0003e8000a921844 */
[----:B------:R1:W-:Y:S04]  /*195f0*/  LDGSTS.E [R200+0x46a00], [R218.64], P5 ;  /* 0x46a00000dac87fae */ /* 0x0003e8000a921844 */
[----:B--2---:R2:W-:Y:S04]  /*19600*/  LDGSTS.E [R200+0x47a00], [R216.64], P5 ;  /* 0x47a00000d8c87fae */ /* 0x0045e8000a921844 */
[----:B-1----:R-:W4:Y:S04]  /*19610*/  LDL.64 R202, [R1+0x600] ;  /* 0x0006000001ca7983 */ /* 0x002f280000100a00 */
[----:B------:R-:W4:Y:S04]  /*19620*/  LDL.64 R218, [R1+0x3f8] ;  /* 0x0003f80001da7983 */ /* 0x000f280000100a00 */
[----:B--2---:R-:W2:Y:S04]  /*19630*/  LDL.64 R216, [R1+0x3b8] ;  /* 0x0003b80001d87983 */ /* 0x004ea80000100a00 */
[----:B---3--:R1:W-:Y:S04]  /*19640*/  LDGSTS.E [R200+0x48a00], [R214.64], P5 ;  /* 0x48a00000d6c87fae */ /* 0x0083e8000a921844 */
[----:B-1----:R-:W3:Y:S04]  /*19650*/  LDL.64 R214, [R1+0xfd8] ;  /* 0x000fd80001d67983 */ /* 0x002ee80000100a00 */
[----:B------:R1:W-:Y:S04]  /*19660*/  LDGSTS.E [R200+0x49a00], [R198.64], P5 ;  /* 0x49a00000c6c87fae */ /* 0x0003e8000a921844 */
[----:B------:R1:W-:Y:S04]  /*19670*/  LDGSTS.E [R200+0x4aa00], [R248.64], P5 ;  /* 0x4aa00000f8c87fae */ /* 0x0003e8000a921844 */
        /* <DEDUP_REMOVED lines=15> */
[----:B------:R-:W3:Y:S04]  /*19770*/  LDL.64 R248, [R1+0xd58] ;  /* 0x000d580001f87983 */ /* 0x000ee80000100a00 */
[----:B-1----:R-:W3:Y:S04]  /*19780*/  LDL.64 R212, [R1+0xf58] ;  /* 0x000f580001d47983 */ /* 0x002ee80000100a00 */
[----:B------:R-:W3:Y:S04]  /*19790*/  LDL.64 R210, [R1+0xf18] ;  /* 0x000f180001d27983 */ /* 0x000ee80000100a00 */
[----:B------:R1:W-:Y:S04]  /*197a0*/  LDGSTS.E [R200+0x59a00], [R208.64], P5 ;  /* 0x59a00000d0c87fae */ /* 0x0003e8000a921844 */
[----:B------:R-:W3:Y:S04]  /*197b0*/  LDL.64 R246, [R1+0xd18] ;  /* 0x000d180001f67983 */ /* 0x000ee80000100a00 */
[----:B------:R-:W3:Y:S04]  /*197c0*/  LDL.64 R244, [R1+0xcd8] ;  /* 0x000cd80001f47983 */ /* 0x000ee80000100a00 */
        /* <DEDUP_REMOVED lines=15> */
[----:B------:R1:W-:Y:S04]  /*198c0*/  LDGSTS.E [R200+0x5ca00], [R202.64], P5 ;  /* 0x5ca00000cac87fae */ /* 0x0003e8000a921844 */
[----:B------:R2:W-:Y:S04]  /*198d0*/  LDGSTS.E [R200+0x5da00], [R220.64], P5 ;  /* 0x5da00000dcc87fae */ /* 0x0005e8000a921844 */
[----:B------:R2:W-:Y:S01]  /*198e0*/  LDGSTS.E [R200+0x5ea00], [R218.64], P5 ;  /* 0x5ea00000dac87fae */ /* 0x0005e2000a921844 */
[----:B-1----:R-:W-:-:S03]  /*198f0*/  LOP3.LUT R203, R201, 0x60, RZ, 0x3c, !PT ;  /* 0x00000060c9cb7812 */ /* 0x002fc600078e3cff */
[----:B--2---:R1:W-:Y:S04]  /*19900*/  LDGSTS.E [R200+0x5fa00], [R216.64], P5 ;  /* 0x5fa00000d8c87fae */ /* 0x0043e8000a921844 */
[----:B------:R-:W2:Y:S04]  /*19910*/  LDL.64 R220, [R1+0x9f8] ;  /* 0x0009f80001dc7983 */ /* 0x000ea80000100a00 */
[----:B------:R-:W2:Y:S04]  /*19920*/  LDL.64 R218, [R1+0x9b8] ;  /* 0x0009b80001da7983 */ /* 0x000ea80000100a00 */
[----:B-1----:R-:W2:Y:S04]  /*19930*/  LDL.64 R200, [R1+0xe18] ;  /* 0x000e180001c87983 */ /* 0x002ea80000100a00 */
[----:B---3--:R1:W-:Y:S04]  /*19940*/  LDGSTS.E [R203+0x40c00], [R214.64], P5 ;  /* 0x40c00000d6cb7fae */ /* 0x0083e8000a921844 */
[----:B------:R-:W3:Y:S04]  /*19950*/  LDL.64 R216, [R1+0x978] ;  /* 0x0009780001d87983 */ /* 0x000ee80000100a00 */
[----:B-1----:R-:W3:Y:S04]  /*19960*/  LDL.64 R214, [R1+0x938] ;  /* 0x0009380001d67983 */ /* 0x002ee80000100a00 */
[----:B------:R1:W-:Y:S04]  /*19970*/  LDGSTS.E [R203+0x41c00], [R198.64], P5 ;  /* 0x41c00000c6cb7fae */ /* 0x0003e8000a921844 */
[----:B-1----:R-:W3:Y:S04]  /*19980*/  LDL.64 R198, [R1+0xdd8] ;  /* 0x000dd80001c67983 */ /* 0x002ee80000100a00 */
        /* <DEDUP_REMOVED lines=10> */
[----:B--2---:R1:W-:Y:S04]  /*19a30*/  LDGSTS.E [R203+0x47c00], [R200.64], P5 ;  /* 0x47c00000c8cb7fae */ /* 0x0043e8000a921844 */
[----:B-1----:R-:W2:Y:S04]  /*19a40*/  LDL.64 R200, [R1+0xfd0] ;  /* 0x000fd00001c87983 */ /* 0x002ea80000100a00 */
[----:B---3--:R1:W-:Y:S04]  /*19a50*/  LDGSTS.E [R203+0x48c00], [R198.64], P5 ;  /* 0x48c00000c6cb7fae */ /* 0x0083e8000a921844 */
[----:B------:R3:W-:Y:S04]  /*19a60*/  LDGSTS.E [R203+0x49c00], [R250.64], P5 ;  /* 0x49c00000facb7fae */ /* 0x0007e8000a921844 */
[----:B------:R1:W-:Y:S04]  /*19a70*/  LDGSTS.E [R203+0x4ac00], [R248.64], P5 ;  /* 0x4ac00000f8cb7fae */ /* 0x0003e8000a921844 */
[----:B------:R3:W-:Y:S04]  /*19a80*/  LDGSTS.E [R203+0x4bc00], [R246.64], P5 ;  /* 0x4bc00000f6cb7fae */ /* 0x0007e8000a921844 */
[----:B------:R1:W-:Y:S04]  /*19a90*/  LDGSTS.E [R203+0x4cc00], [R244.64], P5 ;  /* 0x4cc00000f4cb7fae */ /* 0x0003e8000a921844 */
[----:B-1----:R-:W2:Y:S04]  /*19aa0*/  LDL.LU.64 R198, [R1+0x28c0] ;  /* 0x0028c00001c67983 */ /* 0x002ea80000300a00 */
[----:B------:R1:W-:Y:S04]  /*19ab0*/  LDGSTS.E [R203+0x4dc00], [R242.64], P5 ;  /* 0x4dc00000f2cb7fae */ /* 0x0003e8000a921844 */
[----:B------:R1:W-:Y:S04]  /*19ac0*/  LDGSTS.E [R203+0x4ec00], [R240.64], P5 ;  /* 0x4ec00000f0cb7fae */ /* 0x0003e8000a921844 */
[----:B------:R1:W-:Y:S04]  /*19ad0*/  LDGSTS.E [R203+0x4fc00], [R238.64], P5 ;  /* 0x4fc00000eecb7fae */ /* 0x0003e8000a921844 */
[----:B-1----:R-:W2:Y:S04]  /*19ae0*/  LDL.64 R242, [R1+0xf90] ;  /* 0x000f900001f27983 */ /* 0x002ea80000100a00 */
[----:B------:R-:W2:Y:S04]  /*19af0*/  LDL.64 R240, [R1+0xf50] ;  /* 0x000f500001f07983 */ /* 0x000ea80000100a00 */
[----:B------:R1:W-:Y:S04]  /*19b00*/  LDGSTS.E [R203+0x50c00], [R236.64], P5 ;  /* 0x50c00000eccb7fae */ /* 0x0003e8000a921844 */
[----:B------:R1:W-:Y:S04]  /*19b10*/  LDGSTS.E [R203+0x51c00], [R232.64], P5 ;  /* 0x51c00000e8cb7fae */ /* 0x0003e8000a921844 */
[----:B------:R-:W2:Y:S04]  /*19b20*/  LDL.64 R244, [R1+0xed0] ;  /* 0x000ed00001f47983 */ /* 0x000ea80000100a00 */
[----:B------:R-:W2:Y:S04]  /*19b30*/  LDL.64 R238, [R1+0xe90] ;  /* 0x000e900001ee7983 */ /* 0x000ea80000100a00 */
[----:B-1----:R-:W2:Y:S04]  /*19b40*/  LDL.64 R232, [R1+0xf10] ;  /* 0x000f100001e87983 */ /* 0x002ea80000100a00 */
[----:B------:R-:W2:Y:S04]  /*19b50*/  LDL.64 R236, [R1+0xe50] ;  /* 0x000e500001ec7983 */ /* 0x000ea80000100a00 */
        /* <DEDUP_REMOVED lines=13> */
[----:B-1----:R-:W2:Y:S04]  /*19c30*/  LDL.64 R210, [R1+0xcd0] ;  /* 0x000cd00001d27983 */ /* 0x002ea80000100a00 */
[----:B---3--:R-:W3:Y:S04]  /*19c40*/  LDL.64 R208, [R1+0xd10] ;  /* 0x000d100001d07983 */ /* 0x008ee80000100a00 */
        /* <DEDUP_REMOVED lines=16> */
[----:B------:R-:W3:Y:S04]  /*19d50*/  LDL.64 R204, [R1+0xd90] ;  /* 0x000d900001cc7983 */ /* 0x000ee80000100a00 */
[----:B--2---:R1:W-:Y:S04]  /*19d60*/  LDGSTS.E [R234+0x40e00], [R200.64], P5 ;  /* 0x40e00000c8ea7fae */ /* 0x0043e8000a921844 */
[----:B-1----:R-:W2:Y:S04]  /*19d70*/  LDL.64 R200, [R1+0xe10] ;  /* 0x000e100001c87983 */ /* 0x002ea80000100a00 */
[----:B------:R1:W-:Y:S04]  /*19d80*/  LDGSTS.E [R234+0x41e00], [R242.64], P5 ;  /* 0x41e00000f2ea7fae */ /* 0x0003e8000a921844 */
[----:B------:R1:W-:Y:S04]  /*19d90*/  LDGSTS.E [R234+0x42e00], [R240.64], P5 ;  /* 0x42e00000f0ea7fae */ /* 0x0003e8000a921844 */
[----:B-1----:R-:W3:Y:S04]  /*19da0*/  LDL.64 R242, [R1+0x9f0] ;  /* 0x0009f00001f27983 */ /* 0x002ee80000100a00 */
[----:B------:R-:W3:Y:S04]  /*19db0*/  LDL.64 R240, [R1+0x970] ;  /* 0x0009700001f07983 */ /* 0x000ee80000100a00 */
[----:B------:R1:W-:Y:S04]  /*19dc0*/  LDGSTS.E [R234+0x43e00], [R232.64], P5 ;  /* 0x43e00000e8ea7fae */ /* 0x0003e8000a921844 */
[----:B------:R1:W-:Y:S04]  /*19dd0*/  LDGSTS.E [R234+0x44e00], [R244.64], P5 ;  /* 0x44e00000f4ea7fae */ /* 0x0003e8000a921844 */
[----:B------:R1:W-:Y:S04]  /*19de0*/  LDGSTS.E [R234+0x45e00], [R238.64], P5 ;  /* 0x45e00000eeea7fae */ /* 0x0003e8000a921844 */
[----:B-1----:R-:W3:Y:S04]  /*19df0*/  LDL.64 R232, [R1+0x930] ;  /* 0x0009300001e87983 */ /* 0x002ee80000100a00 */
[----:B------:R-:W3:Y:S04]  /*19e00*/  LDL.64 R244, [R1+0x480] ;  /* 0x0004800001f47983 */ /* 0x000ee80000100a00 */
[----:B------:R1:W-:Y:S04]  /*19e10*/  LDGSTS.E [R234+0x46e00], [R236.64], P5 ;  /* 0x46e00000ecea7fae */ /* 0x0003e8000a921844 */
[----:B------:R-:W3:Y:S04]  /*19e20*/  LDL.64 R238, [R1+0x3e8] ;  /* 0x0003e80001ee7983 */ /* 0x000ee80000100a00 */
[----:B-1----:R-:W3:Y:S04]  /*19e30*/  LDL.64 R236, [R1+0x1060] ;  /* 0x0010600001ec7983 */ /* 0x002ee80000100a00 */
[----:B--2---:R1:W-:Y:S04]  /*19e40*/  LDGSTS.E [R234+0x47e00], [R200.64], P5 ;  /* 0x47e00000c8ea7fae */ /* 0x0043e8000a921844 */
[----:B----4-:R2:W-:Y:S04]  /*19e50*/  LDGSTS.E [R234+0x48e00], [R202.64], P5 ;  /* 0x48e00000caea7fae */ /* 0x0105e8000a921844 */
[----:B---3--:R3:W-:Y:S04]  /*19e60*/  LDGSTS.E [R234+0x49e00], [R204.64], P5 ;  /* 0x49e00000ccea7fae */ /* 0x0087e8000a921844 */
[----:B-1----:R-:W4:Y:S04]  /*19e70*/  LDL.LU.64 R200, [R1+0x28b8] ;  /* 0x0028b80001c87983 */ /* 0x002f280000300a00 */
[----:B--2---:R-:W2:Y:S04]  /*19e80*/  LDL.LU.64 R202, [R1+0x28b0] ;  /* 0x0028b00001ca7983 */ /* 0x004ea80000300a00 */
[----:B---3--:R-:W3:Y:S04]  /*19e90*/  LDL.LU.64 R204, [R1+0x28a8] ;  /* 0x0028a80001cc7983 */ /* 0x008ee80000300a00 */
[----:B------:R1:W-:Y:S04]  /*19ea0*/  LDGSTS.E [R234+0x4ae00], [R206.64], P5 ;  /* 0x4ae00000ceea7fae */ /* 0x0003e8000a921844 */
[----:B------:R1:W-:Y:S04]  /*19eb0*/  LDGSTS.E [R234+0x4be00], [R208.64], P5 ;  /* 0x4be00000d0ea7fae */ /* 0x0003e8000a921844 */
[----:B------:R1:W-:Y:S04]  /*19ec0*/  LDGSTS.E [R234+0x4ce00], [R210.64], P5 ;  /* 0x4ce00000d2ea7fae */ /* 0x0003e8000a921844 */
[----:B-1----:R-:W2:Y:S04]  /*19ed0*/  LDL.LU.64 R206, [R1+0x28a0] ;  /* 0x0028a00001ce7983 */ /* 0x002ea80000300a00 */
[----:B------:R-:W2:Y:S04]  /*19ee0*/  LDL.LU.64 R208, [R1+0x2898] ;  /* 0x0028980001d07983 */ /* 0x000ea80000300a00 */
[----:B------:R-:W2:Y:S04]  /*19ef0*/  LDL.LU.64 R210, [R1+0x2890] ;  /* 0x0028900001d27983 */ /* 0x000ea80000300a00 */
        /* <DEDUP_REMOVED lines=21> */
[----:B-1----:R-:W3:Y:S04]  /*1a050*/  LDL.LU.64 R228, [R1+0x278] ;  /* 0x0002780001e47983 */ /* 0x002ee80000300a00 */
[----:B------:R-:W4:Y:S04]  /*1a060*/  LDL.LU.64 R242, [R1+0x240] ;  /* 0x0002400001f27983 */ /* 0x000f280000300a00 */
[----:B------:R1:W-:Y:S04]  /*1a070*/  LDGSTS.E [R234+0x59e00], [R240.64], P5 ;  /* 0x59e00000f0ea7fae */ /* 0x0003e8000a921844 */
[----:B------:R1:W-:Y:S04]  /*1a080*/  LDGSTS.E [R234+0x5ae00], [R232.64], P5 ;  /* 0x5ae00000e8ea7fae */ /* 0x0003e8000a921844 */
[----:B------:R1:W-:Y:S04]  /*1a090*/  LDGSTS.E [R234+0x5be00], [R248.64], P5 ;  /* 0x5be00000f8ea7fae */ /* 0x0003e8000a921844 */
[----:B-1----:R-:W4:Y:S04]  /*1a0a0*/  LDL.LU.64 R240, [R1+0x238] ;  /* 0x0002380001f07983 */ /* 0x002f280000300a00 */
[----:B------:R1:W-:Y:S04]  /*1a0b0*/  LDGSTS.E [R234+0x5ce00], [R246.64], P5 ;  /* 0x5ce00000f6ea7fae */ /* 0x0003e8000a921844 */
[----:B------:R1:W-:Y:S04]  /*1a0c0*/  LDGSTS.E [R234+0x5de00], [R244.64], P5 ;  /* 0x5de00000f4ea7fae */ /* 0x0003e8000a921844 */
[----:B------:R1:W-:Y:S04]  /*1a0d0*/  LDGSTS.E [R234+0x5ee00], [R238.64], P5 ;  /* 0x5ee00000eeea7fae */ /* 0x0003e8000a921844 */
[----:B------:R1:W-:Y:S04]  /*1a0e0*/  LDGSTS.E [R234+0x5fe00], [R236.64], P5 ;  /* 0x5fe00000ecea7fae */ /* 0x0003e8000a921844 */
[----:B------:R-:W0:Y:S04]  /*1a0f0*/  LDGDEPBAR ;  /* 0x00000000000079af */ /* 0x000e280000000000 */
[----:B-1----:R-:W1:Y:S01]  /*1a100*/  S2R R237, SR_TID.X ;  /* 0x0000000000ed7919 */ /* 0x002e620000002100 */
[----:B------:R-:W-:-:S02]  /*1a110*/  IMAD.MOV.U32 R233, RZ, RZ, c[0x0][0x180] ;  /* 0x00006000ffe97624 */ /* 0x000fc400078e00ff */
[----:B------:R-:W-:Y:S01]  /*1a120*/  IMAD.WIDE R246, R252, 0x4, R84 ;  /* 0x00000004fcf67825 */ /* 0x000fe200078e0254 */
[----:B------:R-:W-:Y:S01]  /*1a130*/  SEL R0, R0, RZ, P0 ;  /* 0x000000ff00007207 */ /* 0x000fe20000000000 */
[----:B------:R-:W4:Y:S01]  /*1a140*/  LDL.LU.64 R234, [R1+0x200] ;  /* 0x0002000001ea7983 */ /* 0x000f220000300a00 */
[C---:B------:R-:W-:Y:S02]  /*1a150*/  IADD3 R232, R233.reuse, -0x95, RZ ;  /* 0xffffff6be9e87810 */ /* 0x040fe40007ffe0ff */
[----:B------:R-:W-:Y:S01]  /*1a160*/  IADD3 R233, R233, -0x99, RZ ;  /* 0xffffff67e9e97810 */ /* 0x000fe20007ffe0ff */
[----:B------:R-:W-:Y:S01]  /*1a170*/  IMAD.WIDE R244, R252, 0x4, R82 ;  /* 0x00000004fcf47825 */ /* 0x000fe200078e0252 */
[----:B------:R-:W-:Y:S02]  /*1a180*/  ISETP.GE.U32.AND P5, PT, R232, 0x7ffffeec, PT ;  /* 0x7ffffeece800780c */ /* 0x000fe40003fa6070 */
[----:B------:R-:W-:Y:S02]  /*1a190*/  ISETP.GE.U32.AND P0, PT, R233, 0x7ffffee8, PT ;  /* 0x7ffffee8e900780c */ /* 0x000fe40003f06070 */
[----:B------:R-:W4:Y:S04]  /*1a1a0*/  LDL.LU.64 R232, [R1+0x1f8] ;  /* 0x0001f80001e87983 */ /* 0x000f280000300a00 */
[----:B------:R2:W-:Y:S01]  /*1a1b0*/  STL.64 [R1+0x1378], R246 ;  /* 0x001378f601007387 */ /* 0x0005e20000100a00 */
[----:B-1----:R-:W-:-:S05]  /*1a1c0*/  LOP3.LUT R237, R237, 0x7f, RZ, 0xc0, !PT ;  /* 0x0000007feded7812 */ /* 0x002fca00078ec0ff */
[----:B------:R-:W-:Y:S01]  /*1a1d0*/  IMAD.SHL.U32 R84, R237, 0x4, RZ ;  /* 0x00000004ed547824 */ /* 0x000fe200078e00ff */
[----:B------:R-:W-:Y:S06]  /*1a1e0*/  BAR.SYNC.DEFER_BLOCKING 0x0 ;  /* 0x0000000000007b1d */ /* 0x000fec0000010000 */
[----:B------:R-:W4:Y:S04]  /*1a1f0*/  LDL.LU.64 R236, [R1+0x1c0] ;  /* 0x0001c00001ec7983 */ /* 0x000f280000300a00 */
[----:B------:R-:W4:Y:S04]  /*1a200*/  LDL.LU.64 R238, [R1+0x1b8] ;  /* 0x0001b80001ee7983 */ /* 0x000f280000300a00 */
[----:B------:R-:W-:Y:S04]  /*1a210*/  STL.64 [R1+0x1380], R244 ;  /* 0x001380f401007387 */ /* 0x000fe80000100a00 */
[----:B------:R-:W-:Y:S01]  /*1a220*/  @!PT LDS RZ, [RZ] ;  /* 0x00000000fffff984 */ /* 0x000fe20000000800 */
[----:B------:R-:W-:Y:S01]  /*1a230*/  @!PT LDS RZ, [RZ] ;  /* 0x00000000fffff984 */ /* 0x000fe20000000800 */
[----:B------:R-:W-:Y:S01]  /*1a240*/  @!PT LDS RZ, [RZ] ;  /* 0x00000000fffff984 */ /* 0x000fe20000000800 */
[----:B------:R1:W-:Y:S04]  /*1a250*/  LDGSTS.E [R84+0x20000], [R246.64], !P1 ;  /* 0x20000000f6547fae */ /* 0x0003e8000c921844 */
[----:B------:R1:W-:Y:S01]  /*1a260*/  LDGSTS.E [R84+0x20200], [R244.64], !P1 ;  /* 0x20200000f4547fae */ /* 0x0003e2000c921844 */
[----:B--2---:R-:W-:-:S05]  /*1a270*/  IMAD.WIDE R230, R252, 0x4, R230 ;  /* 0x00000004fce67825 */ /* 0x004fca00078e02e6 */
[----:B------:R-:W-:Y:S04]  /*1a280*/  STL.64 [R1+0x1028], R230 ;  /* 0x001028e601007387 */ /* 0x000fe80000100a00 */
[----:B-1----:R-:W2:Y:S04]  /*1a290*/  LDL.LU.64 R246, [R1+0x180] ;  /* 0x0001800001f67983 */ /* 0x002ea80000300a00 */
[----:B------:R1:W-:Y:S01]  /*1a2a0*/  LDGSTS.E [R84+0x21000], [R230.64], !P6 ;  /* 0x21000000e6547fae */ /* 0x0003e2000f121844 */
[----:B---3--:R-:W-:-:S04]  /*1a2b0*/  IMAD.WIDE R228, R252, 0x4, R228 ;  /* 0x00000004fce47825 */ /* 0x008fc800078e02e4 */
[C---:B----4-:R-:W-:Y:S01]  /*1a2c0*/  IMAD.WIDE R242, R252.reuse, 0x4, R242 ;  /* 0x00000004fcf27825 */ /* 0x050fe200078e02f2 */
[----:B------:R3:W-:Y:S04]  /*1a2d0*/  STL.64 [R1+0x1020], R228 ;  /* 0x001020e401007387 */ /* 0x0007e80000100a00 */
[----:B------:R-:W4:Y:S04]  /*1a2e0*/  LDL.LU.64 R248, [R1+0x178] ;  /* 0x0001780001f87983 */ /* 0x000f280000300a00 */
[----:B------:R1:W-:Y:S04]  /*1a2f0*/  STL.64 [R1+0x1018], R242 ;  /* 0x001018f201007387 */ /* 0x0003e80000100a00 */
[----:B------:R3:W-:Y:S01]  /*1a300*/  LDGSTS.E [R84+0x21200], [R228.64], !P6 ;  /* 0x21200000e4547fae */ /* 0x0007e2000f121844 */
[----:B------:R-:W-:-:S03]  /*1a310*/  IMAD.WIDE R240, R252, 0x4, R240 ;  /* 0x00000004fcf07825 */ /* 0x000fc600078e02f0 */
[----:B------:R1:W-:Y:S04]  /*1a320*/  LDGSTS.E [R84+0x22000], [R242.64], !P3 ;  /* 0x22000000f2547fae */ /* 0x0003e8000d921844 */
[----:B------:R1:W-:Y:S04]  /*1a330*/  STL.64 [R1+0x1010], R240 ;  /* 0x001010f001007387 */ /* 0x0003e80000100a00 */
[----:B---3--:R-:W3:Y:S04]  /*1a340*/  LDL.LU.64 R228, [R1+0x140] ;  /* 0x0001400001e47983 */ /* 0x008ee80000300a00 */
[----:B-1----:R-:W3:Y:S04]  /*1a350*/  LDL.LU.64 R230, [R1+0x138] ;  /* 0x0001380001e67983 */ /* 0x002ee80000300a00 */
[----:B------:R1:W-:Y:S01]  /*1a360*/  LDGSTS.E [R84+0x22200], [R240.64], !P3 ;  /* 0x22200000f0547fae */ /* 0x0003e2000d921844 */
[----:B------:R-:W-:-:S05]  /*1a370*/  IMAD.WIDE R250, R252, 0x4, R234 ;  /* 0x00000004fcfa7825 */ /* 0x000fca00078e02ea */
[----:B------:R2:W-:Y:S01]  /*1a380*/  LDGSTS.E [R84+0x23000], [R250.64], !P4 ;  /* 0x23000000fa547fae */ /* 0x0005e2000e121844 */
[----:B------:R-:W-:-:S03]  /*1a390*/  IMAD.WIDE R244, R252, 0x4, R232 ;  /* 0x00000004fcf47825 */ /* 0x000fc600078e02e8 */
[----:B------:R-:W3:Y:S04]  /*1a3a0*/  LDL.LU.64 R232, [R1+0x100] ;  /* 0x0001000001e87983 */ /* 0x000ee80000300a00 */
[----:B------:R-:W3:Y:S04]  /*1a3b0*/  LDL.LU.64 R234, [R1+0xf8] ;  /* 0x0000f80001ea7983 */ /* 0x000ee80000300a00 */
[----:B------:R-:W-:Y:S04]  /*1a3c0*/  STL.64 [R1+0x1008], R250 ;  /* 0x001008fa01007387 */ /* 0x000fe80000100a00 */
[----:B------:R-:W-:Y:S04]  /*1a3d0*/  STL.64 [R1+0x1000], R244 ;  /* 0x001000f401007387 */ /* 0x000fe80000100a00 */
[----:B------:R1:W-:Y:S01]  /*1a3e0*/  LDGSTS.E [R84+0x23200], [R244.64], !P4 ;  /* 0x23200000f4547fae */ /* 0x0003e2000e121844 */
[----:B------:R-:W-:-:S03]  /*1a3f0*/  IMAD.WIDE R242, R252, 0x4, R236 ;  /* 0x00000004fcf27825 */ /* 0x000fc600078e02ec */
[----:B------:R-:W3:Y:S01]  /*1a400*/  LDL.LU.64 R236, [R1+0xc0] ;  /* 0x0000c00001ec7983 */ /* 0x000ee20000300a00 */
[----:B-1----:R-:W-:-:S03]  /*1a410*/  IMAD.WIDE R240, R252, 0x4, R238 ;  /* 0x00000004fcf07825 */ /* 0x002fc600078e02ee */
[----:B------:R-:W3:Y:S04]  /*1a420*/  LDL.LU.64 R238, [R1+0xb8] ;  /* 0x0000b80001ee7983 */ /* 0x000ee80000300a00 */
[----:B------:R-:W-:Y:S04]  /*1a430*/  STL.64 [R1+0xff8], R242 ;  /* 0x000ff8f201007387 */ /* 0x000fe80000100a00 */
[----:B------:R1:W-:Y:S04]  /*1a440*/  LDGSTS.E [R84+0x24000], [R242.64], !P2 ;  /* 0x24000000f2547fae */ /* 0x0003e8000d121844 */
[----:B------:R1:W-:Y:S04]  /*1a450*/  STL.64 [R1+0xff0], R240 ;  /* 0x000ff0f001007387 */ /* 0x0003e80000100a00 */
[----:B------:R1:W-:Y:S04]  /*1a460*/  LDGSTS.E [R84+0x24200], [R240.64], !P2 ;  /* 0x24200000f0547fae */ /* 0x0003e8000d121844 */
[----:B-1----:R-:W3:Y:S04]  /*1a470*/  LDL.LU.64 R240, [R1+0x80] ;  /* 0x0000800001f07983 */ /* 0x002ee80000300a00 */
[----:B------:R-:W3:Y:S04]  /*1a480*/  LDL.LU.64 R242, [R1+0x78] ;  /* 0x0000780001f27983 */ /* 0x000ee80000300a00 */
[----:B------:R-:W3:Y:S01]  /*1a490*/  LDL.LU.64 R244, [R1+0x40] ;  /* 0x0000400001f47983 */ /* 0x000ee20000300a00 */
[----:B--2---:R-:W-:-:S03]  /*1a4a0*/  IMAD.WIDE R250, R252, 0x4, R246 ;  /* 0x00000004fcfa7825 */ /* 0x004fc600078e02f6 */
[----:B------:R-:W2:Y:S04]  /*1a4b0*/  LDL.LU.64 R246, [R1+0x38] ;  /* 0x0000380001f67983 */ /* 0x000ea80000300a00 */
[----:B------:R-:W-:Y:S04]  /*1a4c0*/  STL.64 [R1+0xfe8], R250 ;  /* 0x000fe8fa01007387 */ /* 0x000fe80000100a00 */
[----:B------:R1:W-:Y:S01]  /*1a4d0*/  LDGSTS.E [R84+0x25000], [R250.64], !P5 ;  /* 0x25000000fa547fae */ /* 0x0003e2000e921844 */
[----:B----4-:R-:W-:-:S05]  /*1a4e0*/  IMAD.WIDE R248, R252, 0x4, R248 ;  /* 0x00000004fcf87825 */ /* 0x010fca00078e02f8 */
[----:B------:R4:W-:Y:S04]  /*1a4f0*/  STL.64 [R1+0xfe0], R248 ;  /* 0x000fe0f801007387 */ /* 0x0009e80000100a00 */
[----:B------:R4:W-:Y:S01]  /*1a500*/  LDGSTS.E [R84+0x25200], [R248.64], !P5 ;  /* 0x25200000f8547fae */ /* 0x0009e2000e921844 */
[----:B---3--:R-:W-:-:S04]  /*1a510*/  IMAD.WIDE R228, R252, 0x4, R228 ;  /* 0x00000004fce47825 */ /* 0x008fc800078e02e4 */
[----:B------:R-:W-:Y:S01]  /*1a520*/  IMAD.WIDE R230, R252, 0x4, R230 ;  /* 0x00000004fce67825 */ /* 0x000fe200078e02e6 */
[----:B------:R3:W-:Y:S04]  /*1a530*/  STL.64 [R1+0x1078], R228 ;  /* 0x001078e401007387 */ /* 0x0007e80000100a00 */
[----:B----4-:R-:W4:Y:S04]  /*1a540*/  LDL.LU.64 R248, [R1+0x10] ;  /* 0x0000100001f87983 */ /* 0x010f280000300a00 */
[----:B------:R3:W-:Y:S04]  /*1a550*/  STL.64 [R1+0x1080], R230 ;  /* 0x001080e601007387 */ /* 0x0007e80000100a00 */
[----:B-1----:R-:W4:Y:S01]  /*1a560*/  LDL.LU.64 R250, [R1+0x8] ;  /* 0x0000080001fa7983 */ /* 0x002f220000300a00 */
[----:B------:R-:W-:-:S03]  /*1a570*/  MOV R85, c[0x0][0x180] ;  /* 0x0000600000557a02 */ /* 0x000fc60000000f00 */
[----:B------:R3:W-:Y:S01]  /*1a580*/  LDGSTS.E [R84+0x26000], [R228.64], !P0 ;  /* 0x26000000e4547fae */ /* 0x0007e2000c121844 */
[C---:B------:R-:W-:Y:S02]  /*1a590*/  IADD3 R82, R85.reuse, -0x9d, RZ ;  /* 0xffffff6355527810 */ /* 0x040fe40007ffe0ff */
[C---:B------:R-:W-:Y:S01]  /*1a5a0*/  IADD3 R83, R85.reuse, -0xa1, RZ ;  /* 0xffffff5f55537810 */ /* 0x040fe20007ffe0ff */
[----:B------:R1:W-:Y:S01]  /*1a5b0*/  LDGSTS.E [R84+0x26200], [R230.64], !P0 ;  /* 0x26200000e6547fae */ /* 0x0003e2000c121844 */
[----:B------:R-:W-:Y:S02]  /*1a5c0*/  ISETP.GE.U32.AND P1, PT, R82, 0x7ffffee4, PT ;  /* 0x7ffffee45200780c */ /* 0x000fe40003f26070 */
[----:B------:R-:W-:Y:S02]  /*1a5d0*/  IADD3 R82, R85, -0xa5, RZ ;  /* 0xffffff5b55527810 */ /* 0x000fe40007ffe0ff */
[----:B------:R-:W-:Y:S02]  /*1a5e0*/  ISETP.GE.U32.AND P6, PT, R83, 0x7ffffee0, PT ;  /* 0x7ffffee05300780c */ /* 0x000fe40003fc6070 */
[----:B------:R-:W-:Y:S01]  /*1a5f0*/  ISETP.GE.U32.AND P3, PT, R82, 0x7ffffedc, PT ;  /* 0x7ffffedc5200780c */ /* 0x000fe20003f66070 */
[----:B---3--:R-:W3:Y:S01]  /*1a600*/  LDL.LU.64 R228, [R1+0x2848] ;  /* 0x0028480001e47983 */ /* 0x008ee20000300a00 */
[----:B------:R-:W-:Y:S01]  /*1a610*/  IADD3 R83, R85, -0xa9, RZ ;  /* 0xffffff5755537810 */ /* 0x000fe20007ffe0ff */
[----:B------:R-:W-:-:S04]  /*1a620*/  IMAD.WIDE R232, R252, 0x4, R232 ;  /* 0x00000004fce87825 */ /* 0x000fc800078e02e8 */
[----:B------:R-:W-:Y:S01]  /*1a630*/  IMAD.WIDE R234, R252, 0x4, R234 ;  /* 0x00000004fcea7825 */ /* 0x000fe200078e02ea */
[----:B-1----:R-:W3:Y:S01]  /*1a640*/  LDL.LU.64 R230, [R1+0x2840] ;  /* 0x0028400001e67983 */ /* 0x002ee20000300a00 */
[----:B------:R-:W-:Y:S02]  /*1a650*/  IADD3 R82, R85, -0xad, RZ ;  /* 0xffffff5355527810 */ /* 0x000fe40007ffe0ff */
[----:B------:R-:W-:Y:S01]  /*1a660*/  ISETP.GE.U32.AND P4, PT, R83, 0x7ffffed8, PT ;  /* 0x7ffffed85300780c */ /* 0x000fe20003f86070 */
[----:B------:R1:W-:Y:S01]  /*1a670*/  STL.64 [R1+0x1098], R232 ;  /* 0x001098e801007387 */ /* 0x0003e20000100a00 */
[----:B------:R-:W-:-:S03]  /*1a680*/  IADD3 R83, R85, -0xb1, RZ ;  /* 0xffffff4f55537810 */ /* 0x000fc60007ffe0ff */
[----:B------:R1:W-:Y:S01]  /*1a690*/  STL.64 [R1+0x10a0], R234 ;  /* 0x0010a0ea01007387 */ /* 0x0003e20000100a00 */
[----:B------:R-:W-:-:S03]  /*1a6a0*/  ISETP.GE.U32.AND P2, PT, R82, 0x7ffffed4, PT ;  /* 0x7ffffed45200780c */ /* 0x000fc60003f46070 */
[----:B------:R1:W-:Y:S04]  /*1a6b0*/  LDGSTS.E [R84+0x27000], [R232.64], !P1 ;  /* 0x27000000e8547fae */ /* 0x0003e8000c921844 */
[----:B------:R1:W-:Y:S01]  /*1a6c0*/  LDGSTS.E [R84+0x27200], [R234.64], !P1 ;  /* 0x27200000ea547fae */ /* 0x0003e2000c921844 */
[----:B------:R-:W-:-:S04]  /*1a6d0*/  IMAD.WIDE R236, R252, 0x4, R236 ;  /* 0x00000004fcec7825 */ /* 0x000fc800078e02ec */
[----:B------:R-:W-:Y:S01]  /*1a6e0*/  IMAD.WIDE R238, R252, 0x4, R238 ;  /* 0x00000004fcee7825 */ /* 0x000fe200078e02ee */
[----:B------:R1:W-:Y:S04]  /*1a6f0*/  LDGSTS.E [R84+0x28000], [R236.64], !P6 ;  /* 0x28000000ec547fae */ /* 0x0003e8000f121844 */
[----:B-1----:R-:W3:Y:S04]  /*1a700*/  LDL.LU.64 R232, [R1+0x2838] ;  /* 0x0028380001e87983 */ /* 0x002ee80000300a00 */
[----:B------:R-:W3:Y:S01]  /*1a710*/  LDL.LU.64 R234, [R1+0x2830] ;  /* 0x0028300001ea7983 */ /* 0x000ee20000300a00 */
[----:B------:R-:W-:-:S03]  /*1a720*/  ISETP.GE.U32.AND P5, PT, R83, 0x7ffffed0, PT ;  /* 0x7ffffed05300780c */ /* 0x000fc60003fa6070 */
[----:B------:R1:W-:Y:S01]  /*1a730*/  STL.64 [R1+0x10b8], R236 ;  /* 0x0010b8ec01007387 */ /* 0x0003e20000100a00 */
[----:B------:R-:W-:-:S03]  /*1a740*/  IADD3 R82, R85, -0xb5, RZ ;  /* 0xffffff4b55527810 */ /* 0x000fc60007ffe0ff */
[----:B------:R1:W-:Y:S04]  /*1a750*/  STL.64 [R1+0x10c0], R238 ;  /* 0x0010c0ee01007387 */ /* 0x0003e80000100a00 */
[----:B------:R1:W-:Y:S04]  /*1a760*/  LDGSTS.E [R84+0x28200], [R238.64], !P6 ;  /* 0x28200000ee547fae */ /* 0x0003e8000f121844 */
[----:B-1----:R-:W3:Y:S01]  /*1a770*/  LDL.LU.64 R236, [R1+0x2828] ;  /* 0x0028280001ec7983 */ /* 0x002ee20000300a00 */
[----:B------:R-:W-:-:S04]  /*1a780*/  IMAD.WIDE R240, R252, 0x4, R240 ;  /* 0x00000004fcf07825 */ /* 0x000fc800078e02f0 */
[C---:B------:R-:W-:Y:S01]  /*1a790*/  IMAD.WIDE R242, R252.reuse, 0x4, R242 ;  /* 0x00000004fcf27825 */ /* 0x040fe200078e02f2 */
[----:B------:R-:W3:Y:S03]  /*1a7a0*/  LDL.LU.64 R238, [R1+0x2820] ;  /* 0x0028200001ee7983 */ /* 0x000ee60000300a00 */
[----:B------:R-:W-:Y:S01]  /*1a7b0*/  IMAD.WIDE R244, R252, 0x4, R244 ;  /* 0x00000004fcf47825 */ /* 0x000fe200078e02f4 */
[----:B------:R1:W-:Y:S01]  /*1a7c0*/  STL.64 [R1+0x10d8], R240 ;  /* 0x0010d8f001007387 */ /* 0x0003e20000100a00 */
[----:B------:R-:W-:-:S03]  /*1a7d0*/  IADD3 R83, R85, -0xb9, RZ ;  /* 0xffffff4755537810 */ /* 0x000fc60007ffe0ff */
[----:B------:R1:W-:Y:S01]  /*1a7e0*/  STL.64 [R1+0x10e0], R242 ;  /* 0x0010e0f201007387 */ /* 0x0003e20000100a00 */
[----:B------:R-:W-:-:S03]  /*1a7f0*/  ISETP.GE.U32.AND P0, PT, R82, 0x7ffffecc, PT ;  /* 0x7ffffecc5200780c */ /* 0x000fc60003f06070 */
[----:B------:R1:W-:Y:S04]  /*1a800*/  LDGSTS.E [R84+0x29000], [R240.64], !P3 ;  /* 0x29000000f0547fae */ /* 0x0003e8000d921844 */
[----:B------:R1:W-:Y:S01]  /*1a810*/  LDGSTS.E [R84+0x29200], [R242.64], !P3 ;  /* 0x29200000f2547fae */ /* 0x0003e2000d921844 */
[----:B------:R-:W-:Y:S01]  /*1a820*/  ISETP.GE.U32.AND P1, PT, R83, 0x7ffffec8, PT ;  /* 0x7ffffec85300780c */ /* 0x000fe20003f26070 */
[----:B-----5:R-:W-:Y:S02]  /*1a830*/  IMAD.WIDE R80, R252, 0x4, R80 ;  /* 0x00000004fc507825 */ /* 0x020fe400078e0250 */
[----:B------:R2:W-:Y:S04]  /*1a840*/  LDGSTS.E [R84+0x2a000], [R244.64], !P4 ;  /* 0x2a000000f4547fae */ /* 0x0005e8000e121844 */
[----:B-1----:R-:W3:Y:S04]  /*1a850*/  LDL.LU.64 R240, [R1+0x2818] ;  /* 0x0028180001f07983 */ /* 0x002ee80000300a00 */
[----:B------:R-:W3:Y:S01]  /*1a860*/  LDL.LU.64 R242, [R1+0x2810] ;  /* 0x0028100001f27983 */ /* 0x000ee20000300a00 */
[----:B------:R-:W-:-:S03]  /*1a870*/  IADD3 R82, R85, -0xbd, RZ ;  /* 0xffffff4355527810 */ /* 0x000fc60007ffe0ff */
[----:B------:R1:W-:Y:S01]  /*1a880*/  STL.64 [R1+0x1100], R244 ;  /* 0x001100f401007387 */ /* 0x0003e20000100a00 */
[----:B------:R-:W-:Y:S01]  /*1a890*/  IADD3 R83, R85, -0xc1, RZ ;  /* 0xffffff3f55537810 */ /* 0x000fe20007ffe0ff */
[----:B------:R-:W-:Y:S01]  /*1a8a0*/  IMAD.WIDE R78, R252, 0x4, R78 ;  /* 0x00000004fc4e7825 */ /* 0x000fe200078e024e */
[----:B------:R-:W-:Y:S02]  /*1a8b0*/  ISETP.GE.U32.AND P6, PT, R82, 0x7ffffec4, PT ;  /* 0x7ffffec45200780c */ /* 0x000fe40003fc6070 */
[----:B------:R-:W-:Y:S01]  /*1a8c0*/  ISETP.GE.U32.AND P3, PT, R83, 0x7ffffec0, PT ;  /* 0x7ffffec05300780c */ /* 0x000fe20003f66070 */
[----:B------:R-:W-:Y:S01]  /*1a8d0*/  IMAD.WIDE R76, R252, 0x4, R76 ;  /* 0x00000004fc4c7825 */ /* 0x000fe200078e024c */
[----:B------:R-:W-:-:S03]  /*1a8e0*/  IADD3 R82, R85, -0xc5, RZ ;  /* 0xffffff3b55527810 */ /* 0x000fc60007ffe0ff */
[----:B------:R-:W-:Y:S01]  /*1a8f0*/  IMAD.WIDE R72, R252, 0x4, R72 ;  /* 0x00000004fc487825 */ /* 0x000fe200078e0248 */
[----:B------:R-:W-:-:S03]  /*1a900*/  IADD3 R83, R85, -0xc9, RZ ;  /* 0xffffff3755537810 */ /* 0x000fc60007ffe0ff */
[----:B------:R-:W-:-:S04]  /*1a910*/  IMAD.WIDE R70, R252, 0x4, R70 ;  /* 0x00000004fc467825 */ /* 0x000fc800078e0246 */
        /* <DEDUP_REMOVED lines=17> */
[----:B--2---:R-:W-:-:S05]  /*1aa30*/  IMAD.WIDE R246, R252, 0x4, R246 ;  /* 0x00000004fcf67825 */ /* 0x004fca00078e02f6 */
[----:B------:R2:W-:Y:S04]  /*1aa40*/  STL.64 [R1+0x1108], R246 ;  /* 0x001108f601007387 */ /* 0x0005e80000100a00 */
[----:B-1----:R-:W3:Y:S04]  /*1aa50*/  LDL.LU.64 R244, [R1+0x2808] ;  /* 0x0028080001f47983 */ /* 0x002ee80000300a00 */
[----:B------:R2:W-:Y:S01]  /*1aa60*/  LDGSTS.E [R84+0x2a200], [R246.64], !P4 ;  /* 0x2a200000f6547fae */ /* 0x0005e2000e121844 */
[----:B------:R-:W-:-:S03]  /*1aa70*/  ISETP.GE.U32.AND P4, PT, R82, 0x7ffffebc, PT ;  /* 0x7ffffebc5200780c */ /* 0x000fc60003f86070 */
[----:B--2---:R-:W2:Y:S01]  /*1aa80*/  LDL.LU.64 R246, [R1+0x2800] ;  /* 0x0028000001f67983 */ /* 0x004ea20000300a00 */
[----:B----4-:R-:W-:-:S04]  /*1aa90*/  IMAD.WIDE R248, R252, 0x4, R248 ;  /* 0x00000004fcf87825 */ /* 0x010fc800078e02f8 */
[C---:B------:R-:W-:Y:S01]  /*1aaa0*/  IMAD.WIDE R250, R252.reuse, 0x4, R250 ;  /* 0x00000004fcfa7825 */ /* 0x040fe200078e02fa */
[----:B------:R1:W-:Y:S04]  /*1aab0*/  STL.64 [R1+0x1130], R248 ;  /* 0x001130f801007387 */ /* 0x0003e80000100a00 */
[----:B------:R4:W-:Y:S04]  /*1aac0*/  STL.64 [R1+0x1138], R250 ;  /* 0x001138fa01007387 */ /* 0x0009e80000100a00 */
[----:B------:R1:W-:Y:S04]  /*1aad0*/  LDGSTS.E [R84+0x2b000], [R248.64], !P2 ;  /* 0x2b000000f8547fae */ /* 0x0003e8000d121844 */
[----:B------:R4:W-:Y:S04]  /*1aae0*/  LDGSTS.E [R84+0x2b200], [R250.64], !P2 ;  /* 0x2b200000fa547fae */ /* 0x0009e8000d121844 */
[----:B------:R4:W-:Y:S04]  /*1aaf0*/  LDGSTS.E [R84+0x2c000], [R80.64], !P5 ;  /* 0x2c00000050547fae */ /* 0x0009e8000e921844 */
[----:B-1----:R-:W2:Y:S04]  /*1ab00*/  LDL.LU.64 R248, [R1+0x27f8] ;  /* 0x0027f80001f87983 */ /* 0x002ea80000300a00 */
[----:B----4-:R-:W4:Y:S04]  /*1ab10*/  LDL.LU.64 R250, [R1+0x27f0] ;  /* 0x0027f00001fa7983 */ /* 0x010f280000300a00 */
[----:B------:R1:W-:Y:S04]  /*1ab20*/  STL.64 [R1+0x1160], R80 ;  /* 0x0011605001007387 */ /* 0x0003e80000100a00 */
[----:B------:R1:W-:Y:S04]  /*1ab30*/  STL.64 [R1+0x1168], R78 ;  /* 0x0011684e01007387 */ /* 0x0003e80000100a00 */
[----:B------:R1:W-:Y:S02]  /*1ab40*/  LDGSTS.E [R84+0x2c200], [R78.64], !P5 ;  /* 0x2c2000004e547fae */ /* 0x0003e4000e921844 */
[----:B-1----:R-:W-:-:S02]  /*1ab50*/  IMAD.WIDE R80, R252, 0x4, R74 ;  /* 0x00000004fc507825 */ /* 0x002fc400078e024a */
[----:B------:R-:W-:Y:S01]  /*1ab60*/  STL.64 [R1+0x1190], R76 ;  /* 0x0011904c01007387 */ /* 0x000fe20000100a00 */
[----:B------:R-:W-:-:S03]  /*1ab70*/  ISETP.GE.U32.AND P2, PT, R83, 0x7ffffeb8, PT ;  /* 0x7ffffeb85300780c */ /* 0x000fc60003f46070 */
[----:B------:R1:W-:Y:S01]  /*1ab80*/  LDGSTS.E [R84+0x2d000], [R76.64], !P0 ;  /* 0x2d0000004c547fae */ /* 0x0003e2000c121844 */
[----:B------:R-:W-:-:S03]  /*1ab90*/  IADD3 R82, R85, -0xcd, RZ ;  /* 0xffffff3355527810 */ /* 0x000fc60007ffe0ff */
[----:B------:R-:W-:Y:S04]  /*1aba0*/  STL.64 [R1+0x1198], R80 ;  /* 0x0011985001007387 */ /* 0x000fe80000100a00 */
[----:B------:R1:W-:Y:S04]  /*1abb0*/  LDGSTS.E [R84+0x2d200], [R80.64], !P0 ;  /* 0x2d20000050547fae */ /* 0x0003e8000c121844 */
[----:B------:R1:W-:Y:S04]  /*1abc0*/  STL.64 [R1+0x11c0], R72 ;  /* 0x0011c04801007387 */ /* 0x0003e80000100a00 */
[----:B------:R1:W-:Y:S01]  /*1abd0*/  LDGSTS.E [R84+0x2e000], [R72.64], !P1 ;  /* 0x2e00000048547fae */ /* 0x0003e2000c921844 */
[----:B------:R-:W-:-:S03]  /*1abe0*/  IADD3 R78, R85, -0xd1, RZ ;  /* 0xffffff2f554e7810 */ /* 0x000fc60007ffe0ff */
[----:B------:R1:W-:Y:S01]  /*1abf0*/  STL.64 [R1+0x11c8], R70 ;  /* 0x0011c84601007387 */ /* 0x0003e20000100a00 */
[----:B------:R-:W-:-:S03]  /*1ac00*/  ISETP.GE.U32.AND P5, PT, R82, 0x7ffffeb4, PT ;  /* 0x7ffffeb45200780c */ /* 0x000fc60003fa6070 */
[----:B------:R1:W-:Y:S02]  /*1ac10*/  LDGSTS.E [R84+0x2e200], [R70.64], !P1 ;  /* 0x2e20000046547fae */ /* 0x0003e4000c921844 */
[----:B-1----:R-:W-:Y:S02]  /*1ac20*/  IMAD.WIDE R72, R252, 0x4, R66 ;  /* 0x00000004fc487825 */ /* 0x002fe400078e0242 */
        /* <DEDUP_REMOVED lines=35> */
[----:B------:R-:W-:Y:S01]  /*1ae60*/  STL.64 [R1+0x1350], R46 ;  /* 0x0013502e01007387 */ /* 0x000fe20000100a00 */
[----:B------:R-:W-:-:S03]  /*1ae70*/  ISETP.GE.U32.AND P2, PT, R58, 0x7ffffe9c, PT ;  /* 0x7ffffe9c3a00780c */ /* 0x000fc60003f46070 */
[----:B------:R3:W-:Y:S01]  /*1ae80*/  LDGSTS.E [R84+0x34200], [R46.64], !P0 ;  /* 0x342000002e547fae */ /* 0x0007e2000c121844 */
[----:B-1----:R-:W-:-:S03]  /*1ae90*/  IMAD.WIDE R48, R252, 0x4, R42 ;  /* 0x00000004fc307825 */ /* 0x002fc600078e022a */
[----:B------:R-:W-:Y:S01]  /*1aea0*/  STL.64 [R1+0x1370], R44 ;  /* 0x0013702c01007387 */ /* 0x000fe20000100a00 */
[----:B------:R-:W-:-:S03]  /*1aeb0*/  ISETP.GE.U32.AND P5, PT, R54, 0x7ffffe98, PT ;  /* 0x7ffffe983600780c */ /* 0x000fc60003fa6070 */
[----:B------:R1:W-:Y:S04]  /*1aec0*/  LDGSTS.E [R84+0x35000], [R44.64], !P1 ;  /* 0x350000002c547fae */ /* 0x0003e8000c921844 */
[----:B------:R-:W-:Y:S04]  /*1aed0*/  STL.64 [R1+0x1410], R48 ;  /* 0x0014103001007387 */ /* 0x000fe80000100a00 */
[----:B------:R1:W-:Y:S04]  /*1aee0*/  LDGSTS.E [R84+0x35200], [R48.64], !P1 ;  /* 0x3520000030547fae */ /* 0x0003e8000c921844 */
[----:B------:R1:W-:Y:S04]  /*1aef0*/  STL.64 [R1+0x1448], R40 ;  /* 0x0014482801007387 */ /* 0x0003e80000100a00 */
[----:B------:R1:W-:Y:S04]  /*1af00*/  LDGSTS.E [R84+0x36000], [R40.64], !P6 ;  /* 0x3600000028547fae */ /* 0x0003e8000f121844 */
[----:B------:R-:W3:Y:S04]  /*1af10*/  S2R R81, SR_TID.X ;  /* 0x0000000000517919 */ /* 0x000ee80000002100 */
[----:B------:R-:W-:Y:S01]  /*1af20*/  STL.64 [R1+0x1450], R38 ;  /* 0x0014502601007387 */ /* 0x000fe20000100a00 */
[----:B-1----:R-:W-:-:S03]  /*1af30*/  IMAD.WIDE R40, R252, 0x4, R34 ;  /* 0x00000004fc287825 */ /* 0x002fc600078e0222 */
[----:B------:R1:W-:Y:S04]  /*1af40*/  LDGSTS.E [R84+0x36200], [R38.64], !P6 ;  /* 0x3620000026547fae */ /* 0x0003e8000f121844 */
[----:B------:R-:W-:Y:S04]  /*1af50*/  STL.64 [R1+0x1488], R36 ;  /* 0x0014882401007387 */ /* 0x000fe80000100a00 */
[----:B------:R1:W-:Y:S04]  /*1af60*/  LDGSTS.E [R84+0x37000], [R36.64], !P3 ;  /* 0x3700000024547fae */ /* 0x0003e8000d921844 */
[----:B------:R-:W-:Y:S04]  /*1af70*/  STL.64 [R1+0x1490], R40 ;  /* 0x0014902801007387 */ /* 0x000fe80000100a00 */
[----:B------:R1:W-:Y:S04]  /*1af80*/  LDGSTS.E [R84+0x37200], [R40.64], !P3 ;  /* 0x3720000028547fae */ /* 0x0003e8000d921844 */
[----:B------:R1:W-:Y:S04]  /*1af90*/  STL.64 [R1+0x14c8], R32 ;  /* 0x0014c82001007387 */ /* 0x0003e80000100a00 */
[----:B------:R1:W-:Y:S01]  /*1afa0*/  LDGSTS.E [R84+0x38000], [R32.64], !P4 ;  /* 0x3800000020547fae */ /* 0x0003e2000e121844 */
[----:B------:R-:W-:-:S03]  /*1afb0*/  IMAD.WIDE R22, R252, 0x4, R22 ;  /* 0x00000004fc167825 */ /* 0x000fc600078e0216 */
[----:B------:R-:W-:Y:S04]  /*1afc0*/  STL.64 [R1+0x14d0], R30 ;  /* 0x0014d01e01007387 */ /* 0x000fe80000100a00 */
[----:B------:R2:W-:Y:S01]  /*1afd0*/  LDGSTS.E [R84+0x38200], [R30.64], !P4 ;  /* 0x382000001e547fae */ /* 0x0005e2000e121844 */
[----:B-1----:R-:W-:-:S03]  /*1afe0*/  IMAD.WIDE R32, R252, 0x4, R26 ;  /* 0x00000004fc207825 */ /* 0x002fc600078e021a */
[----:B------:R1:W-:Y:S04]  /*1aff0*/  STL.64 [R1+0x1508], R28 ;  /* 0x0015081c01007387 */ /* 0x0003e80000100a00 */
[----:B------:R1:W-:Y:S04]  /*1b000*/  LDGSTS.E [R84+0x39000], [R28.64], !P2 ;  /* 0x390000001c547fae */ /* 0x0003e8000d121844 */
[----:B------:R-:W-:Y:S04]  /*1b010*/  STL.64 [R1+0x1510], R32 ;  /* 0x0015102001007387 */ /* 0x000fe80000100a00 */
[----:B------:R2:W-:Y:S01]  /*1b020*/  LDGSTS.E [R84+0x39200], [R32.64], !P2 ;  /* 0x3920000020547fae */ /* 0x0005e2000d121844 */
[----:B-1----:R-:W-:-:S03]  /*1b030*/  IMAD.WIDE R28, R252, 0x4, R20 ;  /* 0x00000004fc1c7825 */ /* 0x002fc600078e0214 */
[----:B------:R1:W-:Y:S04]  /*1b040*/  STL.64 [R1+0x1548], R24 ;  /* 0x0015481801007387 */ /* 0x0003e80000100a00 */
[----:B------:R1:W-:Y:S01]  /*1b050*/  LDGSTS.E [R84+0x3a000], [R24.64], !P5 ;  /* 0x3a00000018547fae */ /* 0x0003e2000e921844 */
[----:B------:R-:W-:-:S03]  /*1b060*/  IMAD.WIDE R16, R252, 0x4, R16 ;  /* 0x00000004fc107825 */ /* 0x000fc600078e0210 */
[----:B------:R-:W-:Y:S01]  /*1b070*/  STL.64 [R1+0x1550], R22 ;  /* 0x0015501601007387 */ /* 0x000fe20000100a00 */
[----:B------:R-:W-:-:S03]  /*1b080*/  IMAD.WIDE R20, R252, 0x4, R14 ;  /* 0x00000004fc147825 */ /* 0x000fc600078e020e */
[----:B------:R-:W-:Y:S01]  /*1b090*/  STL.64 [R1+0x1588], R28 ;  /* 0x0015881c01007387 */ /* 0x000fe20000100a00 */
[----:B-1----:R-:W-:-:S03]  /*1b0a0*/  IMAD.WIDE R24, R252, 0x4, R18 ;  /* 0x00000004fc187825 */ /* 0x002fc600078e0212 */
[----:B------:R-:W4:Y:S04]  /*1b0b0*/  LDL.LU.64 R76, [R1+0x2b0] ;  /* 0x0002b000014c7983 */ /* 0x000f280000300a00 */
[----:B------:R-:W-:Y:S04]  /*1b0c0*/  STL.64 [R1+0x1590], R24 ;  /* 0x0015901801007387 */ /* 0x000fe80000100a00 */
[----:B------:R-:W4:Y:S01]  /*1b0d0*/  LDL.LU.64 R82, [R1+0x2a8] ;  /* 0x0002a80001527983 */ /* 0x000f220000300a00 */
[----:B---3--:R-:W-:-:S03]  /*1b0e0*/  LOP3.LUT R81, R81, 0x7f, RZ, 0xc0, !PT ;  /* 0x0000007f51517812 */ /* 0x008fc600078ec0ff */
[----:B------:R1:W-:Y:S04]  /*1b0f0*/  STL.64 [R1+0x1ae0], R16 ;  /* 0x001ae01001007387 */ /* 0x0003e80000100a00 */
[----:B------:R-:W-:Y:S04]  /*1b100*/  STL.64 [R1+0x1ae8], R20 ;  /* 0x001ae81401007387 */ /* 0x000fe80000100a00 */
[----:B------:R-:W3:Y:S04]  /*1b110*/  LDL.LU.64 R64, [R1+0x270] ;  /* 0x0002700001407983 */ /* 0x000ee80000300a00 */
[----:B------:R-:W3:Y:S01]  /*1b120*/  LDL.LU.64 R68, [R1+0x268] ;  /* 0x0002680001447983 */ /* 0x000ee20000300a00 */
[----:B------:R-:W-:-:S03]  /*1b130*/  IMAD.SHL.U32 R19, R81, 0x4, RZ ;  /* 0x0000000451137824 */ /* 0x000fc600078e00ff */
[----:B------:R-:W3:Y:S04]  /*1b140*/  LDL.LU.64 R74, [R1+0x230] ;  /* 0x00023000014a7983 */ /* 0x000ee80000300a00 */
[----:B------:R-:W3:Y:S01]  /*1b150*/  LDL.LU.64 R80, [R1+0x228] ;  /* 0x0002280001507983 */ /* 0x000ee20000300a00 */
[C---:B------:R-:W-:Y:S02]  /*1b160*/  IADD3 R50, R85.reuse, -0xed, RZ ;  /* 0xffffff1355327810 */ /* 0x040fe40007ffe0ff */
[----:B------:R-:W-:Y:S01]  /*1b170*/  IADD3 R46, R85, -0xf1, RZ ;  /* 0xffffff0f552e7810 */ /* 0x000fe20007ffe0ff */
[----:B------:R1:W-:Y:S01]  /*1b180*/  LDGSTS.E [R84+0x3a200], [R22.64], !P5 ;  /* 0x3a20000016547fae */ /* 0x0003e2000e921844 */
[----:B------:R-:W-:Y:S02]  /*1b190*/  ISETP.GE.U32.AND P0, PT, R50, 0x7ffffe94, PT ;  /* 0x7ffffe943200780c */ /* 0x000fe40003f06070 */
[----:B------:R-:W-:-:S02]  /*1b1a0*/  ISETP.GE.U32.AND P1, PT, R46, 0x7ffffe90, PT ;  /* 0x7ffffe902e00780c */ /* 0x000fc40003f26070 */
[C---:B------:R-:W-:Y:S02]  /*1b1b0*/  IADD3 R42, R85.reuse, -0xf5, RZ ;  /* 0xffffff0b552a7810 */ /* 0x040fe40007ffe0ff */
[C---:B------:R-:W-:Y:S02]  /*1b1c0*/  IADD3 R38, R85.reuse, -0xf9, RZ ;  /* 0xffffff0755267810 */ /* 0x040fe40007ffe0ff */
[----:B------:R-:W-:Y:S02]  /*1b1d0*/  ISETP.GE.U32.AND P6, PT, R42, 0x7ffffe8c, PT ;  /* 0x7ffffe8c2a00780c */ /* 0x000fe40003fc6070 */
[----:B------:R-:W-:Y:S02]  /*1b1e0*/  ISETP.GE.U32.AND P3, PT, R38, 0x7ffffe88, PT ;  /* 0x7ffffe882600780c */ /* 0x000fe40003f66070 */
[C---:B------:R-:W-:Y:S01]  /*1b1f0*/  IADD3 R34, R85.reuse, -0xfd, RZ ;  /* 0xffffff0355227810 */ /* 0x040fe20007ffe0ff */
[----:B------:R1:W-:Y:S01]  /*1b200*/  LDGSTS.E [R19+0x3b000], [R28.64], !P0 ;  /* 0x3b0000001c137fae */ /* 0x0003e2000c121844 */
[----:B--2---:R-:W-:Y:S01]  /*1b210*/  IADD3 R30, R85, -0x82, RZ ;  /* 0xffffff7e551e7810 */ /* 0x004fe20007ffe0ff */
[----:B------:R-:W-:Y:S01]  /*1b220*/  IMAD.WIDE R12, R252, 0x4, R12 ;  /* 0x00000004fc0c7825 */ /* 0x000fe200078e020c */
[----:B------:R-:W-:Y:S01]  /*1b230*/  ISETP.GE.U32.AND P4, PT, R34, 0x7ffffe84, PT ;  /* 0x7ffffe842200780c */ /* 0x000fe20003f86070 */
[----:B------:R2:W-:Y:S01]  /*1b240*/  LDGSTS.E [R19+0x3b200], [R24.64], !P0 ;  /* 0x3b20000018137fae */ /* 0x0005e2000c121844 */
[----:B------:R-:W-:-:S03]  /*1b250*/  ISETP.GE.U32.AND P2, PT, R30, 0x7ffffeff, PT ;  /* 0x7ffffeff1e00780c */ /* 0x000fc60003f46070 */
[----:B------:R1:W-:Y:S01]  /*1b260*/  LDGSTS.E [R19+0x3c000], [R16.64], !P1 ;  /* 0x3c00000010137fae */ /* 0x0003e2000c921844 */
[----:B------:R-:W-:-:S03]  /*1b270*/  IMAD.WIDE R8, R252, 0x4, R8 ;  /* 0x00000004fc087825 */ /* 0x000fc600078e0208 */
[----:B------:R2:W-:Y:S01]  /*1b280*/  LDGSTS.E [R19+0x3c200], [R20.64], !P1 ;  /* 0x3c20000014137fae */ /* 0x0005e2000c921844 */
[----:B------:R-:W-:-:S03]  /*1b290*/  IMAD.WIDE R6, R252, 0x4, R6 ;  /* 0x00000004fc067825 */ /* 0x000fc600078e0206 */
[----:B------:R2:W-:Y:S01]  /*1b2a0*/  STL.64 [R1+0x1af0], R12 ;  /* 0x001af00c01007387 */ /* 0x0005e20000100a00 */
[----:B-1----:R-:W-:-:S03]  /*1b2b0*/  IMAD.WIDE R16, R252, 0x4, R10 ;  /* 0x00000004fc107825 */ /* 0x002fc600078e020a */
[----:B------:R2:W-:Y:S01]  /*1b2c0*/  LDGSTS.E [R19+0x3d000], [R12.64], !P6 ;  /* 0x3d0000000c137fae */ /* 0x0005e2000f121844 */
[----:B------:R-:W-:-:S03]  /*1b2d0*/  IMAD.MOV.U32 R15, RZ, RZ, c[0x0][0x180] ;  /* 0x00006000ff0f7624 */ /* 0x000fc600078e00ff */
[----:B------:R1:W-:Y:S01]  /*1b2e0*/  STL.64 [R1+0x1af8], R16 ;  /* 0x001af81001007387 */ /* 0x0003e20000100a00 */
[----:B------:R-:W-:-:S03]  /*1b2f0*/  IADD3 R26, R85, -0x86, RZ ;  /* 0xffffff7a551a7810 */ /* 0x000fc60007ffe0ff */
[----:B------:R1:W-:Y:S01]  /*1b300*/  LDGSTS.E [R19+0x3d200], [R16.64], !P6 ;  /* 0x3d20000010137fae */ /* 0x0003e2000f121844 */
[C---:B------:R-:W-:Y:S02]  /*1b310*/  IADD3 R22, R85.reuse, -0x8a, RZ ;  /* 0xffffff7655167810 */ /* 0x040fe40007ffe0ff */
[----:B------:R-:W-:Y:S01]  /*1b320*/  IADD3 R18, R85, -0x8e, RZ ;  /* 0xffffff7255127810 */ /* 0x000fe20007ffe0ff */
[----:B------:R-:W-:Y:S01]  /*1b330*/  STL.64 [R1+0x1b00], R8 ;  /* 0x001b000801007387 */ /* 0x000fe20000100a00 */
[----:B--2---:R-:W-:Y:S01]  /*1b340*/  IMAD.WIDE R12, R252, 0x4, R2 ;  /* 0x00000004fc0c7825 */ /* 0x004fe200078e0202 */
[----:B------:R-:W-:Y:S02]  /*1b350*/  IADD3 R10, R15, -0x96, RZ ;  /* 0xffffff6a0f0a7810 */ /* 0x000fe40007ffe0ff */
[----:B------:R4:W-:Y:S01]  /*1b360*/  LDGSTS.E [R19+0x3e000], [R8.64], !P3 ;  /* 0x3e00000008137fae */ /* 0x0009e2000d921844 */
[----:B------:R-:W-:Y:S01]  /*1b370*/  LOP3.LUT R85, R84, 0x20, RZ, 0x3c, !PT ;  /* 0x0000002054557812 */ /* 0x000fe200078e3cff */
[----:B-1----:R-:W-:-:S02]  /*1b380*/  IMAD.WIDE R16, R252, 0x4, R4 ;  /* 0x00000004fc107825 */ /* 0x002fc400078e0204 */
[----:B------:R1:W-:Y:S04]  /*1b390*/  STL.64 [R1+0x1b08], R6 ;  /* 0x001b080601007387 */ /* 0x0003e80000100a00 */
[----:B------:R-:W2:Y:S04]  /*1b3a0*/  LDL.LU.64 R78, [R1+0x1f0] ;  /* 0x0001f000014e7983 */ /* 0x000ea80000300a00 */
[----:B------:R-:W2:Y:S04]  /*1b3b0*/  LDL.LU.64 R72, [R1+0x1e8] ;  /* 0x0001e80001487983 */ /* 0x000ea80000300a00 */
[----:B------:R1:W-:Y:S01]  /*1b3c0*/  LDGSTS.E [R19+0x3e200], [R6.64], !P3 ;  /* 0x3e20000006137fae */ /* 0x0003e2000d921844 */
[----:B------:R-:W-:-:S03]  /*1b3d0*/  ISETP.GE.U32.AND P3, PT, R10, 0x7ffffeeb, PT ;  /* 0x7ffffeeb0a00780c */ /* 0x000fc60003f66070 */
[----:B------:R-:W-:Y:S04]  /*1b3e0*/  STL.64 [R1+0x1b10], R16 ;  /* 0x001b101001007387 */ /* 0x000fe80000100a00 */
[----:B------:R-:W-:Y:S04]  /*1b3f0*/  STL.64 [R1+0x1b18], R12 ;  /* 0x001b180c01007387 */ /* 0x000fe80000100a00 */
[----:B------:R2:W-:Y:S01]  /*1b400*/  LDGSTS.E [R19+0x3f000], [R16.64], !P4 ;  /* 0x3f00000010137fae */ /* 0x0005e2000e121844 */
[----:B-1----:R-:W-:-:S03]  /*1b410*/  IADD3 R6, R15, -0x9a, RZ ;  /* 0xffffff660f067810 */ /* 0x002fc60007ffe0ff */
[----:B------:R1:W-:Y:S01]  /*1b420*/  LDGSTS.E [R19+0x3f200], [R12.64], !P4 ;  /* 0x3f2000000c137fae */ /* 0x0003e2000e121844 */
[----:B------:R-:W-:Y:S01]  /*1b430*/  ISETP.GE.U32.AND P4, PT, R6, 0x7ffffee7, PT ;  /* 0x7ffffee70600780c */ /* 0x000fe20003f86070 */
[----:B----4-:R-:W-:-:S04]  /*1b440*/  IMAD.WIDE R8, R252, 0x4, R76 ;  /* 0x00000004fc087825 */ /* 0x010fc800078e024c */
[C---:B------:R-:W-:Y:S01]  /*1b450*/  IMAD.WIDE R4, R252.reuse, 0x4, R82 ;  /* 0x00000004fc047825 */ /* 0x040fe200078e0252 */
[----:B------:R4:W-:Y:S04]  /*1b460*/  STL.64 [R1+0x460], R8 ;  /* 0x0004600801007387 */ /* 0x0009e80000100a00 */
[----:B------:R1:W-:Y:S04]  /*1b470*/  STL.64 [R1+0x458], R4 ;  /* 0x0004580401007387 */ /* 0x0003e80000100a00 */
[----:B------:R4:W-:Y:S01]  /*1b480*/  LDGSTS.E [R85+0x20400], [R8.64], !P2 ;  /* 0x2040000008557fae */ /* 0x0009e2000d121844 */
[----:B---3--:R-:W-:-:S03]  /*1b490*/  IMAD.WIDE R10, R252, 0x4, R64 ;  /* 0x00000004fc0a7825 */ /* 0x008fc600078e0240 */
[----:B------:R-:W3:Y:S04]  /*1b4a0*/  LDL.LU.64 R76, [R1+0x1b0] ;  /* 0x0001b000014c7983 */ /* 0x000ee80000300a00 */
[----:B------:R-:W3:Y:S01]  /*1b4b0*/  LDL.LU.64 R82, [R1+0x1a8] ;  /* 0x0001a80001527983 */ /* 0x000ee20000300a00 */
[----:B----4-:R-:W-:-:S03]  /*1b4c0*/  IMAD.WIDE R8, R252, 0x4, R68 ;  /* 0x00000004fc087825 */ /* 0x010fc600078e0244 */
[----:B------:R1:W-:Y:S01]  /*1b4d0*/  LDGSTS.E [R85+0x20600], [R4.64], !P2 ;  /* 0x2060000004557fae */ /* 0x0003e2000d121844 */
[----:B------:R-:W-:-:S03]  /*1b4e0*/  IMAD.WIDE R6, R252, 0x4, R74 ;  /* 0x00000004fc067825 */ /* 0x000fc600078e024a */
[----:B------:R2:W-:Y:S04]  /*1b4f0*/  STL.64 [R1+0x450], R10 ;  /* 0x0004500a01007387 */ /* 0x0005e80000100a00 */
[----:B------:R4:W-:Y:S01]  /*1b500*/  STL.64 [R1+0x448], R8 ;  /* 0x0004480801007387 */ /* 0x0009e20000100a00 */
[----:B-1----:R-:W-:-:S03]  /*1b510*/  IMAD.WIDE R4, R252, 0x4, R80 ;  /* 0x00000004fc047825 */ /* 0x002fc600078e0250 */
[----:B------:R-:W3:Y:S04]  /*1b520*/  LDL.LU.64 R56, [R1+0x170] ;  /* 0x0001700001387983 */ /* 0x000ee80000300a00 */
[----:B------:R-:W3:Y:S04]  /*1b530*/  LDL.LU.64 R60, [R1+0x168] ;  /* 0x00016800013c7983 */ /* 0x000ee80000300a00 */
[----:B------:R3:W-:Y:S04]  /*1b540*/  STL.64 [R1+0x440], R6 ;  /* 0x0004400601007387 */ /* 0x0007e80000100a00 */
[----:B------:R1:W-:Y:S04]  /*1b550*/  STL.64 [R1+0x438], R4 ;  /* 0x0004380401007387 */ /* 0x0003e80000100a00 */
[----:B------:R-:W3:Y:S04]  /*1b560*/  LDL.LU.64 R66, [R1+0x130] ;  /* 0x0001300001427983 */ /* 0x000ee80000300a00 */
[----:B------:R-:W3:Y:S01]  /*1b570*/  LDL.LU.64 R80, [R1+0x128] ;  /* 0x0001280001507983 */ /* 0x000ee20000300a00 */
[----:B------:R-:W-:-:S02]  /*1b580*/  ISETP.GE.U32.AND P5, PT, R26, 0x7ffffefb, PT ;  /* 0x7ffffefb1a00780c */ /* 0x000fc40003fa6070 */
[----:B------:R-:W-:Y:S01]  /*1b590*/  ISETP.GE.U32.AND P0, PT, R22, 0x7ffffef7, PT ;  /* 0x7ffffef71600780c */ /* 0x000fe20003f06070 */
[----:B------:R-:W3:Y:S01]  /*1b5a0*/  LDL.LU.64 R70, [R1+0xf0] ;  /* 0x0000f00001467983 */ /* 0x000ee20000300a00 */
[----:B------:R-:W-:Y:S02]  /*1b5b0*/  ISETP.GE.U32.AND P1, PT, R18, 0x7ffffef3, PT ;  /* 0x7ffffef31200780c */ /* 0x000fe40003f26070 */
[----:B------:R-:W-:Y:S01]  /*1b5c0*/  IADD3 R14, R15, -0x92, RZ ;  /* 0xffffff6e0f0e7810 */ /* 0x000fe20007ffe0ff */
[----:B------:R-:W3:Y:S03]  /*1b5d0*/  LDL.LU.64 R64, [R1+0xe8] ;  /* 0x0000e80001407983 */ /* 0x000ee60000300a00 */
[----:B------:R-:W-:-:S03]  /*1b5e0*/  ISETP.GE.U32.AND P6, PT, R14, 0x7ffffeef, PT ;  /* 0x7ffffeef0e00780c */ /* 0x000fc60003fc6070 */
[----:B------:R2:W-:Y:S04]  /*1b5f0*/  LDGSTS.E [R85+0x21400], [R10.64], !P5 ;  /* 0x214000000a557fae */ /* 0x0005e8000e921844 */
[----:B------:R4:W-:Y:S04]  /*1b600*/  LDGSTS.E [R85+0x21600], [R8.64], !P5 ;  /* 0x2160000008557fae */ /* 0x0009e8000e921844 */
[----:B------:R3:W-:Y:S04]  /*1b610*/  LDGSTS.E [R85+0x22400], [R6.64], !P0 ;  /* 0x2240000006557fae */ /* 0x0007e8000c121844 */
[----:B------:R1:W-:Y:S01]  /*1b620*/  LDGSTS.E [R85+0x22600], [R4.64], !P0 ;  /* 0x2260000004557fae */ /* 0x0003e2000c121844 */
[----:B--2---:R-:W-:-:S04]  /*1b630*/  IMAD.WIDE R10, R252, 0x4, R78 ;  /* 0x00000004fc0a7825 */ /* 0x004fc800078e024e */
[C---:B----4-:R-:W-:Y:S01]  /*1b640*/  IMAD.WIDE R8, R252.reuse, 0x4, R72 ;  /* 0x00000004fc087825 */ /* 0x050fe200078e0248 */
[----:B------:R2:W-:Y:S04]  /*1b650*/  STL.64 [R1+0x430], R10 ;  /* 0x0004300a01007387 */ /* 0x0005e80000100a00 */
[----:B------:R-:W4:Y:S04]  /*1b660*/  LDL.LU.64 R68, [R1+0xb0] ;  /* 0x0000b00001447983 */ /* 0x000f280000300a00 */
[----:B------:R1:W-:Y:S04]  /*1b670*/  STL.64 [R1+0x428], R8 ;  /* 0x0004280801007387 */ /* 0x0003e80000100a00 */
[----:B------:R-:W4:Y:S04]  /*1b680*/  LDL.LU.64 R74, [R1+0xa8] ;  /* 0x0000a800014a7983 */ /* 0x000f280000300a00 */
[----:B------:R2:W-:Y:S04]  /*1b690*/  LDGSTS.E [R85+0x23400], [R10.64], !P1 ;  /* 0x234000000a557fae */ /* 0x0005e8000c921844 */
[----:B------:R1:W-:Y:S01]  /*1b6a0*/  LDGSTS.E [R85+0x23600], [R8.64], !P1 ;  /* 0x2360000008557fae */ /* 0x0003e2000c921844 */
[----:B---3--:R-:W-:-:S04]  /*1b6b0*/  IMAD.WIDE R6, R252, 0x4, R76 ;  /* 0x00000004fc067825 */ /* 0x008fc800078e024c */
[C---:B-1----:R-:W-:Y:S01]  /*1b6c0*/  IMAD.WIDE R4, R252.reuse, 0x4, R82 ;  /* 0x00000004fc047825 */ /* 0x042fe200078e0252 */
[----:B------:R-:W-:Y:S04]  /*1b6d0*/  STL.64 [R1+0x420], R6 ;  /* 0x0004200601007387 */ /* 0x000fe80000100a00 */
[----:B------:R1:W-:Y:S04]  /*1b6e0*/  STL.64 [R1+0x418], R4 ;  /* 0x0004180401007387 */ /* 0x0003e80000100a00 */
[----:B------:R-:W3:Y:S04]  /*1b6f0*/  LDL.LU.64 R78, [R1+0x70] ;  /* 0x00007000014e7983 */ /* 0x000ee80000300a00 */
[----:B------:R-:W3:Y:S04]  /*1b700*/  LDL.LU.64 R72, [R1+0x68] ;  /* 0x0000680001487983 */ /* 0x000ee80000300a00 */
[----:B------:R-:W3:Y:S01]  /*1b710*/  LDL.LU.64 R76, [R1+0x30] ;  /* 0x00003000014c7983 */ /* 0x000ee20000300a00 */
[----:B--2---:R-:W-:-:S03]  /*1b720*/  IMAD.WIDE R10, R252, 0x4, R56 ;  /* 0x00000004fc0a7825 */ /* 0x004fc600078e0238 */
[----:B------:R2:W-:Y:S01]  /*1b730*/  LDGSTS.E [R85+0x24400], [R6.64], !P6 ;  /* 0x2440000006557fae */ /* 0x0005e2000f121844 */
[----:B------:R-:W-:-:S03]  /*1b740*/  IMAD.WIDE R8, R252, 0x4, R60 ;  /* 0x00000004fc087825 */ /* 0x000fc600078e023c */
[----:B------:R-:W3:Y:S04]  /*1b750*/  LDL.LU.64 R82, [R1+0x28] ;  /* 0x0000280001527983 */ /* 0x000ee80000300a00 */
[----:B------:R1:W-:Y:S04]  /*1b760*/  LDGSTS.E [R85+0x24600], [R4.64], !P6 ;  /* 0x2460000004557fae */ /* 0x0003e8000f121844 */
[----:B------:R2:W-:Y:S04]  /*1b770*/  STL.64 [R1+0x410], R10 ;  /* 0x0004100a01007387 */ /* 0x0005e80000100a00 */
[----:B------:R2:W-:Y:S01]  /*1b780*/  STL.64 [R1+0x3a8], R8 ;  /* 0x0003a80801007387 */ /* 0x0005e20000100a00 */
[----:B-1----:R-:W-:Y:S01]  /*1b790*/  IMAD.WIDE R4, R252, 0x4, R80 ;  /* 0x00000004fc047825 */ /* 0x002fe200078e0250 */
[----:B------:R-:W-:-:S02]  /*1b7a0*/  IADD3 R2, R15, -0x9e, RZ ;  /* 0xffffff620f027810 */ /* 0x000fc40007ffe0ff */
[----:B------:R-:W3:Y:S01]  /*1b7b0*/  LDL.LU.64 R80, [R1] ;  /* 0x0000000001507983 */ /* 0x000ee20000300a00 */
[C---:B------:R-:W-:Y:S02]  /*1b7c0*/  IADD3 R3, R15.reuse, -0xa2, RZ ;  /* 0xffffff5e0f037810 */ /* 0x040fe40007ffe0ff */
[----:B------:R-:W-:Y:S01]  /*1b7d0*/  ISETP.GE.U32.AND P2, PT, R2, 0x7ffffee3, PT ;  /* 0x7ffffee30200780c */ /* 0x000fe20003f46070 */
[----:B--2---:R-:W-:Y:S01]  /*1b7e0*/  IMAD.WIDE R6, R252, 0x4, R66 ;  /* 0x00000004fc067825 */ /* 0x004fe200078e0242 */
[----:B------:R-:W-:Y:S01]  /*1b7f0*/  IADD3 R2, R15, -0xa6, RZ ;  /* 0xffffff5a0f027810 */ /* 0x000fe20007ffe0ff */
[----:B------:R1:W-:Y:S01]  /*1b800*/  LDGSTS.E [R85+0x25400], [R10.64], !P3 ;  /* 0x254000000a557fae */ /* 0x0003e2000d921844 */
[----:B------:R-:W-:Y:S02]  /*1b810*/  ISETP.GE.U32.AND P5, PT, R3, 0x7ffffedf, PT ;  /* 0x7ffffedf0300780c */ /* 0x000fe40003fa6070 */
[----:B------:R-:W-:Y:S01]  /*1b820*/  IADD3 R3, R15, -0xaa, RZ ;  /* 0xffffff560f037810 */ /* 0x000fe20007ffe0ff */
[----:B------:R2:W-:Y:S01]  /*1b830*/  LDGSTS.E [R85+0x25600], [R8.64], !P3 ;  /* 0x2560000008557fae */ /* 0x0005e2000d921844 */
[----:B------:R-:W-:-:S02]  /*1b840*/  ISETP.GE.U32.AND P0, PT, R2, 0x7ffffedb, PT ;  /* 0x7ffffedb0200780c */ /* 0x000fc40003f06070 */
[----:B------:R-:W-:Y:S01]  /*1b850*/  IADD3 R2, R15, -0xae, RZ ;  /* 0xffffff520f027810 */ /* 0x000fe20007ffe0ff */
[----:B------:R4:W-:Y:S01]  /*1b860*/  STL.64 [R1+0x2a8], R6 ;  /* 0x0002a80601007387 */ /* 0x0009e20000100a00 */
[----:B------:R-:W-:Y:S01]  /*1b870*/  ISETP.GE.U32.AND P1, PT, R3, 0x7ffffed7, PT ;  /* 0x7ffffed70300780c */ /* 0x000fe20003f26070 */
[C---:B-1----:R-:W-:Y:S02]  /*1b880*/  IMAD.WIDE R10, R252.reuse, 0x4, R70 ;  /* 0x00000004fc0a7825 */ /* 0x042fe400078e0246 */
[----:B------:R4:W-:Y:S01]  /*1b890*/  LDGSTS.E [R85+0x26400], [R6.64], !P4 ;  /* 0x2640000006557fae */ /* 0x0009e2000e121844 */
[----:B------:R-:W-:Y:S01]  /*1b8a0*/  IADD3 R3, R15, -0xb2, RZ ;  /* 0xffffff4e0f037810 */ /* 0x000fe20007ffe0ff */
[----:B--2---:R-:W-:Y:S02]  /*1b8b0*/  IMAD.WIDE R8, R252, 0x4, R64 ;  /* 0x00000004fc087825 */ /* 0x004fe400078e0240 */
[----:B------:R1:W-:Y:S01]  /*1b8c0*/  STL.64 [R1+0x280], R4 ;  /* 0x0002800401007387 */ /* 0x0003e20000100a00 */
[----:B------:R-:W-:-:S03]  /*1b8d0*/  ISETP.GE.U32.AND P6, PT, R2, 0x7ffffed3, PT ;  /* 0x7ffffed30200780c */ /* 0x000fc60003fc6070 */
[----:B------:R1:W-:Y:S01]  /*1b8e0*/  LDGSTS.E [R85+0x26600], [R4.64], !P4 ;  /* 0x2660000004557fae */ /* 0x0003e2000e121844 */
[----:B------:R-:W-:-:S03]  /*1b8f0*/  IADD3 R2, R15, -0xb6, RZ ;  /* 0xffffff4a0f027810 */ /* 0x000fc60007ffe0ff */
[----:B------:R3:W-:Y:S01]  /*1b900*/  STL.64 [R1+0x278], R10 ;  /* 0x0002780a01007387 */ /* 0x0007e20000100a00 */
[----:B------:R-:W-:-:S03]  /*1b910*/  ISETP.GE.U32.AND P3, PT, R3, 0x7ffffecf, PT ;  /* 0x7ffffecf0300780c */ /* 0x000fc60003f66070 */
[----:B------:R3:W-:Y:S01]  /*1b920*/  LDGSTS.E [R85+0x27400], [R10.64], !P2 ;  /* 0x274000000a557fae */ /* 0x0007e2000d121844 */
[----:B----4-:R-:W-:-:S03]  /*1b930*/  IMAD.WIDE R6, R252, 0x4, R68 ;  /* 0x00000004fc067825 */ /* 0x010fc600078e0244 */
[----:B------:R2:W-:Y:S01]  /*1b940*/  STL.64 [R1+0x270], R8 ;  /* 0x0002700801007387 */ /* 0x0005e20000100a00 */
[----:B------:R-:W-:-:S03]  /*1b950*/  IADD3 R3, R15, -0xba, RZ ;  /* 0xffffff460f037810 */ /* 0x000fc60007ffe0ff */
[----:B------:R2:W-:Y:S01]  /*1b960*/  LDGSTS.E [R85+0x27600], [R8.64], !P2 ;  /* 0x2760000008557fae */ /* 0x0005e2000d121844 */
[----:B-1----:R-:W-:-:S03]  /*1b970*/  IMAD.WIDE R4, R252, 0x4, R74 ;  /* 0x00000004fc047825 */ /* 0x002fc600078e024a */
[----:B------:R1:W-:Y:S01]  /*1b980*/  STL.64 [R1+0x240], R6 ;  /* 0x0002400601007387 */ /* 0x0003e20000100a00 */
[----:B------:R-:W-:-:S03]  /*1b990*/  ISETP.GE.U32.AND P4, PT, R2, 0x7ffffecb, PT ;  /* 0x7ffffecb0200780c */ /* 0x000fc60003f86070 */
[----:B------:R1:W-:Y:S01]  /*1b9a0*/  LDGSTS.E [R85+0x28400], [R6.64], !P5 ;  /* 0x2840000006557fae */ /* 0x0003e2000e921844 */
[----:B------:R-:W-:-:S03]  /*1b9b0*/  IADD3 R2, R15, -0xbe, RZ ;  /* 0xffffff420f027810 */ /* 0x000fc60007ffe0ff */
[----:B------:R4:W-:Y:S04]  /*1b9c0*/  STL.64 [R1+0x238], R4 ;  /* 0x0002380401007387 */ /* 0x0009e80000100a00 */
[----:B------:R4:W-:Y:S01]  /*1b9d0*/  LDGSTS.E [R85+0x28600], [R4.64], !P5 ;  /* 0x2860000004557fae */ /* 0x0009e2000e921844 */
[----:B------:R-:W-:Y:S02]  /*1b9e0*/  ISETP.GE.U32.AND P2, PT, R3, 0x7ffffec7, PT ;  /* 0x7ffffec70300780c */ /* 0x000fe40003f46070 */
[C---:B------:R-:W-:Y:S02]  /*1b9f0*/  IADD3 R3, R15.reuse, -0xc2, RZ ;  /* 0xffffff3e0f037810 */ /* 0x040fe40007ffe0ff */
[----:B------:R-:W-:Y:S02]  /*1ba00*/  ISETP.GE.U32.AND P5, PT, R2, 0x7ffffec3, PT ;  /* 0x7ffffec30200780c */ /* 0x000fe40003fa6070 */
[----:B------:R-:W-:Y:S01]  /*1ba10*/  IADD3 R2, R15, -0xc6, RZ ;  /* 0xffffff3a0f027810 */ /* 0x000fe20007ffe0ff */
[----:B---3--:R-:W-:-:S04]  /*1ba20*/  IMAD.WIDE R10, R252, 0x4, R78 ;  /* 0x00000004fc0a7825 */ /* 0x008fc800078e024e */
[C---:B--2---:R-:W-:Y:S01]  /*1ba30*/  IMAD.WIDE R8, R252.reuse, 0x4, R72 ;  /* 0x00000004fc087825 */ /* 0x044fe200078e0248 */
[----:B------:R-:W-:Y:S03]  /*1ba40*/  STL.64 [R1+0x230], R10 ;  /* 0x0002300a01007387 */ /* 0x000fe60000100a00 */
[C---:B-1----:R-:W-:Y:S01]  /*1ba50*/  IMAD.WIDE R6, R252.reuse, 0x4, R76 ;  /* 0x00000004fc067825 */ /* 0x042fe200078e024c */
[----:B------:R1:W-:Y:S04]  /*1ba60*/  LDGSTS.E [R85+0x29400], [R10.64], !P0 ;  /* 0x294000000a557fae */ /* 0x0003e8000c121844 */
[----:B------:R2:W-:Y:S01]  /*1ba70*/  STL.64 [R1+0x228], R8 ;  /* 0x0002280801007387 */ /* 0x0005e20000100a00 */
[----:B----4-:R-:W-:-:S03]  /*1ba80*/  IMAD.WIDE R4, R252, 0x4, R82 ;  /* 0x00000004fc047825 */ /* 0x010fc600078e0252 */
[----:B------:R2:W-:Y:S04]  /*1ba90*/  LDGSTS.E [R85+0x29600], [R8.64], !P0 ;  /* 0x2960000008557fae */ /* 0x0005e8000c121844 */
[----:B------:R3:W-:Y:S04]  /*1baa0*/  STL.64 [R1+0x1068], R6 ;  /* 0x0010680601007387 */ /* 0x0007e80000100a00 */
[----:B------:R3:W-:Y:S01]  /*1bab0*/  LDGSTS.E [R85+0x2a400], [R6.64], !P1 ;  /* 0x2a40000006557fae */ /* 0x0007e2000c921844 */
[----:B--2---:R-:W-:-:S03]  /*1bac0*/  IMAD.WIDE R8, R252, 0x4, R86 ;  /* 0x00000004fc087825 */ /* 0x004fc600078e0256 */
[----:B------:R2:W-:Y:S01]  /*1bad0*/  STL.64 [R1+0x1070], R4 ;  /* 0x0010700401007387 */ /* 0x0005e20000100a00 */
[----:B-1----:R-:W-:-:S03]  /*1bae0*/  IMAD.WIDE R10, R252, 0x4, R80 ;  /* 0x00000004fc0a7825 */ /* 0x002fc600078e0250 */
[----:B------:R2:W-:Y:S01]  /*1baf0*/  LDGSTS.E [R85+0x2a600], [R4.64], !P1 ;  /* 0x2a60000004557fae */ /* 0x0005e2000c921844 */
[----:B---3--:R-:W-:-:S03]  /*1bb00*/  IMAD.WIDE R6, R252, 0x4, R88 ;  /* 0x00000004fc067825 */ /* 0x008fc600078e0258 */
[----:B------:R1:W-:Y:S01]  /*1bb10*/  STL.64 [R1+0x1088], R10 ;  /* 0x0010880a01007387 */ /* 0x0003e20000100a00 */
[----:B------:R-:W-:-:S03]  /*1bb20*/  ISETP.GE.U32.AND P0, PT, R3, 0x7ffffebf, PT ;  /* 0x7ffffebf0300780c */ /* 0x000fc60003f06070 */
[----:B------:R1:W-:Y:S01]  /*1bb30*/  LDGSTS.E [R85+0x2b400], [R10.64], !P6 ;  /* 0x2b4000000a557fae */ /* 0x0003e2000f121844 */
[----:B--2---:R-:W-:-:S03]  /*1bb40*/  IMAD.WIDE R4, R252, 0x4, R90 ;  /* 0x00000004fc047825 */ /* 0x004fc600078e025a */
[----:B------:R2:W-:Y:S01]  /*1bb50*/  STL.64 [R1+0x1090], R8 ;  /* 0x0010900801007387 */ /* 0x0005e20000100a00 */
[----:B------:R-:W-:-:S03]  /*1bb60*/  IADD3 R3, R15, -0xca, RZ ;  /* 0xffffff360f037810 */ /* 0x000fc60007ffe0ff */
[----:B------:R2:W-:Y:S01]  /*1bb70*/  LDGSTS.E [R85+0x2b600], [R8.64], !P6 ;  /* 0x2b60000008557fae */ /* 0x0005e2000f121844 */
[----:B-1----:R-:W-:-:S03]  /*1bb80*/  IMAD.WIDE R10, R252, 0x4, R92 ;  /* 0x00000004fc0a7825 */ /* 0x002fc600078e025c */
        /* <DEDUP_REMOVED lines=60> */
[----:B------:R2:W-:Y:S04]  /*1bf50*/  STL.64 [R1+0x11e8], R8 ;  /* 0x0011e80801007387 */ /* 0x0005e80000100a00 */
        /* <DEDUP_REMOVED lines=9> */
[----:B------:R1:W-:Y:S04]  /*1bff0*/  STL.64 [R1+0x1258], R10 ;  /* 0x0012580a01007387 */ /* 0x0003e80000100a00 */
        /* <DEDUP_REMOVED lines=30> */
[----:B------:R3:W-:Y:S01]  /*1c1e0*/  STL.64 [R1+0x1560], R4 ;  /* 0x0015600401007387 */ /* 0x0007e20000100a00 */
[----:B--2---:R-:W-:-:S03]  /*1c1f0*/  IMAD.WIDE R8, R252, 0x4, R150 ;  /* 0x00000004fc087825 */ /* 0x004fc600078e0296 */
[----:B------:R-:W2:Y:S04]  /*1c200*/  LDL.LU.64 R82, [R1+0x2a0] ;  /* 0x0002a00001527983 */ /* 0x000ea80000300a00 */
[----:B------:R4:W-:Y:S04]  /*1c210*/  STL.64 [R1+0x1598], R10 ;  /* 0x0015980a01007387 */ /* 0x0009e80000100a00 */
[----:B------:R1:W-:Y:S04]  /*1c220*/  STL.64 [R1+0x15a0], R8 ;  /* 0x0015a00801007387 */ /* 0x0003e80000100a00 */
[----:B------:R-:W2:Y:S01]  /*1c230*/  LDL.LU.64 R80, [R1+0x298] ;  /* 0x0002980001507983 */ /* 0x000ea20000300a00 */
[----:B------:R-:W-:-:S02]  /*1c240*/  IADD3 R3, R15, -0xea, RZ ;  /* 0xffffff160f037810 */ /* 0x000fc40007ffe0ff */
[----:B------:R-:W-:Y:S02]  /*1c250*/  IADD3 R2, R15, -0xee, RZ ;  /* 0xffffff120f027810 */ /* 0x000fe40007ffe0ff */
[----:B------:R-:W-:Y:S02]  /*1c260*/  ISETP.GE.U32.AND P3, PT, R3, 0x7ffffe97, PT ;  /* 0x7ffffe970300780c */ /* 0x000fe40003f66070 */
[C---:B------:R-:W-:Y:S02]  /*1c270*/  IADD3 R3, R15.reuse, -0xf2, RZ ;  /* 0xffffff0e0f037810 */ /* 0x040fe40007ffe0ff */
[----:B------:R-:W-:Y:S02]  /*1c280*/  ISETP.GE.U32.AND P4, PT, R2, 0x7ffffe93, PT ;  /* 0x7ffffe930200780c */ /* 0x000fe40003f86070 */
[----:B------:R-:W-:Y:S02]  /*1c290*/  IADD3 R2, R15, -0xf6, RZ ;  /* 0xffffff0a0f027810 */ /* 0x000fe40007ffe0ff */
[----:B------:R-:W-:-:S02]  /*1c2a0*/  ISETP.GE.U32.AND P2, PT, R3, 0x7ffffe8f, PT ;  /* 0x7ffffe8f0300780c */ /* 0x000fc40003f46070 */
[----:B------:R-:W-:Y:S02]  /*1c2b0*/  IADD3 R3, R15, -0xfa, RZ ;  /* 0xffffff060f037810 */ /* 0x000fe40007ffe0ff */
[----:B------:R-:W-:Y:S01]  /*1c2c0*/  ISETP.GE.U32.AND P5, PT, R2, 0x7ffffe8b, PT ;  /* 0x7ffffe8b0200780c */ /* 0x000fe20003fa6070 */
[----:B------:R1:W-:Y:S01]  /*1c2d0*/  LDGSTS.E [R85+0x3a400], [R6.64], !P3 ;  /* 0x3a40000006557fae */ /* 0x0003e2000d921844 */
[----:B------:R-:W-:-:S03]  /*1c2e0*/  ISETP.GE.U32.AND P0, PT, R3, 0x7ffffe87, PT ;  /* 0x7ffffe870300780c */ /* 0x000fc60003f06070 */
[----:B------:R3:W-:Y:S01]  /*1c2f0*/  LDGSTS.E [R85+0x3a600], [R4.64], !P3 ;  /* 0x3a60000004557fae */ /* 0x0007e2000d921844 */
[----:B------:R-:W-:-:S03]  /*1c300*/  IADD3 R2, R15, -0xfe, RZ ;  /* 0xffffff020f027810 */ /* 0x000fc60007ffe0ff */
[----:B------:R4:W-:Y:S01]  /*1c310*/  LDGSTS.E [R85+0x3b400], [R10.64], !P4 ;  /* 0x3b4000000a557fae */ /* 0x0009e2000e121844 */
[----:B-1----:R-:W-:-:S03]  /*1c320*/  IMAD.WIDE R6, R252, 0x4, R152 ;  /* 0x00000004fc067825 */ /* 0x002fc600078e0298 */
[----:B------:R1:W-:Y:S01]  /*1c330*/  LDGSTS.E [R85+0x3b600], [R8.64], !P4 ;  /* 0x3b60000008557fae */ /* 0x0003e2000e121844 */
[----:B---3--:R-:W-:-:S03]  /*1c340*/  IMAD.WIDE R4, R252, 0x4, R154 ;  /* 0x00000004fc047825 */ /* 0x008fc600078e029a */
[----:B------:R3:W-:Y:S01]  /*1c350*/  STL.64 [R1+0x1aa0], R6 ;  /* 0x001aa00601007387 */ /* 0x0007e20000100a00 */
[----:B------:R-:W-:Y:S01]  /*1c360*/  ISETP.GE.U32.AND P1, PT, R2, 0x7ffffe83, PT ;  /* 0x7ffffe830200780c */ /* 0x000fe20003f26070 */
[C---:B----4-:R-:W-:Y:S02]  /*1c370*/  IMAD.WIDE R10, R252.reuse, 0x4, R156 ;  /* 0x00000004fc0a7825 */ /* 0x050fe400078e029c */
[----:B------:R4:W-:Y:S04]  /*1c380*/  STL.64 [R1+0x1aa8], R4 ;  /* 0x001aa80401007387 */ /* 0x0009e80000100a00 */
[----:B------:R-:W2:Y:S01]  /*1c390*/  LDL.LU.64 R68, [R1+0x260] ;  /* 0x0002600001447983 */ /* 0x000ea20000300a00 */
[----:B-1----:R-:W-:-:S03]  /*1c3a0*/  IMAD.WIDE R8, R252, 0x4, R158 ;  /* 0x00000004fc087825 */ /* 0x002fc600078e029e */
[----:B------:R3:W-:Y:S04]  /*1c3b0*/  LDGSTS.E [R85+0x3c400], [R6.64], !P2 ;  /* 0x3c40000006557fae */ /* 0x0007e8000d121844 */
[----:B------:R-:W2:Y:S04]  /*1c3c0*/  LDL.LU.64 R74, [R1+0x258] ;  /* 0x00025800014a7983 */ /* 0x000ea80000300a00 */
[----:B------:R4:W-:Y:S04]  /*1c3d0*/  LDGSTS.E [R85+0x3c600], [R4.64], !P2 ;  /* 0x3c60000004557fae */ /* 0x0009e8000d121844 */
[----:B------:R-:W2:Y:S01]  /*1c3e0*/  LDL.LU.64 R78, [R1+0x220] ;  /* 0x00022000014e7983 */ /* 0x000ea20000300a00 */
[----:B---3--:R-:W-:-:S03]  /*1c3f0*/  IMAD.WIDE R6, R252, 0x4, R160 ;  /* 0x00000004fc067825 */ /* 0x008fc600078e02a0 */
[----:B------:R-:W3:Y:S01]  /*1c400*/  LDL.LU.64 R72, [R1+0x218] ;  /* 0x0002180001487983 */ /* 0x000ee20000300a00 */
[----:B----4-:R-:W-:-:S03]  /*1c410*/  IMAD.WIDE R4, R252, 0x4, R162 ;  /* 0x00000004fc047825 */ /* 0x010fc600078e02a2 */
[----:B------:R1:W-:Y:S04]  /*1c420*/  STL.64 [R1+0x1ab0], R10 ;  /* 0x001ab00a01007387 */ /* 0x0003e80000100a00 */
[----:B------:R1:W-:Y:S04]  /*1c430*/  LDGSTS.E [R85+0x3d400], [R10.64], !P5 ;  /* 0x3d4000000a557fae */ /* 0x0003e8000e921844 */
[----:B------:R4:W-:Y:S04]  /*1c440*/  STL.64 [R1+0x1ab8], R8 ;  /* 0x001ab80801007387 */ /* 0x0009e80000100a00 */
[----:B------:R4:W-:Y:S01]  /*1c450*/  LDGSTS.E [R85+0x3d600], [R8.64], !P5 ;  /* 0x3d60000008557fae */ /* 0x0009e2000e921844 */
[----:B-1----:R-:W-:-:S03]  /*1c460*/  IMAD.WIDE R10, R252, 0x4, R164 ;  /* 0x00000004fc0a7825 */ /* 0x002fc600078e02a4 */
[----:B------:R2:W-:Y:S04]  /*1c470*/  STL.64 [R1+0x1ac0], R6 ;  /* 0x001ac00601007387 */ /* 0x0005e80000100a00 */
[----:B------:R2:W-:Y:S01]  /*1c480*/  LDGSTS.E [R85+0x3e400], [R6.64], !P0 ;  /* 0x3e40000006557fae */ /* 0x0005e2000c121844 */
[----:B----4-:R-:W-:-:S03]  /*1c490*/  IMAD.WIDE R8, R252, 0x4, R166 ;  /* 0x00000004fc087825 */ /* 0x010fc600078e02a6 */
[----:B------:R1:W-:Y:S04]  /*1c4a0*/  STL.64 [R1+0x1ac8], R4 ;  /* 0x001ac80401007387 */ /* 0x0003e80000100a00 */
[----:B------:R1:W-:Y:S04]  /*1c4b0*/  LDGSTS.E [R85+0x3e600], [R4.64], !P0 ;  /* 0x3e60000004557fae */ /* 0x0003e8000c121844 */
[----:B------:R-:W4:Y:S04]  /*1c4c0*/  LDL.LU.64 R76, [R1+0x1e0] ;  /* 0x0001e000014c7983 */ /* 0x000f280000300a00 */
[----:B------:R1:W-:Y:S01]  /*1c4d0*/  STL.64 [R1+0x1ad0], R10 ;  /* 0x001ad00a01007387 */ /* 0x0003e20000100a00 */
[----:B------:R-:W-:-:S03]  /*1c4e0*/  LOP3.LUT R71, R84, 0x40, RZ, 0x3c, !PT ;  /* 0x0000004054477812 */ /* 0x000fc600078e3cff */
[----:B------:R1:W-:Y:S04]  /*1c4f0*/  LDGSTS.E [R85+0x3f400], [R10.64], !P1 ;  /* 0x3f4000000a557fae */ /* 0x0003e8000c921844 */
[----:B------:R1:W-:Y:S01]  /*1c500*/  LDGSTS.E [R85+0x3f600], [R8.64], !P1 ;  /* 0x3f60000008557fae */ /* 0x0003e2000c921844 */
[----:B--2---:R-:W-:-:S03]  /*1c510*/  IMAD.WIDE R6, R252, 0x4, R82 ;  /* 0x00000004fc067825 */ /* 0x004fc600078e0252 */
[----:B------:R-:W2:Y:S04]  /*1c520*/  LDL.LU.64 R82, [R1+0x1d8] ;  /* 0x0001d80001527983 */ /* 0x000ea80000300a00 */
[----:B------:R1:W-:Y:S02]  /*1c530*/  STL.64 [R1+0x1ad8], R8 ;  /* 0x001ad80801007387 */ /* 0x0003e40000100a00 */
[----:B-1----:R-:W-:Y:S02]  /*1c540*/  IMAD.WIDE R4, R252, 0x4, R80 ;  /* 0x00000004fc047825 */ /* 0x002fe400078e0250 */
[----:B------:R1:W-:Y:S04]  /*1c550*/  STL.64 [R1+0x1c0], R6 ;  /* 0x0001c00601007387 */ /* 0x0003e80000100a00 */
[----:B------:R3:W-:Y:S04]  /*1c560*/  STL.64 [R1+0x1b8], R4 ;  /* 0x0001b80401007387 */ /* 0x0007e80000100a00 */
[----:B------:R-:W2:Y:S04]  /*1c570*/  LDL.LU.64 R80, [R1+0x1a0] ;  /* 0x0001a00001507983 */ /* 0x000ea80000300a00 */
[----:B------:R-:W2:Y:S01]  /*1c580*/  LDL.LU.64 R84, [R1+0x198] ;  /* 0x0001980001547983 */ /* 0x000ea20000300a00 */
[----:B------:R-:W-:-:S02]  /*1c590*/  IADD3 R3, R15, -0x83, RZ ;  /* 0xffffff7d0f037810 */ /* 0x000fc40007ffe0ff */
[----:B------:R-:W-:Y:S02]  /*1c5a0*/  IADD3 R2, R15, -0x87, RZ ;  /* 0xffffff790f027810 */ /* 0x000fe40007ffe0ff */
[----:B------:R-:W-:Y:S02]  /*1c5b0*/  ISETP.GE.U32.AND P6, PT, R3, 0x7ffffefe, PT ;  /* 0x7ffffefe0300780c */ /* 0x000fe40003fc6070 */
[----:B------:R-:W-:Y:S02]  /*1c5c0*/  ISETP.GE.U32.AND P3, PT, R2, 0x7ffffefa, PT ;  /* 0x7ffffefa0200780c */ /* 0x000fe40003f66070 */
[----:B------:R-:W-:-:S04]  /*1c5d0*/  IADD3 R3, R15, -0x8b, RZ ;  /* 0xffffff750f037810 */ /* 0x000fc80007ffe0ff */
[----:B------:R-:W-:-:S05]  /*1c5e0*/  ISETP.GE.U32.AND P4, PT, R3, 0x7ffffef6, PT ;  /* 0x7ffffef60300780c */ /* 0x000fca0003f86070 */
[----:B------:R1:W-:Y:S04]  /*1c5f0*/  LDGSTS.E [R71+0x20800], [R6.64], !P6 ;  /* 0x2080000006477fae */ /* 0x0003e8000f121844 */
[----:B------:R3:W-:Y:S01]  /*1c600*/  LDGSTS.E [R71+0x20a00], [R4.64], !P6 ;  /* 0x20a0000004477fae */ /* 0x0007e2000f121844 */
[----:B------:R-:W-:-:S04]  /*1c610*/  IMAD.WIDE R10, R252, 0x4, R68 ;  /* 0x00000004fc0a7825 */ /* 0x000fc800078e0244 */
[C---:B------:R-:W-:Y:S01]  /*1c620*/  IMAD.WIDE R8, R252.reuse, 0x4, R74 ;  /* 0x00000004fc087825 */ /* 0x040fe200078e024a */
[----:B------:R4:W-:Y:S04]  /*1c630*/  STL.64 [R1+0x1b0], R10 ;  /* 0x0001b00a01007387 */ /* 0x0009e80000100a00 */
[----:B------:R2:W-:Y:S01]  /*1c640*/  STL.64 [R1+0x1a8], R8 ;  /* 0x0001a80801007387 */ /* 0x0005e20000100a00 */
[----:B-1----:R-:W-:-:S03]  /*1c650*/  IMAD.WIDE R6, R252, 0x4, R78 ;  /* 0x00000004fc067825 */ /* 0x002fc600078e024e */
[----:B------:R-:W2:Y:S01]  /*1c660*/  LDL.LU.64 R56, [R1+0x160] ;  /* 0x0001600001387983 */ /* 0x000ea20000300a00 */
[----:B---3--:R-:W-:-:S03]  /*1c670*/  IMAD.WIDE R4, R252, 0x4, R72 ;  /* 0x00000004fc047825 */ /* 0x008fc600078e0248 */
[----:B------:R-:W3:Y:S04]  /*1c680*/  LDL.LU.64 R60, [R1+0x158] ;  /* 0x00015800013c7983 */ /* 0x000ee80000300a00 */
[----:B------:R1:W-:Y:S04]  /*1c690*/  STL.64 [R1+0x180], R6 ;  /* 0x0001800601007387 */ /* 0x0003e80000100a00 */
[----:B------:R4:W-:Y:S04]  /*1c6a0*/  LDGSTS.E [R71+0x21800], [R10.64], !P3 ;  /* 0x218000000a477fae */ /* 0x0009e8000d921844 */
[----:B------:R1:W-:Y:S04]  /*1c6b0*/  STL.64 [R1+0x178], R4 ;  /* 0x0001780401007387 */ /* 0x0003e80000100a00 */
[----:B------:R-:W3:Y:S04]  /*1c6c0*/  LDL.LU.64 R66, [R1+0x120] ;  /* 0x0001200001427983 */ /* 0x000ee80000300a00 */
[----:B------:R2:W-:Y:S04]  /*1c6d0*/  LDGSTS.E [R71+0x21a00], [R8.64], !P3 ;  /* 0x21a0000008477fae */ /* 0x0005e8000d921844 */
[----:B------:R-:W3:Y:S04]  /*1c6e0*/  LDL.LU.64 R64, [R1+0x118] ;  /* 0x0001180001407983 */ /* 0x000ee80000300a00 */
[----:B------:R1:W-:Y:S04]  /*1c6f0*/  LDGSTS.E [R71+0x22800], [R6.64], !P4 ;  /* 0x2280000006477fae */ /* 0x0003e8000e121844 */
[----:B------:R-:W3:Y:S04]  /*1c700*/  LDL.LU.64 R68, [R1+0xe0] ;  /* 0x0000e00001447983 */ /* 0x000ee80000300a00 */
[----:B------:R1:W-:Y:S01]  /*1c710*/  LDGSTS.E [R71+0x22a00], [R4.64], !P4 ;  /* 0x22a0000004477fae */ /* 0x0003e2000e121844 */
[----:B----4-:R-:W-:-:S03]  /*1c720*/  IMAD.WIDE R10, R252, 0x4, R76 ;  /* 0x00000004fc0a7825 */ /* 0x010fc600078e024c */
[----:B------:R-:W3:Y:S04]  /*1c730*/  LDL.LU.64 R74, [R1+0xd8] ;  /* 0x0000d800014a7983 */ /* 0x000ee80000300a00 */
[----:B------:R1:W-:Y:S04]  /*1c740*/  STL.64 [R1+0x170], R10 ;  /* 0x0001700a01007387 */ /* 0x0003e80000100a00 */
[----:B------:R-:W3:Y:S04]  /*1c750*/  LDL.LU.64 R78, [R1+0xa0] ;  /* 0x0000a000014e7983 */ /* 0x000ee80000300a00 */
[----:B------:R-:W3:Y:S01]  /*1c760*/  LDL.LU.64 R72, [R1+0x98] ;  /* 0x0000980001487983 */ /* 0x000ee20000300a00 */
[----:B--2---:R-:W-:-:S05]  /*1c770*/  IMAD.WIDE R8, R252, 0x4, R82 ;  /* 0x00000004fc087825 */ /* 0x004fca00078e0252 */
[----:B------:R3:W-:Y:S01]  /*1c780*/  STL.64 [R1+0x168], R8 ;  /* 0x0001680801007387 */ /* 0x0007e20000100a00 */
[----:B-1----:R-:W-:-:S04]  /*1c790*/  IMAD.WIDE R6, R252, 0x4, R80 ;  /* 0x00000004fc067825 */ /* 0x002fc800078e0250 */
[----:B------:R-:W-:Y:S01]  /*1c7a0*/  IMAD.WIDE R4, R252, 0x4, R84 ;  /* 0x00000004fc047825 */ /* 0x000fe200078e0254 */
[----:B------:R1:W-:Y:S04]  /*1c7b0*/  STL.64 [R1+0x140], R6 ;  /* 0x0001400601007387 */ /* 0x0003e80000100a00 */
[----:B------:R2:W-:Y:S04]  /*1c7c0*/  STL.64 [R1+0x138], R4 ;  /* 0x0001380401007387 */ /* 0x0005e80000100a00 */
[----:B------:R-:W4:Y:S04]  /*1c7d0*/  LDL.LU.64 R76, [R1+0x60] ;  /* 0x00006000014c7983 */ /* 0x000f280000300a00 */
[----:B------:R-:W4:Y:S04]  /*1c7e0*/  LDL.LU.64 R82, [R1+0x58] ;  /* 0x0000580001527983 */ /* 0x000f280000300a00 */
[----:B------:R-:W4:Y:S04]  /*1c7f0*/  LDL.LU.64 R80, [R1+0x20] ;  /* 0x0000200001507983 */ /* 0x000f280000300a00 */
[----:B------:R-:W4:Y:S01]  /*1c800*/  LDL.LU.64 R84, [R1+0x18] ;  /* 0x0000180001547983 */ /* 0x000f220000300a00 */
[----:B------:R-:W-:-:S02]  /*1c810*/  IADD3 R2, R15, -0x8f, RZ ;  /* 0xffffff710f027810 */ /* 0x000fc40007ffe0ff */
[C---:B------:R-:W-:Y:S02]  /*1c820*/  IADD3 R3, R15.reuse, -0x93, RZ ;  /* 0xffffff6d0f037810 */ /* 0x040fe40007ffe0ff */
[----:B------:R-:W-:Y:S02]  /*1c830*/  ISETP.GE.U32.AND P2, PT, R2, 0x7ffffef2, PT ;  /* 0x7ffffef20200780c */ /* 0x000fe40003f46070 */
[----:B------:R-:W-:Y:S02]  /*1c840*/  IADD3 R2, R15, -0x97, RZ ;  /* 0xffffff690f027810 */ /* 0x000fe40007ffe0ff */
[----:B------:R-:W-:Y:S02]  /*1c850*/  ISETP.GE.U32.AND P5, PT, R3, 0x7ffffeee, PT ;  /* 0x7ffffeee0300780c */ /* 0x000fe40003fa6070 */
[----:B------:R-:W-:Y:S02]  /*1c860*/  IADD3 R3, R15, -0x9b, RZ ;  /* 0xffffff650f037810 */ /* 0x000fe40007ffe0ff */
[----:B------:R-:W-:-:S02]  /*1c870*/  ISETP.GE.U32.AND P0, PT, R2, 0x7ffffeea, PT ;  /* 0x7ffffeea0200780c */ /* 0x000fc40003f06070 */
[----:B------:R-:W-:Y:S02]  /*1c880*/  IADD3 R2, R15, -0x9f, RZ ;  /* 0xffffff610f027810 */ /* 0x000fe40007ffe0ff */
[----:B------:R-:W-:Y:S01]  /*1c890*/  ISETP.GE.U32.AND P1, PT, R3, 0x7ffffee6, PT ;  /* 0x7ffffee60300780c */ /* 0x000fe20003f26070 */
[----:B------:R1:W-:Y:S01]  /*1c8a0*/  LDGSTS.E [R71+0x23800], [R10.64], !P2 ;  /* 0x238000000a477fae */ /* 0x0003e2000d121844 */
[C---:B------:R-:W-:Y:S02]  /*1c8b0*/  IADD3 R3, R15.reuse, -0xa3, RZ ;  /* 0xffffff5d0f037810 */ /* 0x040fe40007ffe0ff */
[----:B------:R-:W-:Y:S01]  /*1c8c0*/  ISETP.GE.U32.AND P6, PT, R2, 0x7ffffee2, PT ;  /* 0x7ffffee20200780c */ /* 0x000fe20003fc6070 */
[----:B------:R3:W-:Y:S01]  /*1c8d0*/  LDGSTS.E [R71+0x23a00], [R8.64], !P2 ;  /* 0x23a0000008477fae */ /* 0x0007e2000d121844 */
[----:B------:R-:W-:Y:S02]  /*1c8e0*/  IADD3 R2, R15, -0xa7, RZ ;  /* 0xffffff590f027810 */ /* 0x000fe40007ffe0ff */
[----:B------:R-:W-:Y:S01]  /*1c8f0*/  ISETP.GE.U32.AND P3, PT, R3, 0x7ffffede, PT ;  /* 0x7ffffede0300780c */ /* 0x000fe20003f66070 */
[----:B------:R2:W-:Y:S01]  /*1c900*/  LDGSTS.E [R71+0x24800], [R6.64], !P5 ;  /* 0x2480000006477fae */ /* 0x0005e2000e921844 */
[----:B------:R-:W-:Y:S01]  /*1c910*/  IADD3 R3, R15, -0xab, RZ ;  /* 0xffffff550f037810 */ /* 0x000fe20007ffe0ff */
[----:B-1----:R-:W-:-:S02]  /*1c920*/  IMAD.WIDE R10, R252, 0x4, R56 ;  /* 0x00000004fc0a7825 */ /* 0x002fc400078e0238 */
[----:B------:R1:W-:Y:S02]  /*1c930*/  LDGSTS.E [R71+0x24a00], [R4.64], !P5 ;  /* 0x24a0000004477fae */ /* 0x0003e4000e921844 */
[----:B---3--:R-:W-:Y:S01]  /*1c940*/  IMAD.WIDE R8, R252, 0x4, R60 ;  /* 0x00000004fc087825 */ /* 0x008fe200078e023c */
[----:B------:R-:W-:Y:S01]  /*1c950*/  ISETP.GE.U32.AND P4, PT, R2, 0x7ffffeda, PT ;  /* 0x7ffffeda0200780c */ /* 0x000fe20003f86070 */
[----:B------:R3:W-:Y:S01]  /*1c960*/  STL.64 [R1+0x130], R10 ;  /* 0x0001300a01007387 */ /* 0x0007e20000100a00 */
[----:B------:R-:W-:Y:S02]  /*1c970*/  IADD3 R2, R15, -0xaf, RZ ;  /* 0xffffff510f027810 */ /* 0x000fe40007ffe0ff */
[----:B------:R-:W-:Y:S01]  /*1c980*/  ISETP.GE.U32.AND P2, PT, R3, 0x7ffffed6, PT ;  /* 0x7ffffed60300780c */ /* 0x000fe20003f46070 */
        /* <DEDUP_REMOVED lines=9> */
[----:B---3--:R-:W-:-:S03]  /*1ca20*/  IMAD.WIDE R10, R252, 0x4, R68 ;  /* 0x00000004fc0a7825 */ /* 0x008fc600078e0244 */
[----:B------:R3:W-:Y:S01]  /*1ca30*/  STL.64 [R1+0x118], R4 ;  /* 0x0001180401007387 */ /* 0x0007e20000100a00 */
[----:B------:R-:W-:-:S03]  /*1ca40*/  IADD3 R2, R15, -0xb7, RZ ;  /* 0xffffff490f027810 */ /* 0x000fc60007ffe0ff */
[----:B------:R3:W-:Y:S01]  /*1ca50*/  LDGSTS.E [R71+0x26a00], [R4.64], !P1 ;  /* 0x26a0000004477fae */ /* 0x0007e2000c921844 */
[----:B--2---:R-:W-:-:S03]  /*1ca60*/  IMAD.WIDE R8, R252, 0x4, R74 ;  /* 0x00000004fc087825 */ /* 0x004fc600078e024a */
[----:B------:R4:W-:Y:S01]  /*1ca70*/  STL.64 [R1+0x100], R10 ;  /* 0x0001000a01007387 */ /* 0x0009e20000100a00 */
[----:B------:R-:W-:-:S03]  /*1ca80*/  ISETP.GE.U32.AND P0, PT, R3, 0x7ffffece, PT ;  /* 0x7ffffece0300780c */ /* 0x000fc60003f06070 */
[----:B------:R4:W-:Y:S01]  /*1ca90*/  LDGSTS.E [R71+0x27800], [R10.64], !P6 ;  /* 0x278000000a477fae */ /* 0x0009e2000f121844 */
[----:B-1----:R-:W-:-:S03]  /*1caa0*/  IMAD.WIDE R6, R252, 0x4, R78 ;  /* 0x00000004fc067825 */ /* 0x002fc600078e024e */
[----:B------:R1:W-:Y:S01]  /*1cab0*/  STL.64 [R1+0xf8], R8 ;  /* 0x0000f80801007387 */ /* 0x0003e20000100a00 */
[----:B---3--:R-:W-:-:S03]  /*1cac0*/  IMAD.WIDE R4, R252, 0x4, R72 ;  /* 0x00000004fc047825 */ /* 0x008fc600078e0248 */
[----:B------:R1:W-:Y:S01]  /*1cad0*/  LDGSTS.E [R71+0x27a00], [R8.64], !P6 ;  /* 0x27a0000008477fae */ /* 0x0003e2000f121844 */
[----:B------:R-:W-:-:S03]  /*1cae0*/  IADD3 R3, R15, -0xbb, RZ ;  /* 0xffffff450f037810 */ /* 0x000fc60007ffe0ff */
[----:B------:R2:W-:Y:S01]  /*1caf0*/  STL.64 [R1+0xf0], R6 ;  /* 0x0000f00601007387 */ /* 0x0005e20000100a00 */
[----:B------:R-:W-:-:S03]  /*1cb00*/  ISETP.GE.U32.AND P1, PT, R2, 0x7ffffeca, PT ;  /* 0x7ffffeca0200780c */ /* 0x000fc60003f26070 */
[----:B------:R2:W-:Y:S01]  /*1cb10*/  LDGSTS.E [R71+0x28800], [R6.64], !P3 ;  /* 0x2880000006477fae */ /* 0x0005e2000d921844 */
[----:B------:R-:W-:-:S03]  /*1cb20*/  IADD3 R2, R15, -0xbf, RZ ;  /* 0xffffff410f027810 */ /* 0x000fc60007ffe0ff */
[----:B------:R3:W-:Y:S01]  /*1cb30*/  STL.64 [R1+0xe8], R4 ;  /* 0x0000e80401007387 */ /* 0x0007e20000100a00 */
[----:B------:R-:W-:-:S03]  /*1cb40*/  ISETP.GE.U32.AND P6, PT, R3, 0x7ffffec6, PT ;  /* 0x7ffffec60300780c */ /* 0x000fc60003fc6070 */
[----:B------:R3:W-:Y:S01]  /*1cb50*/  LDGSTS.E [R71+0x28a00], [R4.64], !P3 ;  /* 0x28a0000004477fae */ /* 0x0007e2000d921844 */
[C---:B------:R-:W-:Y:S02]  /*1cb60*/  IADD3 R3, R15.reuse, -0xc3, RZ ;  /* 0xffffff3d0f037810 */ /* 0x040fe40007ffe0ff */
[----:B------:R-:W-:Y:S02]  /*1cb70*/  ISETP.GE.U32.AND P3, PT, R2, 0x7ffffec2, PT ;  /* 0x7ffffec20200780c */ /* 0x000fe40003f66070 */
[----:B------:R-:W-:Y:S01]  /*1cb80*/  IADD3 R2, R15, -0xc7, RZ ;  /* 0xffffff390f027810 */ /* 0x000fe20007ffe0ff */
[----:B----4-:R-:W-:-:S04]  /*1cb90*/  IMAD.WIDE R10, R252, 0x4, R76 ;  /* 0x00000004fc0a7825 */ /* 0x010fc800078e024c */
[C---:B-1----:R-:W-:Y:S01]  /*1cba0*/  IMAD.WIDE R8, R252.reuse, 0x4, R82 ;  /* 0x00000004fc087825 */ /* 0x042fe200078e0252 */
[----:B------:R1:W-:Y:S03]  /*1cbb0*/  STL.64 [R1+0xe0], R10 ;  /* 0x0000e00a01007387 */ /* 0x0003e60000100a00 */
[C---:B--2---:R-:W-:Y:S01]  /*1cbc0*/  IMAD.WIDE R6, R252.reuse, 0x4, R80 ;  /* 0x00000004fc067825 */ /* 0x044fe200078e0250 */
[----:B------:R1:W-:Y:S03]  /*1cbd0*/  LDGSTS.E [R71+0x29800], [R10.64], !P4 ;  /* 0x298000000a477fae */ /* 0x0003e6000e121844 */
[C---:B---3--:R-:W-:Y:S01]  /*1cbe0*/  IMAD.WIDE R4, R252.reuse, 0x4, R84 ;  /* 0x00000004fc047825 */ /* 0x048fe200078e0254 */
[----:B------:R2:W-:Y:S04]  /*1cbf0*/  STL.64 [R1+0xd8], R8 ;  /* 0x0000d80801007387 */ /* 0x0005e80000100a00 */
[----:B------:R2:W-:Y:S01]  /*1cc00*/  LDGSTS.E [R71+0x29a00], [R8.64], !P4 ;  /* 0x29a0000008477fae */ /* 0x0005e2000e121844 */
[----:B-1----:R-:W-:-:S03]  /*1cc10*/  IMAD.WIDE R10, R252, 0x4, R168 ;  /* 0x00000004fc0a7825 */ /* 0x002fc600078e02a8 */
[----:B------:R1:W-:Y:S04]  /*1cc20*/  STL.64 [R1+0xc0], R6 ;  /* 0x0000c00601007387 */ /* 0x0003e80000100a00 */
[----:B------:R1:W-:Y:S01]  /*1cc30*/  LDGSTS.E [R71+0x2a800], [R6.64], !P2 ;  /* 0x2a80000006477fae */ /* 0x0003e2000d121844 */
[----:B--2---:R-:W-:-:S03]  /*1cc40*/  IMAD.WIDE R8, R252, 0x4, R170 ;  /* 0x00000004fc087825 */ /* 0x004fc600078e02aa */
[----:B------:R2:W-:Y:S01]  /*1cc50*/  STL.64 [R1+0xb8], R4 ;  /* 0x0000b80401007387 */ /* 0x0005e20000100a00 */
[----:B------:R-:W-:-:S03]  /*1cc60*/  ISETP.GE.U32.AND P4, PT, R3, 0x7ffffebe, PT ;  /* 0x7ffffebe0300780c */ /* 0x000fc60003f86070 */
[----:B------:R2:W-:Y:S01]  /*1cc70*/  LDGSTS.E [R71+0x2aa00], [R4.64], !P2 ;  /* 0x2aa0000004477fae */ /* 0x0005e2000d121844 */
[----:B-1----:R-:W-:-:S03]  /*1cc80*/  IMAD.WIDE R6, R252, 0x4, R172 ;  /* 0x00000004fc067825 */ /* 0x002fc600078e02ac */
[----:B------:R1:W-:Y:S01]  /*1cc90*/  STL.64 [R1+0xb0], R10 ;  /* 0x0000b00a01007387 */ /* 0x0003e20000100a00 */
[----:B------:R-:W-:-:S03]  /*1cca0*/  IADD3 R3, R15, -0xcb, RZ ;  /* 0xffffff350f037810 */ /* 0x000fc60007ffe0ff */
        /* <DEDUP_REMOVED lines=74> */
[----:B------:R-:W-:-:S03]  /*1d150*/  ISETP.GE.U32.AND P0, PT, R3, 0x7ffffe96, PT ;  /* 0x7ffffe960300780c */ /* 0x000fc60003f06070 */
        /* <DEDUP_REMOVED lines=11> */
[----:B------:R2:W-:Y:S01]  /*1d210*/  STL.64 [R1+0x11a8], R4 ;  /* 0x0011a80401007387 */ /* 0x0005e20000100a00 */
[----:B------:R-:W-:-:S03]  /*1d220*/  IADD3 R2, R15, -0xef, RZ ;  /* 0xffffff110f027810 */ /* 0x000fc60007ffe0ff */
        /* <DEDUP_REMOVED lines=29> */
[----:B------:R-:W3:Y:S04]  /*1d400*/  LDL.LU.64 R72, [R1+0x290] ;  /* 0x0002900001487983 */ /* 0x000ee80000300a00 */
[----:B------:R1:W-:Y:S01]  /*1d410*/  STL.64 [R1+0x1300], R10 ;  /* 0x0013000a01007387 */ /* 0x0003e20000100a00 */
[----:B--2---:R-:W-:-:S03]  /*1d420*/  IMAD.WIDE R4, R252, 0x4, R238 ;  /* 0x00000004fc047825 */ /* 0x004fc600078e02ee */
[----:B------:R2:W-:Y:S04]  /*1d430*/  STL.64 [R1+0x1308], R8 ;  /* 0x0013080801007387 */ /* 0x0005e80000100a00 */
[----:B------:R4:W-:Y:S04]  /*1d440*/  STL.64 [R1+0x1330], R6 ;  /* 0x0013300601007387 */ /* 0x0009e80000100a00 */
[----:B------:R-:W3:Y:S04]  /*1d450*/  LDL.LU.64 R64, [R1+0x288] ;  /* 0x0002880001407983 */ /* 0x000ee80000300a00 */
[----:B------:R1:W-:Y:S04]  /*1d460*/  STL.64 [R1+0x1368], R4 ;  /* 0x0013680401007387 */ /* 0x0003e80000100a00 */
[----:B------:R-:W3:Y:S04]  /*1d470*/  LDL.LU.64 R76, [R1+0x250] ;  /* 0x00025000014c7983 */ /* 0x000ee80000300a00 */
[----:B------:R1:W-:Y:S04]  /*1d480*/  LDGSTS.E [R71+0x3b800], [R10.64], !P1 ;  /* 0x3b8000000a477fae */ /* 0x0003e8000c921844 */
[----:B------:R2:W-:Y:S04]  /*1d490*/  LDGSTS.E [R71+0x3ba00], [R8.64], !P1 ;  /* 0x3ba0000008477fae */ /* 0x0005e8000c921844 */
[----:B------:R-:W3:Y:S01]  /*1d4a0*/  LDL.LU.64 R82, [R1+0x248] ;  /* 0x0002480001527983 */ /* 0x000ee20000300a00 */
[----:B-1----:R-:W-:-:S03]  /*1d4b0*/  IMAD.WIDE R10, R252, 0x4, R240 ;  /* 0x00000004fc0a7825 */ /* 0x002fc600078e02f0 */
[----:B------:R4:W-:Y:S01]  /*1d4c0*/  LDGSTS.E [R71+0x3c800], [R6.64], !P6 ;  /* 0x3c80000006477fae */ /* 0x0009e2000f121844 */
[----:B--2---:R-:W-:-:S03]  /*1d4d0*/  IMAD.WIDE R8, R252, 0x4, R242 ;  /* 0x00000004fc087825 */ /* 0x004fc600078e02f2 */
[----:B------:R-:W2:Y:S04]  /*1d4e0*/  LDL.LU.64 R80, [R1+0x210] ;  /* 0x0002100001507983 */ /* 0x000ea80000300a00 */
[----:B------:R1:W-:Y:S01]  /*1d4f0*/  STL.64 [R1+0x1a70], R10 ;  /* 0x001a700a01007387 */ /* 0x0003e20000100a00 */
[----:B----4-:R-:W-:-:S03]  /*1d500*/  IMAD.WIDE R6, R252, 0x4, R244 ;  /* 0x00000004fc067825 */ /* 0x010fc600078e02f4 */
[----:B------:R4:W-:Y:S04]  /*1d510*/  STL.64 [R1+0x1a78], R8 ;  /* 0x001a780801007387 */ /* 0x0009e80000100a00 */
[----:B------:R3:W-:Y:S04]  /*1d520*/  STL.64 [R1+0x1a80], R6 ;  /* 0x001a800601007387 */ /* 0x0007e80000100a00 */
[----:B------:R-:W2:Y:S01]  /*1d530*/  LDL.LU.64 R84, [R1+0x208] ;  /* 0x0002080001547983 */ /* 0x000ea20000300a00 */
[C---:B------:R-:W-:Y:S02]  /*1d540*/  IADD3 R2, R15.reuse, -0xf7, RZ ;  /* 0xffffff090f027810 */ /* 0x040fe40007ffe0ff */
[----:B------:R-:W-:Y:S01]  /*1d550*/  IADD3 R3, R15, -0xfb, RZ ;  /* 0xffffff050f037810 */ /* 0x000fe20007ffe0ff */
[----:B------:R1:W-:Y:S01]  /*1d560*/  LDGSTS.E [R71+0x3ca00], [R4.64], !P6 ;  /* 0x3ca0000004477fae */ /* 0x0003e2000f121844 */
[----:B------:R-:W-:-:S02]  /*1d570*/  ISETP.GE.U32.AND P3, PT, R2, 0x7ffffe8a, PT ;  /* 0x7ffffe8a0200780c */ /* 0x000fc40003f66070 */
[----:B------:R-:W-:Y:S02]  /*1d580*/  IADD3 R2, R15, -0xff, RZ ;  /* 0xffffff010f027810 */ /* 0x000fe40007ffe0ff */
[----:B------:R-:W-:Y:S02]  /*1d590*/  ISETP.GE.U32.AND P4, PT, R3, 0x7ffffe86, PT ;  /* 0x7ffffe860300780c */ /* 0x000fe40003f86070 */
[----:B------:R-:W-:Y:S02]  /*1d5a0*/  ISETP.GE.U32.AND P2, PT, R2, 0x7ffffe82, PT ;  /* 0x7ffffe820200780c */ /* 0x000fe40003f46070 */
[----:B------:R-:W-:Y:S01]  /*1d5b0*/  IADD3 R3, R15, -0x84, RZ ;  /* 0xffffff7c0f037810 */ /* 0x000fe20007ffe0ff */
[----:B-1----:R-:W-:-:S03]  /*1d5c0*/  IMAD.WIDE R4, R252, 0x4, R246 ;  /* 0x00000004fc047825 */ /* 0x002fc600078e02f6 */
[----:B------:R-:W-:Y:S01]  /*1d5d0*/  ISETP.GE.U32.AND P5, PT, R3, 0x7ffffefd, PT ;  /* 0x7ffffefd0300780c */ /* 0x000fe20003fa6070 */
[----:B------:R1:W-:Y:S01]  /*1d5e0*/  LDGSTS.E [R71+0x3d800], [R10.64], !P3 ;  /* 0x3d8000000a477fae */ /* 0x0003e2000d921844 */
[----:B------:R-:W-:-:S03]  /*1d5f0*/  LOP3.LUT R18, R19, 0x60, RZ, 0x3c, !PT ;  /* 0x0000006013127812 */ /* 0x000fc600078e3cff */
[----:B------:R4:W-:Y:S04]  /*1d600*/  LDGSTS.E [R71+0x3da00], [R8.64], !P3 ;  /* 0x3da0000008477fae */ /* 0x0009e8000d921844 */
[----:B------:R3:W-:Y:S01]  /*1d610*/  STL.64 [R1+0x1a88], R4 ;  /* 0x001a880401007387 */ /* 0x0007e20000100a00 */
[----:B-1----:R-:W-:-:S03]  /*1d620*/  IMAD.WIDE R10, R252, 0x4, R248 ;  /* 0x00000004fc0a7825 */ /* 0x002fc600078e02f8 */
[----:B------:R-:W2:Y:S01]  /*1d630*/  LDL.LU.64 R68, [R1+0x1d0] ;  /* 0x0001d00001447983 */ /* 0x000ea20000300a00 */
[----:B----4-:R-:W-:-:S03]  /*1d640*/  IMAD.WIDE R8, R252, 0x4, R250 ;  /* 0x00000004fc087825 */ /* 0x010fc600078e02fa */
[----:B------:R3:W-:Y:S04]  /*1d650*/  LDGSTS.E [R71+0x3e800], [R6.64], !P4 ;  /* 0x3e80000006477fae */ /* 0x0007e8000e121844 */
[----:B------:R-:W4:Y:S04]  /*1d660*/  LDL.LU.64 R74, [R1+0x1c8] ;  /* 0x0001c800014a7983 */ /* 0x000f280000300a00 */
[----:B------:R1:W-:Y:S04]  /*1d670*/  LDGSTS.E [R71+0x3ea00], [R4.64], !P4 ;  /* 0x3ea0000004477fae */ /* 0x0003e8000e121844 */
[----:B------:R-:W4:Y:S04]  /*1d680*/  LDL.LU.64 R78, [R1+0x190] ;  /* 0x00019000014e7983 */ /* 0x000f280000300a00 */
[----:B------:R1:W-:Y:S04]  /*1d690*/  STL.64 [R1+0x1a90], R10 ;  /* 0x001a900a01007387 */ /* 0x0003e80000100a00 */
[----:B------:R1:W-:Y:S04]  /*1d6a0*/  LDGSTS.E [R71+0x3f800], [R10.64], !P2 ;  /* 0x3f8000000a477fae */ /* 0x0003e8000d121844 */
[----:B------:R1:W-:Y:S01]  /*1d6b0*/  LDGSTS.E [R71+0x3fa00], [R8.64], !P2 ;  /* 0x3fa0000008477fae */ /* 0x0003e2000d121844 */
[----:B---3--:R-:W-:-:S03]  /*1d6c0*/  IMAD.WIDE R6, R252, 0x4, R72 ;  /* 0x00000004fc067825 */ /* 0x008fc600078e0248 */
[----:B------:R-:W3:Y:S04]  /*1d6d0*/  LDL.LU.64 R72, [R1+0x188] ;  /* 0x0001880001487983 */ /* 0x000ee80000300a00 */
[----:B------:R1:W-:Y:S04]  /*1d6e0*/  STL.64 [R1+0x1a98], R8 ;  /* 0x001a980801007387 */ /* 0x0003e80000100a00 */
[----:B------:R2:W-:Y:S04]  /*1d6f0*/  STL.64 [R1+0x70], R6 ;  /* 0x0000700601007387 */ /* 0x0005e80000100a00 */
[----:B------:R2:W-:Y:S01]  /*1d700*/  LDGSTS.E [R18+0x20c00], [R6.64], !P5 ;  /* 0x20c0000006127fae */ /* 0x0005e2000e921844 */
[----:B-1----:R-:W-:-:S04]  /*1d710*/  IMAD.WIDE R4, R252, 0x4, R64 ;  /* 0x00000004fc047825 */ /* 0x002fc800078e0240 */
[C---:B------:R-:W-:Y:S01]  /*1d720*/  IMAD.WIDE R10, R252.reuse, 0x4, R76 ;  /* 0x00000004fc0a7825 */ /* 0x040fe200078e024c */
[----:B------:R1:W-:Y:S04]  /*1d730*/  STL.64 [R1+0x68], R4 ;  /* 0x0000680401007387 */ /* 0x0003e80000100a00 */
[----:B------:R-:W-:Y:S04]  /*1d740*/  STL.64 [R1+0x60], R10 ;  /* 0x0000600a01007387 */ /* 0x000fe80000100a00 */
[----:B------:R-:W3:Y:S01]  /*1d750*/  LDL.LU.64 R76, [R1+0x150] ;  /* 0x00015000014c7983 */ /* 0x000ee20000300a00 */
[----:B------:R-:W-:-:S03]  /*1d760*/  IMAD.WIDE R8, R252, 0x4, R82 ;  /* 0x00000004fc087825 */ /* 0x000fc600078e0252 */
[----:B------:R1:W-:Y:S04]  /*1d770*/  LDGSTS.E [R18+0x20e00], [R4.64], !P5 ;  /* 0x20e0000004127fae */ /* 0x0003e8000e921844 */
[----:B------:R-:W-:Y:S01]  /*1d780*/  STL.64 [R1+0x58], R8 ;  /* 0x0000580801007387 */ /* 0x000fe20000100a00 */
[----:B--2---:R-:W-:-:S03]  /*1d790*/  IMAD.WIDE R6, R252, 0x4, R80 ;  /* 0x00000004fc067825 */ /* 0x004fc600078e0250 */
[----:B------:R-:W2:Y:S04]  /*1d7a0*/  LDL.LU.64 R82, [R1+0x148] ;  /* 0x0001480001527983 */ /* 0x000ea80000300a00 */
[----:B------:R-:W-:Y:S04]  /*1d7b0*/  STL.64 [R1+0x40], R6 ;  /* 0x0000400601007387 */ /* 0x000fe80000100a00 */
[----:B------:R-:W2:Y:S01]  /*1d7c0*/  LDL.LU.64 R80, [R1+0x110] ;  /* 0x0001100001507983 */ /* 0x000ea20000300a00 */
[----:B-1----:R-:W-:-:S03]  /*1d7d0*/  IMAD.WIDE R4, R252, 0x4, R84 ;  /* 0x00000004fc047825 */ /* 0x002fc600078e0254 */
[----:B------:R-:W2:Y:S01]  /*1d7e0*/  LDL.LU.64 R84, [R1+0x108] ;  /* 0x0001080001547983 */ /* 0x000ea20000300a00 */
[C---:B------:R-:W-:Y:S02]  /*1d7f0*/  IADD3 R2, R15.reuse, -0x88, RZ ;  /* 0xffffff780f027810 */ /* 0x040fe40007ffe0ff */
[----:B------:R-:W-:Y:S02]  /*1d800*/  IADD3 R3, R15, -0x8c, RZ ;  /* 0xffffff740f037810 */ /* 0x000fe40007ffe0ff */
[----:B------:R-:W-:Y:S02]  /*1d810*/  ISETP.GE.U32.AND P0, PT, R2, 0x7ffffef9, PT ;  /* 0x7ffffef90200780c */ /* 0x000fe40003f06070 */
[----:B------:R-:W-:Y:S01]  /*1d820*/  ISETP.GE.U32.AND P1, PT, R3, 0x7ffffef5, PT ;  /* 0x7ffffef50300780c */ /* 0x000fe20003f26070 */
[----:B------:R1:W-:Y:S10]  /*1d830*/  STL.64 [R1+0x38], R4 ;  /* 0x0000380401007387 */ /* 0x0003f40000100a00 */
[----:B------:R1:W-:Y:S04]  /*1d840*/  LDGSTS.E [R18+0x21c00], [R10.64], !P0 ;  /* 0x21c000000a127fae */ /* 0x0003e8000c121844 */
[----:B------:R1:W-:Y:S04]  /*1d850*/  LDGSTS.E [R18+0x21e00], [R8.64], !P0 ;  /* 0x21e0000008127fae */ /* 0x0003e8000c121844 */
[----:B------:R1:W-:Y:S04]  /*1d860*/  LDGSTS.E [R18+0x22c00], [R6.64], !P1 ;  /* 0x22c0000006127fae */ /* 0x0003e8000c921844 */
[----:B------:R1:W-:Y:S02]  /*1d870*/  LDGSTS.E [R18+0x22e00], [R4.64], !P1 ;  /* 0x22e0000004127fae */ /* 0x0003e4000c921844 */
[----:B-1----:R-:W-:-:S04]  /*1d880*/  IMAD.WIDE R4, R252, 0x4, R68 ;  /* 0x00000004fc047825 */ /* 0x002fc800078e0244 */
[C---:B----4-:R-:W-:Y:S01]  /*1d890*/  IMAD.WIDE R238, R252.reuse, 0x4, R74 ;  /* 0x00000004fcee7825 */ /* 0x050fe200078e024a */
[----:B------:R1:W-:Y:S03]  /*1d8a0*/  STL.64 [R1+0x30], R4 ;  /* 0x0000300401007387 */ /* 0x0003e60000100a00 */
[C---:B------:R-:W-:Y:S01]  /*1d8b0*/  IMAD.WIDE R236, R252.reuse, 0x4, R78 ;  /* 0x00000004fcec7825 */ /* 0x040fe200078e024e */
[----:B------:R-:W4:Y:S04]  /*1d8c0*/  LDL.LU.64 R68, [R1+0xd0] ;  /* 0x0000d00001447983 */ /* 0x000f280000300a00 */
[----:B------:R-:W4:Y:S04]  /*1d8d0*/  LDL.LU.64 R74, [R1+0xc8] ;  /* 0x0000c800014a7983 */ /* 0x000f280000300a00 */
[----:B------:R-:W4:Y:S01]  /*1d8e0*/  LDL.LU.64 R78, [R1+0x90] ;  /* 0x00009000014e7983 */ /* 0x000f220000300a00 */
[----:B---3--:R-:W-:-:S03]  /*1d8f0*/  IMAD.WIDE R230, R252, 0x4, R72 ;  /* 0x00000004fce67825 */ /* 0x008fc600078e0248 */
[----:B------:R-:W3:Y:S04]  /*1d900*/  LDL.LU.64 R72, [R1+0x88] ;  /* 0x0000880001487983 */ /* 0x000ee80000300a00 */
[----:B------:R-:W-:Y:S04]  /*1d910*/  STL.64 [R1+0x2178], R238 ;  /* 0x002178ee01007387 */ /* 0x000fe80000100a00 */
[----:B------:R-:W-:Y:S04]  /*1d920*/  STL.64 [R1+0x2180], R236 ;  /* 0x002180ec01007387 */ /* 0x000fe80000100a00 */
[----:B------:R-:W-:Y:S01]  /*1d930*/  STL.64 [R1+0x2188], R230 ;  /* 0x002188e601007387 */ /* 0x000fe20000100a00 */
[----:B------:R-:W-:-:S04]  /*1d940*/  IMAD.WIDE R228, R252, 0x4, R76 ;  /* 0x00000004fce47825 */ /* 0x000fc800078e024c */
[----:B--2---:R-:W-:-:S04]  /*1d950*/  IMAD.WIDE R202, R252, 0x4, R82 ;  /* 0x00000004fcca7825 */ /* 0x004fc800078e0252 */
[----:B------:R-:W-:-:S04]  /*1d960*/  IMAD.WIDE R200, R252, 0x4, R80 ;  /* 0x00000004fcc87825 */ /* 0x000fc800078e0250 */
[C---:B------:R-:W-:Y:S02]  /*1d970*/  IMAD.WIDE R166, R252.reuse, 0x4, R84 ;  /* 0x00000004fca67825 */ /* 0x040fe400078e0254 */
[----:B------:R-:W2:Y:S04]  /*1d980*/  LDL.LU.64 R84, [R1+0x50] ;  /* 0x0000500001547983 */ /* 0x000ea80000300a00 */
[----:B------:R-:W2:Y:S04]  /*1d990*/  LDL.LU.64 R76, [R1+0x48] ;  /* 0x00004800014c7983 */ /* 0x000ea80000300a00 */
[----:B------:R-:W2:Y:S04]  /*1d9a0*/  LDL.LU.64 R82, [R1+0x2b8] ;  /* 0x0002b80001527983 */ /* 0x000ea80000300a00 */
[----:B------:R-:W2:Y:S04]  /*1d9b0*/  LDL.LU.64 R80, [R1+0x2c0] ;  /* 0x0002c00001507983 */ /* 0x000ea80000300a00 */
[----:B------:R-:W-:Y:S04]  /*1d9c0*/  STL.64 [R1+0x2190], R228 ;  /* 0x002190e401007387 */ /* 0x000fe80000100a00 */
[----:B------:R-:W-:Y:S04]  /*1d9d0*/  STL.64 [R1+0x2198], R202 ;  /* 0x002198ca01007387 */ /* 0x000fe80000100a00 */
[----:B------:R-:W-:Y:S04]  /*1d9e0*/  STL.64 [R1+0x21a0], R200 ;  /* 0x0021a0c801007387 */ /* 0x000fe80000100a00 */
[----:B------:R-:W-:Y:S01]  /*1d9f0*/  STL.64 [R1+0x21a8], R166 ;  /* 0x0021a8a601007387 */ /* 0x000fe20000100a00 */
[----:B----4-:R-:W-:-:S03]  /*1da00*/  IMAD.WIDE R164, R252, 0x4, R68 ;  /* 0x00000004fca47825 */ /* 0x010fc600078e0244 */
[----:B------:R-:W4:Y:S01]  /*1da10*/  LDL.LU.64 R68, [R1+0x2c8] ;  /* 0x0002c80001447983 */ /* 0x000f220000300a00 */
[----:B------:R-:W-:-:S03]  /*1da20*/  IMAD.WIDE R126, R252, 0x4, R74 ;  /* 0x00000004fc7e7825 */ /* 0x000fc600078e024a */
[----:B------:R-:W4:Y:S01]  /*1da30*/  LDL.LU.64 R66, [R1+0x2d0] ;  /* 0x0002d00001427983 */ /* 0x000f220000300a00 */
[----:B------:R-:W-:-:S03]  /*1da40*/  IMAD.WIDE R124, R252, 0x4, R78 ;  /* 0x00000004fc7c7825 */ /* 0x000fc600078e024e */
[----:B------:R-:W4:Y:S04]  /*1da50*/  LDL.LU.64 R64, [R1+0x2d8] ;  /* 0x0002d80001407983 */ /* 0x000f280000300a00 */
[----:B------:R-:W4:Y:S04]  /*1da60*/  LDL.LU.64 R60, [R1+0x2e0] ;  /* 0x0002e000013c7983 */ /* 0x000f280000300a00 */
[----:B------:R-:W-:Y:S04]  /*1da70*/  STL.64 [R1+0x21b0], R164 ;  /* 0x0021b0a401007387 */ /* 0x000fe80000100a00 */
[----:B------:R-:W-:Y:S04]  /*1da80*/  STL.64 [R1+0x21b8], R126 ;  /* 0x0021b87e01007387 */ /* 0x000fe80000100a00 */
[----:B------:R-:W-:Y:S01]  /*1da90*/  STL.64 [R1+0x21c0], R124 ;  /* 0x0021c07c01007387 */ /* 0x000fe20000100a00 */
[----:B---3--:R-:W-:-:S05]  /*1daa0*/  IMAD.WIDE R86, R252, 0x4, R72 ;  /* 0x00000004fc567825 */ /* 0x008fca00078e0248 */
[----:B------:R-:W-:Y:S04]  /*1dab0*/  STL.64 [R1+0x21c8], R86 ;  /* 0x0021c85601007387 */ /* 0x000fe80000100a00 */
[----:B------:R-:W3:Y:S01]  /*1dac0*/  LDL.LU.64 R78, [R1+0x2e8] ;  /* 0x0002e800014e7983 */ /* 0x000ee20000300a00 */
[----:B--2---:R-:W-:-:S03]  /*1dad0*/  IMAD.WIDE R74, R252, 0x4, R76 ;  /* 0x00000004fc4a7825 */ /* 0x004fc600078e024c */
[----:B------:R-:W2:Y:S01]  /*1dae0*/  LDL.LU.64 R76, [R1+0x2f0] ;  /* 0x0002f000014c7983 */ /* 0x000ea20000300a00 */
[----:B------:R-:W-:-:S03]  /*1daf0*/  IMAD.WIDE R72, R252, 0x4, R82 ;  /* 0x00000004fc487825 */ /* 0x000fc600078e0252 */
[----:B------:R-:W2:Y:S01]  /*1db00*/  LDL.LU.64 R82, [R1+0x2f8] ;  /* 0x0002f80001527983 */ /* 0x000ea20000300a00 */
[----:B------:R-:W-:-:S03]  /*1db10*/  IMAD.WIDE R70, R252, 0x4, R80 ;  /* 0x00000004fc467825 */ /* 0x000fc600078e0250 */
[----:B------:R-:W2:Y:S01]  /*1db20*/  LDL.LU.64 R80, [R1+0x300] ;  /* 0x0003000001507983 */ /* 0x000ea20000300a00 */
[----:B------:R-:W-:-:S05]  /*1db30*/  IMAD.WIDE R84, R252, 0x4, R84 ;  /* 0x00000004fc547825 */ /* 0x000fca00078e0254 */
[----:B------:R-:W-:Y:S04]  /*1db40*/  STL.64 [R1+0x21d0], R84 ;  /* 0x0021d05401007387 */ /* 0x000fe80000100a00 */
[----:B------:R-:W-:Y:S04]  /*1db50*/  STL.64 [R1+0x21d8], R74 ;  /* 0x0021d84a01007387 */ /* 0x000fe80000100a00 */
[----:B------:R-:W-:Y:S04]  /*1db60*/  STL.64 [R1+0x21e0], R72 ;  /* 0x0021e04801007387 */ /* 0x000fe80000100a00 */
[----:B------:R-:W-:Y:S04]  /*1db70*/  STL.64 [R1+0x21e8], R70 ;  /* 0x0021e84601007387 */ /* 0x000fe80000100a00 */
[----:B------:R-:W2:Y:S04]  /*1db80*/  LDL.LU.64 R52, [R1+0x308] ;  /* 0x0003080001347983 */ /* 0x000ea80000300a00 */
[----:B------:R-:W2:Y:S04]  /*1db90*/  LDL.LU.64 R50, [R1+0x310] ;  /* 0x0003100001327983 */ /* 0x000ea80000300a00 */
[----:B------:R-:W2:Y:S04]  /*1dba0*/  LDL.LU.64 R48, [R1+0x318] ;  /* 0x0003180001307983 */ /* 0x000ea80000300a00 */
[----:B------:R-:W2:Y:S01]  /*1dbb0*/  LDL.LU.64 R44, [R1+0x320] ;  /* 0x00032000012c7983 */ /* 0x000ea20000300a00 */
[----:B----4-:R-:W-:-:S04]  /*1dbc0*/  IMAD.WIDE R68, R252, 0x4, R68 ;  /* 0x00000004fc447825 */ /* 0x010fc800078e0244 */
[C---:B------:R-:W-:Y:S01]  /*1dbd0*/  IMAD.WIDE R66, R252.reuse, 0x4, R66 ;  /* 0x00000004fc427825 */ /* 0x040fe200078e0242 */
[----:B------:R-:W-:Y:S03]  /*1dbe0*/  STL.64 [R1+0x21f0], R68 ;  /* 0x0021f04401007387 */ /* 0x000fe60000100a00 */
[C---:B------:R-:W-:Y:S01]  /*1dbf0*/  IMAD.WIDE R64, R252.reuse, 0x4, R64 ;  /* 0x00000004fc407825 */ /* 0x040fe200078e0240 */
[----:B------:R-:W-:Y:S03]  /*1dc00*/  STL.64 [R1+0x21f8], R66 ;  /* 0x0021f84201007387 */ /* 0x000fe60000100a00 */
[C---:B------:R-:W-:Y:S01]  /*1dc10*/  IMAD.WIDE R62, R252.reuse, 0x4, R60 ;  /* 0x00000004fc3e7825 */ /* 0x040fe200078e023c */
[----:B------:R-:W-:Y:S04]  /*1dc20*/  STL.64 [R1+0x2200], R64 ;  /* 0x0022004001007387 */ /* 0x000fe80000100a00 */
[----:B------:R-:W-:Y:S01]  /*1dc30*/  STL.64 [R1+0x2208], R62 ;  /* 0x0022083e01007387 */ /* 0x000fe20000100a00 */
[----:B---3--:R-:W-:-:S03]  /*1dc40*/  IMAD.WIDE R60, R252, 0x4, R78 ;  /* 0x00000004fc3c7825 */ /* 0x008fc600078e024e */
[----:B------:R-:W3:Y:S01]  /*1dc50*/  LDL.LU.64 R78, [R1+0x328] ;  /* 0x00032800014e7983 */ /* 0x000ee20000300a00 */
[----:B--2---:R-:W-:-:S03]  /*1dc60*/  IMAD.WIDE R58, R252, 0x4, R76 ;  /* 0x00000004fc3a7825 */ /* 0x004fc600078e024c */
[----:B------:R-:W2:Y:S01]  /*1dc70*/  LDL.LU.64 R76, [R1+0x330] ;  /* 0x00033000014c7983 */ /* 0x000ea20000300a00 */
[----:B------:R-:W-:-:S03]  /*1dc80*/  IMAD.WIDE R56, R252, 0x4, R82 ;  /* 0x00000004fc387825 */ /* 0x000fc600078e0252 */
[----:B------:R-:W4:Y:S01]  /*1dc90*/  LDL.LU.64 R82, [R1+0x338] ;  /* 0x0003380001527983 */ /* 0x000f220000300a00 */
[----:B------:R-:W-:-:S03]  /*1dca0*/  IMAD.WIDE R54, R252, 0x4, R80 ;  /* 0x00000004fc367825 */ /* 0x000fc600078e0250 */
[----:B------:R-:W1:Y:S01]  /*1dcb0*/  LDL.LU.64 R80, [R1+0x3a0] ;  /* 0x0003a00001507983 */ /* 0x000e620000300a00 */
[----:B------:R-:W-:-:S04]  /*1dcc0*/  IADD3 R2, R15, -0x90, RZ ;  /* 0xffffff700f027810 */ /* 0x000fc80007ffe0ff */
[----:B------:R-:W-:Y:S01]  /*1dcd0*/  ISETP.GE.U32.AND P6, PT, R2, 0x7ffffef1, PT ;  /* 0x7ffffef10200780c */ /* 0x000fe20003fc6070 */
[----:B------:R-:W-:Y:S04]  /*1dce0*/  STL.64 [R1+0x2210], R60 ;  /* 0x0022103c01007387 */ /* 0x000fe80000100a00 */
[----:B------:R-:W-:Y:S04]  /*1dcf0*/  STL.64 [R1+0x2218], R58 ;  /* 0x0022183a01007387 */ /* 0x000fe80000100a00 */
[----:B------:R-:W-:Y:S04]  /*1dd00*/  STL.64 [R1+0x2220], R56 ;  /* 0x0022203801007387 */ /* 0x000fe80000100a00 */
[----:B------:R-:W-:Y:S01]  /*1dd10*/  STL.64 [R1+0x2228], R54 ;  /* 0x0022283601007387 */ /* 0x000fe20000100a00 */
[----:B------:R-:W-:-:S03]  /*1dd20*/  IMAD.WIDE R52, R252, 0x4, R52 ;  /* 0x00000004fc347825 */ /* 0x000fc600078e0234 */
[----:B------:R-:W3:Y:S01]  /*1dd30*/  LDL.LU.64 R26, [R1+0x398] ;  /* 0x00039800011a7983 */ /* 0x000ee20000300a00 */
[----:B------:R-:W-:-:S03]  /*1dd40*/  IMAD.WIDE R50, R252, 0x4, R50 ;  /* 0x00000004fc327825 */ /* 0x000fc600078e0232 */
[----:B------:R-:W3:Y:S01]  /*1dd50*/  LDL.LU.64 R30, [R1+0x390] ;  /* 0x00039000011e7983 */ /* 0x000ee20000300a00 */
[----:B------:R-:W-:-:S03]  /*1dd60*/  IMAD.WIDE R48, R252, 0x4, R48 ;  /* 0x00000004fc307825 */ /* 0x000fc600078e0230 */
[----:B------:R-:W3:Y:S01]  /*1dd70*/  LDL.LU.64 R24, [R1+0x388] ;  /* 0x0003880001187983 */ /* 0x000ee20000300a00 */
[----:B------:R-:W-:-:S03]  /*1dd80*/  IMAD.WIDE R46, R252, 0x4, R44 ;  /* 0x00000004fc2e7825 */ /* 0x000fc600078e022c */
[----:B------:R-:W3:Y:S04]  /*1dd90*/  LDL.LU.64 R28, [R1+0x380] ;  /* 0x00038000011c7983 */ /* 0x000ee80000300a00 */
[----:B------:R-:W-:Y:S04]  /*1dda0*/  STL.64 [R1+0x2230], R52 ;  /* 0x0022303401007387 */ /* 0x000fe80000100a00 */
[----:B------:R-:W-:Y:S04]  /*1ddb0*/  STL.64 [R1+0x2238], R50 ;  /* 0x0022383201007387 */ /* 0x000fe80000100a00 */
[----:B------:R-:W-:Y:S04]  /*1ddc0*/  STL.64 [R1+0x2240], R48 ;  /* 0x0022403001007387 */ /* 0x000fe80000100a00 */
[----:B------:R1:W-:Y:S04]  /*1ddd0*/  LDGSTS.E [R18+0x23c00], [R4.64], !P6 ;  /* 0x23c0000004127fae */ /* 0x0003e8000f121844 */
[----:B------:R-:W-:Y:S04]  /*1dde0*/  STL.64 [R1+0x2248], R46 ;  /* 0x0022482e01007387 */ /* 0x000fe80000100a00 */
[----:B------:R-:W3:Y:S04]  /*1ddf0*/  LDL.LU.64 R34, [R1+0x378] ;  /* 0x0003780001227983 */ /* 0x000ee80000300a00 */
[----:B------:R-:W3:Y:S04]  /*1de00*/  LDL.LU.64 R38, [R1+0x370] ;  /* 0x0003700001267983 */ /* 0x000ee80000300a00 */
[----:B------:R-:W3:Y:S04]  /*1de10*/  LDL.LU.64 R32, [R1+0x368] ;  /* 0x0003680001207983 */ /* 0x000ee80000300a00 */
[----:B------:R-:W3:Y:S01]  /*1de20*/  LDL.LU.64 R36, [R1+0x360] ;  /* 0x0003600001247983 */ /* 0x000ee20000300a00 */
[----:B--2---:R-:W-:-:S04]  /*1de30*/  IMAD.WIDE R42, R252, 0x4, R76 ;  /* 0x00000004fc2a7825 */ /* 0x004fc800078e024c */
[C---:B----4-:R-:W-:Y:S01]  /*1de40*/  IMAD.WIDE R40, R252.reuse, 0x4, R82 ;  /* 0x00000004fc287825 */ /* 0x050fe200078e0252 */
[----:B------:R-:W-:Y:S01]  /*1de50*/  IADD3 R3, R15, -0x94, RZ ;  /* 0xffffff6c0f037810 */ /* 0x000fe20007ffe0ff */
[----:B------:R2:W-:Y:S02]  /*1de60*/  LDGSTS.E [R18+0x23e00], [R238.64], !P6 ;  /* 0x23e00000ee127fae */ /* 0x0005e4000f121844 */
[----:B-1----:R-:W-:-:S04]  /*1de70*/  IMAD.WIDE R4, R252, 0x4, R80 ;  /* 0x00000004fc047825 */ /* 0x002fc800078e0250 */
[----:B---3--:R-:W-:Y:S02]  /*1de80*/  IMAD.WIDE R44, R252, 0x4, R78 ;  /* 0x00000004fc2c7825 */ /* 0x008fe400078e024e */
[----:B------:R-:W3:Y:S04]  /*1de90*/  LDL.LU.64 R78, [R1+0x358] ;  /* 0x00035800014e7983 */ /* 0x000ee80000300a00 */
[----:B------:R1:W-:Y:S04]  /*1dea0*/  STL.64 [R1+0x48], R4 ;  /* 0x0000480401007387 */ /* 0x0003e80000100a00 */
[----:B------:R-:W4:Y:S04]  /*1deb0*/  LDL.LU.64 R76, [R1+0x350] ;  /* 0x00035000014c7983 */ /* 0x000f280000300a00 */
[----:B------:R-:W2:Y:S04]  /*1dec0*/  LDL.LU.64 R82, [R1+0x348] ;  /* 0x0003480001527983 */ /* 0x000ea80000300a00 */
[----:B------:R-:W-:Y:S04]  /*1ded0*/  STL.64 [R1+0x2250], R44 ;  /* 0x0022502c01007387 */ /* 0x000fe80000100a00 */
[----:B------:R-:W-:Y:S04]  /*1dee0*/  STL.64 [R1+0x2258], R42 ;  /* 0x0022582a01007387 */ /* 0x000fe80000100a00 */
[----:B------:R-:W-:Y:S04]  /*1def0*/  STL.64 [R1+0x2260], R40 ;  /* 0x0022602801007387 */ /* 0x000fe80000100a00 */
[----:B------:R-:W2:Y:S01]  /*1df00*/  LDL.LU.64 R80, [R1+0x340] ;  /* 0x0003400001507983 */ /* 0x000ea20000300a00 */
[----:B------:R-:W-:-:S02]  /*1df10*/  IADD3 R2, R15, -0x98, RZ ;  /* 0xffffff680f027810 */ /* 0x000fc40007ffe0ff */
[----:B------:R-:W-:Y:S02]  /*1df20*/  ISETP.GE.U32.AND P3, PT, R3, 0x7ffffeed, PT ;  /* 0x7ffffeed0300780c */ /* 0x000fe40003f66070 */
[C---:B------:R-:W-:Y:S02]  /*1df30*/  IADD3 R3, R15.reuse, -0x9c, RZ ;  /* 0xffffff640f037810 */ /* 0x040fe40007ffe0ff */
[----:B------:R-:W-:Y:S02]  /*1df40*/  ISETP.GE.U32.AND P4, PT, R2, 0x7ffffee9, PT ;  /* 0x7ffffee90200780c */ /* 0x000fe40003f86070 */
[----:B------:R-:W-:Y:S02]  /*1df50*/  IADD3 R2, R15, -0xa0, RZ ;  /* 0xffffff600f027810 */ /* 0x000fe40007ffe0ff */
[----:B------:R-:W-:Y:S02]  /*1df60*/  ISETP.GE.U32.AND P2, PT, R3, 0x7ffffee5, PT ;  /* 0x7ffffee50300780c */ /* 0x000fe40003f46070 */
[----:B------:R-:W-:-:S02]  /*1df70*/  IADD3 R3, R15, -0xa4, RZ ;  /* 0xffffff5c0f037810 */ /* 0x000fc40007ffe0ff */
[----:B------:R-:W-:Y:S01]  /*1df80*/  ISETP.GE.U32.AND P5, PT, R2, 0x7ffffee1, PT ;  /* 0x7ffffee10200780c */ /* 0x000fe20003fa6070 */
[----:B------:R1:W-:Y:S01]  /*1df90*/  LDGSTS.E [R18+0x24c00], [R236.64], !P3 ;  /* 0x24c00000ec127fae */ /* 0x0003e2000d921844 */
[----:B------:R-:W-:Y:S02]  /*1dfa0*/  IADD3 R2, R15, -0xa8, RZ ;  /* 0xffffff580f027810 */ /* 0x000fe40007ffe0ff */
[----:B------:R-:W-:Y:S01]  /*1dfb0*/  ISETP.GE.U32.AND P0, PT, R3, 0x7ffffedd, PT ;  /* 0x7ffffedd0300780c */ /* 0x000fe20003f06070 */
[----:B------:R1:W-:Y:S01]  /*1dfc0*/  LDGSTS.E [R18+0x24e00], [R230.64], !P3 ;  /* 0x24e00000e6127fae */ /* 0x0003e2000d921844 */
[C---:B------:R-:W-:Y:S02]  /*1dfd0*/  IADD3 R3, R15.reuse, -0xac, RZ ;  /* 0xffffff540f037810 */ /* 0x040fe40007ffe0ff */
[----:B------:R-:W-:Y:S01]  /*1dfe0*/  ISETP.GE.U32.AND P1, PT, R2, 0x7ffffed9, PT ;  /* 0x7ffffed90200780c */ /* 0x000fe20003f26070 */
[----:B------:R1:W-:Y:S01]  /*1dff0*/  LDGSTS.E [R18+0x25c00], [R228.64], !P4 ;  /* 0x25c00000e4127fae */ /* 0x0003e2000e121844 */
[----:B------:R-:W-:-:S02]  /*1e000*/  IADD3 R2, R15, -0xb0, RZ ;  /* 0xffffff500f027810 */ /* 0x000fc40007ffe0ff */
        /* <DEDUP_REMOVED lines=8> */
[----:B------:R-:W-:-:S02]  /*1e090*/  IADD3 R3, R15, -0xbc, RZ ;  /* 0xffffff440f037810 */ /* 0x000fc40007ffe0ff */
[----:B------:R-:W-:Y:S01]  /*1e0a0*/  ISETP.GE.U32.AND P2, PT, R2, 0x7ffffec9, PT ;  /* 0x7ffffec90200780c */ /* 0x000fe20003f46070 */
[----:B------:R1:W-:Y:S01]  /*1e0b0*/  LDGSTS.E [R18+0x27c00], [R164.64], !P5 ;  /* 0x27c00000a4127fae */ /* 0x0003e2000e921844 */
[----:B------:R-:W-:-:S03]  /*1e0c0*/  IADD3 R2, R15, -0xc0, RZ ;  /* 0xffffff400f027810 */ /* 0x000fc60007ffe0ff */
[----:B------:R1:W-:Y:S01]  /*1e0d0*/  LDGSTS.E [R18+0x27e00], [R126.64], !P5 ;  /* 0x27e000007e127fae */ /* 0x0003e2000e921844 */
[----:B------:R-:W-:Y:S02]  /*1e0e0*/  ISETP.GE.U32.AND P5, PT, R3, 0x7ffffec5, PT ;  /* 0x7ffffec50300780c */ /* 0x000fe40003fa6070 */
[C---:B------:R-:W-:Y:S01]  /*1e0f0*/  IADD3 R3, R15.reuse, -0xc4, RZ ;  /* 0xffffff3c0f037810 */ /* 0x040fe20007ffe0ff */
[----:B------:R1:W-:Y:S04]  /*1e100*/  LDGSTS.E [R18+0x28c00], [R124.64], !P0 ;  /* 0x28c000007c127fae */ /* 0x0003e8000c121844 */
[----:B------:R1:W-:Y:S01]  /*1e110*/  LDGSTS.E [R18+0x28e00], [R86.64], !P0 ;  /* 0x28e0000056127fae */ /* 0x0003e2000c121844 */
[----:B------:R-:W-:Y:S02]  /*1e120*/  ISETP.GE.U32.AND P0, PT, R2, 0x7ffffec1, PT ;  /* 0x7ffffec10200780c */ /* 0x000fe40003f06070 */
[----:B------:R-:W-:Y:S01]  /*1e130*/  IADD3 R2, R15, -0xc8, RZ ;  /* 0xffffff380f027810 */ /* 0x000fe20007ffe0ff */
[----:B------:R1:W-:Y:S04]  /*1e140*/  LDGSTS.E [R18+0x29c00], [R84.64], !P1 ;  /* 0x29c0000054127fae */ /* 0x0003e8000c921844 */
[----:B------:R1:W-:Y:S01]  /*1e150*/  LDGSTS.E [R18+0x29e00], [R74.64], !P1 ;  /* 0x29e000004a127fae */ /* 0x0003e2000c921844 */
[----:B------:R-:W-:-:S02]  /*1e160*/  ISETP.GE.U32.AND P1, PT, R3, 0x7ffffebd, PT ;  /* 0x7ffffebd0300780c */ /* 0x000fc40003f26070 */
[----:B------:R-:W-:Y:S01]  /*1e170*/  IADD3 R3, R15, -0xcc, RZ ;  /* 0xffffff340f037810 */ /* 0x000fe20007ffe0ff */
[----:B------:R1:W-:Y:S04]  /*1e180*/  LDGSTS.E [R18+0x2ac00], [R72.64], !P6 ;  /* 0x2ac0000048127fae */ /* 0x0003e8000f121844 */
[----:B------:R1:W-:Y:S01]  /*1e190*/  LDGSTS.E [R18+0x2ae00], [R70.64], !P6 ;  /* 0x2ae0000046127fae */ /* 0x0003e2000f121844 */
[----:B------:R-:W-:-:S03]  /*1e1a0*/  ISETP.GE.U32.AND P6, PT, R2, 0x7ffffeb9, PT ;  /* 0x7ffffeb90200780c */ /* 0x000fc60003fc6070 */
[----:B------:R1:W-:Y:S01]  /*1e1b0*/  LDGSTS.E [R18+0x2bc00], [R68.64], !P3 ;  /* 0x2bc0000044127fae */ /* 0x0003e2000d921844 */
[----:B------:R-:W-:-:S03]  /*1e1c0*/  IADD3 R2, R15, -0xd0, RZ ;  /* 0xffffff300f027810 */ /* 0x000fc60007ffe0ff */
[----:B------:R1:W-:Y:S01]  /*1e1d0*/  LDGSTS.E [R18+0x2be00], [R66.64], !P3 ;  /* 0x2be0000042127fae */ /* 0x0003e2000d921844 */
[----:B------:R-:W-:Y:S02]  /*1e1e0*/  ISETP.GE.U32.AND P3, PT, R3, 0x7ffffeb5, PT ;  /* 0x7ffffeb50300780c */ /* 0x000fe40003f66070 */
[----:B------:R-:W-:Y:S01]  /*1e1f0*/  IADD3 R3, R15, -0xd4, RZ ;  /* 0xffffff2c0f037810 */ /* 0x000fe20007ffe0ff */
[----:B------:R1:W-:Y:S04]  /*1e200*/  LDGSTS.E [R18+0x2cc00], [R64.64], !P4 ;  /* 0x2cc0000040127fae */ /* 0x0003e8000e121844 */
[----:B------:R1:W-:Y:S01]  /*1e210*/  LDGSTS.E [R18+0x2ce00], [R62.64], !P4 ;  /* 0x2ce000003e127fae */ /* 0x0003e2000e121844 */
[----:B------:R-:W-:-:S03]  /*1e220*/  ISETP.GE.U32.AND P4, PT, R2, 0x7ffffeb1, PT ;  /* 0x7ffffeb10200780c */ /* 0x000fc60003f86070 */
[----:B------:R1:W-:Y:S01]  /*1e230*/  LDGSTS.E [R18+0x2dc00], [R60.64], !P2 ;  /* 0x2dc000003c127fae */ /* 0x0003e2000d121844 */
[----:B------:R-:W-:-:S03]  /*1e240*/  IADD3 R2, R15, -0xd8, RZ ;  /* 0xffffff280f027810 */ /* 0x000fc60007ffe0ff */
[----:B------:R1:W-:Y:S01]  /*1e250*/  LDGSTS.E [R18+0x2de00], [R58.64], !P2 ;  /* 0x2de000003a127fae */ /* 0x0003e2000d121844 */
[----:B------:R-:W-:-:S03]  /*1e260*/  ISETP.GE.U32.AND P2, PT, R3, 0x7ffffead, PT ;  /* 0x7ffffead0300780c */ /* 0x000fc60003f46070 */
[----:B------:R1:W-:Y:S01]  /*1e270*/  LDGSTS.E [R18+0x2ec00], [R56.64], !P5 ;  /* 0x2ec0000038127fae */ /* 0x0003e2000e921844 */
[----:B------:R-:W-:-:S03]  /*1e280*/  IADD3 R3, R15, -0xdc, RZ ;  /* 0xffffff240f037810 */ /* 0x000fc60007ffe0ff */
[----:B------:R1:W-:Y:S01]  /*1e290*/  LDGSTS.E [R18+0x2ee00], [R54.64], !P5 ;  /* 0x2ee0000036127fae */ /* 0x0003e2000e921844 */
[----:B------:R-:W-:-:S03]  /*1e2a0*/  ISETP.GE.U32.AND P5, PT, R2, 0x7ffffea9, PT ;  /* 0x7ffffea90200780c */ /* 0x000fc60003fa6070 */
[----:B------:R1:W-:Y:S04]  /*1e2b0*/  LDGSTS.E [R18+0x2fc00], [R52.64], !P0 ;  /* 0x2fc0000034127fae */ /* 0x0003e8000c121844 */
[----:B------:R1:W-:Y:S01]  /*1e2c0*/  LDGSTS.E [R18+0x2fe00], [R50.64], !P0 ;  /* 0x2fe0000032127fae */ /* 0x0003e2000c121844 */
[----:B------:R-:W-:-:S03]  /*1e2d0*/  ISETP.GE.U32.AND P0, PT, R3, 0x7ffffea5, PT ;  /* 0x7ffffea50300780c */ /* 0x000fc60003f06070 */
[----:B------:R1:W-:Y:S01]  /*1e2e0*/  LDGSTS.E [R18+0x30c00], [R48.64], !P1 ;  /* 0x30c0000030127fae */ /* 0x0003e2000c921844 */
[----:B------:R-:W-:-:S03]  /*1e2f0*/  IMAD.WIDE R10, R252, 0x4, R26 ;  /* 0x00000004fc0a7825 */ /* 0x000fc600078e021a */
[----:B------:R1:W-:Y:S01]  /*1e300*/  LDGSTS.E [R18+0x30e00], [R46.64], !P1 ;  /* 0x30e000002e127fae */ /* 0x0003e2000c921844 */
[----:B------:R-:W-:-:S03]  /*1e310*/  IMAD.WIDE R8, R252, 0x4, R30 ;  /* 0x00000004fc087825 */ /* 0x000fc600078e021e */
[----:B------:R1:W-:Y:S01]  /*1e320*/  LDGSTS.E [R18+0x31c00], [R44.64], !P6 ;  /* 0x31c000002c127fae */ /* 0x0003e2000f121844 */
[----:B------:R-:W-:-:S03]  /*1e330*/  IMAD.WIDE R6, R252, 0x4, R24 ;  /* 0x00000004fc067825 */ /* 0x000fc600078e0218 */
[----:B------:R1:W-:Y:S04]  /*1e340*/  LDGSTS.E [R18+0x31e00], [R42.64], !P6 ;  /* 0x31e000002a127fae */ /* 0x0003e8000f121844 */
[----:B------:R1:W-:Y:S04]  /*1e350*/  LDGSTS.E [R18+0x32c00], [R40.64], !P3 ;  /* 0x32c0000028127fae */ /* 0x0003e8000d921844 */
[----:B------:R1:W-:Y:S04]  /*1e360*/  LDGSTS.E [R18+0x32e00], [R4.64], !P3 ;  /* 0x32e0000004127fae */ /* 0x0003e8000d921844 */
[----:B------:R1:W-:Y:S04]  /*1e370*/  STL.64 [R1+0x50], R10 ;  /* 0x0000500a01007387 */ /* 0x0003e80000100a00 */
[----:B------:R1:W-:Y:S02]  /*1e380*/  LDGSTS.E [R18+0x33c00], [R10.64], !P4 ;  /* 0x33c000000a127fae */ /* 0x0003e4000e121844 */
[----:B-1----:R-:W-:-:S02]  /*1e390*/  IMAD.WIDE R4, R252, 0x4, R28 ;  /* 0x00000004fc047825 */ /* 0x002fc400078e021c */
[----:B------:R1:W-:Y:S04]  /*1e3a0*/  STL.64 [R1+0x88], R8 ;  /* 0x0000880801007387 */ /* 0x0003e80000100a00 */
[----:B------:R1:W-:Y:S01]  /*1e3b0*/  LDGSTS.E [R18+0x33e00], [R8.64], !P4 ;  /* 0x33e0000008127fae */ /* 0x0003e2000e121844 */
[----:B------:R-:W-:-:S03]  /*1e3c0*/  IMAD.WIDE R10, R252, 0x4, R34 ;  /* 0x00000004fc0a7825 */ /* 0x000fc600078e0222 */
[----:B------:R1:W-:Y:S04]  /*1e3d0*/  STL.64 [R1+0x90], R6 ;  /* 0x0000900601007387 */ /* 0x0003e80000100a00 */
[----:B------:R1:W-:Y:S02]  /*1e3e0*/  LDGSTS.E [R18+0x34c00], [R6.64], !P2 ;  /* 0x34c0000006127fae */ /* 0x0003e4000d121844 */
[C---:B-1----:R-:W-:Y:S02]  /*1e3f0*/  IMAD.WIDE R8, R252.reuse, 0x4, R38 ;  /* 0x00000004fc087825 */ /* 0x042fe400078e0226 */
[----:B------:R1:W-:Y:S04]  /*1e400*/  STL.64 [R1+0xc8], R4 ;  /* 0x0000c80401007387 */ /* 0x0003e80000100a00 */
[----:B------:R1:W-:Y:S01]  /*1e410*/  LDGSTS.E [R18+0x34e00], [R4.64], !P2 ;  /* 0x34e0000004127fae */ /* 0x0003e2000d121844 */
[----:B------:R-:W-:-:S03]  /*1e420*/  IMAD.WIDE R6, R252, 0x4, R32 ;  /* 0x00000004fc067825 */ /* 0x000fc600078e0220 */
[----:B------:R3:W-:Y:S04]  /*1e430*/  STL.64 [R1+0xd0], R10 ;  /* 0x0000d00a01007387 */ /* 0x0007e80000100a00 */
[----:B------:R3:W-:Y:S01]  /*1e440*/  LDGSTS.E [R18+0x35c00], [R10.64], !P5 ;  /* 0x35c000000a127fae */ /* 0x0007e2000e921844 */
[----:B-1----:R-:W-:-:S03]  /*1e450*/  IMAD.WIDE R4, R252, 0x4, R36 ;  /* 0x00000004fc047825 */ /* 0x002fc600078e0224 */
[----:B------:R4:W-:Y:S04]  /*1e460*/  STL.64 [R1+0x108], R8 ;  /* 0x0001080801007387 */ /* 0x0009e80000100a00 */
[----:B------:R4:W-:Y:S04]  /*1e470*/  LDGSTS.E [R18+0x35e00], [R8.64], !P5 ;  /* 0x35e0000008127fae */ /* 0x0009e8000e921844 */
[----:B------:R2:W-:Y:S04]  /*1e480*/  STL.64 [R1+0x110], R6 ;  /* 0x0001100601007387 */ /* 0x0005e80000100a00 */
[----:B------:R2:W-:Y:S04]  /*1e490*/  LDGSTS.E [R18+0x36c00], [R6.64], !P0 ;  /* 0x36c0000006127fae */ /* 0x0005e8000c121844 */
[----:B------:R1:W-:Y:S04]  /*1e4a0*/  STL.64 [R1+0x148], R4 ;  /* 0x0001480401007387 */ /* 0x0003e80000100a00 */
[----:B------:R1:W-:Y:S01]  /*1e4b0*/  LDGSTS.E [R18+0x36e00], [R4.64], !P0 ;  /* 0x36e0000004127fae */ /* 0x0003e2000c121844 */
[----:B------:R-:W-:Y:S01]  /*1e4c0*/  CS2R R244, SRZ ;  /* 0x0000000000f47805 */ /* 0x000fe2000001ff00 */
[----:B------:R-:W-:Y:S01]  /*1e4d0*/  CS2R R246, SRZ ;  /* 0x0000000000f67805 */ /* 0x000fe2000001ff00 */
[----:B------:R-:W-:Y:S01]  /*1e4e0*/  CS2R R240, SRZ ;  /* 0x0000000000f07805 */ /* 0x000fe2000001ff00 */
[----:B---3--:R-:W-:-:S04]  /*1e4f0*/  IMAD.WIDE R10, R252, 0x4, R78 ;  /* 0x00000004fc0a7825 */ /* 0x008fc800078e024e */
[C---:B----4-:R-:W-:Y:S01]  /*1e500*/  IMAD.WIDE R8, R252.reuse, 0x4, R76 ;  /* 0x00000004fc087825 */ /* 0x050fe200078e024c */
[----:B------:R3:W-:Y:S03]  /*1e510*/  STL.64 [R1+0x150], R10 ;  /* 0x0001500a01007387 */ /* 0x0007e60000100a00 */
[C---:B--2---:R-:W-:Y:S01]  /*1e520*/  IMAD.WIDE R6, R252.reuse, 0x4, R82 ;  /* 0x00000004fc067825 */ /* 0x044fe200078e0252 */
[----:B------:R2:W-:Y:S04]  /*1e530*/  STL.64 [R1+0x188], R8 ;  /* 0x0001880801007387 */ /* 0x0005e80000100a00 */
[----:B------:R2:W-:Y:S01]  /*1e540*/  STL.64 [R1+0x190], R6 ;  /* 0x0001900601007387 */ /* 0x0005e20000100a00 */
[----:B-1----:R-:W-:-:S05]  /*1e550*/  IMAD.WIDE R4, R252, 0x4, R80 ;  /* 0x00000004fc047825 */ /* 0x002fca00078e0250 */
[----:B------:R1:W-:Y:S04]  /*1e560*/  STL.64 [R1+0x1c8], R4 ;  /* 0x0001c80401007387 */ /* 0x0003e80000100a00 */
[----:B------:R-:W-:Y:S04]  /*1e570*/  STL [R1+0x20], RZ ;  /* 0x000020ff01007387 */ /* 0x000fe80000100800 */
        /* <DEDUP_REMOVED lines=57> */
[----:B------:R-:W-:Y:S01]  /*1e910*/  STL [R1+0x8a8], RZ ;  /* 0x0008a8ff01007387 */ /* 0x000fe20000100800 */
[----:B------:R-:W-:-:S03]  /*1e920*/  CS2R R242, SRZ ;  /* 0x0000000000f27805 */ /* 0x000fc6000001ff00 */
[----:B------:R-:W-:Y:S04]  /*1e930*/  STL [R1+0x8ac], RZ ;  /* 0x0008acff01007387 */ /* 0x000fe80000100800 */
[----:B------:R-:W-:Y:S04]  /*1e940*/  STL [R1+0x890], RZ ;  /* 0x000890ff01007387 */ /* 0x000fe80000100800 */
[----:B------:R-:W-:Y:S04]  /*1e950*/  STL [R1+0x894], RZ ;  /* 0x000894ff01007387 */ /* 0x000fe80000100800 */
[----:B------:R-:W-:Y:S04]  /*1e960*/  STL [R1+0x898], RZ ;  /* 0x000898ff01007387 */ /* 0x000fe80000100800 */
[----:B------:R-:W-:Y:S01]  /*1e970*/  STL [R1+0x89c], RZ ;  /* 0x00089cff01007387 */ /* 0x000fe20000100800 */
[----:B------:R-:W-:-:S03]  /*1e980*/  CS2R R248, SRZ ;  /* 0x0000000000f87805 */ /* 0x000fc6000001ff00 */
[----:B------:R-:W-:Y:S01]  /*1e990*/  STL.64 [R1+0x2268], R244 ;  /* 0x002268f401007387 */ /* 0x000fe20000100a00 */
[----:B------:R-:W-:-:S03]  /*1e9a0*/  CS2R R250, SRZ ;  /* 0x0000000000fa7805 */ /* 0x000fc6000001ff00 */
[----:B------:R-:W-:Y:S04]  /*1e9b0*/  STL.64 [R1+0x2270], R246 ;  /* 0x002270f601007387 */ /* 0x000fe80000100a00 */
[----:B------:R-:W-:Y:S04]  /*1e9c0*/  STL.64 [R1+0x2278], R240 ;  /* 0x002278f001007387 */ /* 0x000fe80000100a00 */
[----:B------:R-:W-:Y:S04]  /*1e9d0*/  STL.64 [R1+0x2280], R242 ;  /* 0x002280f201007387 */ /* 0x000fe80000100a00 */
[----:B------:R-:W-:Y:S04]  /*1e9e0*/  STL [R1], RZ ;  /* 0x000000ff01007387 */ /* 0x000fe80000100800 */
[----:B------:R-:W-:Y:S04]  /*1e9f0*/  STL [R1+0x4], RZ ;  /* 0x000004ff01007387 */ /* 0x000fe80000100800 */
[----:B------:R-:W-:Y:S04]  /*1ea00*/  STL [R1+0x8], RZ ;  /* 0x000008ff01007387 */ /* 0x000fe80000100800 */
[----:B------:R-:W-:Y:S04]  /*1ea10*/  STL [R1+0xc], RZ ;  /* 0x00000cff01007387 */ /* 0x000fe80000100800 */
[----:B------:R-:W-:Y:S04]  /*1ea20*/  STL.64 [R1+0x2288], R248 ;  /* 0x002288f801007387 */ /* 0x000fe80000100a00 */
[----:B------:R-:W-:Y:S04]  /*1ea30*/  STL.64 [R1+0x2290], R250 ;  /* 0x002290fa01007387 */ /* 0x000fe80000100a00 */
        /* <DEDUP_REMOVED lines=57> */
[----:B------:R-:W-:Y:S01]  /*1edd0*/  STL.64 [R1+0x2298], R204 ;  /* 0x002298cc01007387 */ /* 0x000fe20000100a00 */
[----:B------:R-:W-:-:S03]  /*1ede0*/  CS2R R222, SRZ ;  /* 0x0000000000de7805 */ /* 0x000fc6000001ff00 */
[----:B------:R-:W-:Y:S01]  /*1edf0*/  STL.64 [R1+0x22a0], R206 ;  /* 0x0022a0ce01007387 */ /* 0x000fe20000100a00 */
[----:B------:R-:W-:-:S03]  /*1ee00*/  CS2R R224, SRZ ;  /* 0x0000000000e07805 */ /* 0x000fc6000001ff00 */
[----:B------:R-:W-:Y:S01]  /*1ee10*/  STL.64 [R1+0x22a8], R208 ;  /* 0x0022a8d001007387 */ /* 0x000fe20000100a00 */
[----:B------:R-:W-:-:S03]  /*1ee20*/  CS2R R226, SRZ ;  /* 0x0000000000e27805 */ /* 0x000fc6000001ff00 */
[----:B------:R-:W-:Y:S04]  /*1ee30*/  STL.64 [R1+0x22b0], R210 ;  /* 0x0022b0d201007387 */ /* 0x000fe80000100a00 */
        /* <DEDUP_REMOVED lines=99> */
[----:B------:R-:W-:Y:S04]  /*1f470*/  STL [R1+0x6c4], RZ ;  /* 0x0006c4ff01007387 */ /* 0x000fe80000100800 */
[----:B------:R-:W-:Y:S04]  /*1f480*/  STL [R1+0x6c8], RZ ;  /* 0x0006c8ff01007387 */ /* 0x000fe80000100800 */
[----:B------:R-:W-:Y:S04]  /*1f490*/  STL [R1+0x6cc], RZ ;  /* 0x0006ccff01007387 */ /* 0x000fe80000100800 */
[----:B------:R-:W-:Y:S04]  /*1f4a0*/  STL.64 [R1+0x2358], R188 ;  /* 0x002358bc01007387 */ /* 0x000fe80000100a00 */
[----:B------:R-:W-:Y:S01]  /*1f4b0*/  STL.64 [R1+0x2360], R190 ;  /* 0x002360be01007387 */ /* 0x000fe20000100a00 */
[----:B------:R-:W-:-:S03]  /*1f4c0*/  CS2R R168, SRZ ;  /* 0x0000000000a87805 */ /* 0x000fc6000001ff00 */
        /* <DEDUP_REMOVED lines=135> */
[----:B------:R-:W4:Y:S04]  /*1fd40*/  LDL.LU.64 R36, [R1+0x1230] ;  /* 0x0012300001247983 */ /* 0x000f280000300a00 */
[----:B------:R-:W4:Y:S04]  /*1fd50*/  LDL.LU.64 R22, [R1+0x1238] ;  /* 0x0012380001167983 */ /* 0x000f280000300a00 */
[----:B------:R-:W4:Y:S04]  /*1fd60*/  LDL.LU.64 R24, [R1+0x1250] ;  /* 0x0012500001187983 */ /* 0x000f280000300a00 */
[----:B------:R-:W4:Y:S04]  /*1fd70*/  LDL.LU.64 R28, [R1+0x1268] ;  /* 0x00126800011c7983 */ /* 0x000f280000300a00 */
[----:B------:R-:W4:Y:S01]  /*1fd80*/  LDL.LU.64 R32, [R1+0x1058] ;  /* 0x0010580001207983 */ /* 0x000f220000300a00 */
[----:B------:R-:W-:-:S02]  /*1fd90*/  IADD3 R2, R15, -0xe0, RZ ;  /* 0xffffff200f027810 */ /* 0x000fc40007ffe0ff */
[----:B------:R-:W-:Y:S01]  /*1fda0*/  IADD3 R3, R15, -0xe4, RZ ;  /* 0xffffff1c0f037810 */ /* 0x000fe20007ffe0ff */
[----:B------:R-:W4:Y:S01]  /*1fdb0*/  LDL.LU.64 R150, [R1+0x1050] ;  /* 0x0010500001967983 */ /* 0x000f220000300a00 */
[----:B------:R-:W-:Y:S02]  /*1fdc0*/  ISETP.GE.U32.AND P1, PT, R2, 0x7ffffea1, PT ;  /* 0x7ffffea10200780c */ /* 0x000fe40003f26070 */
[----:B------:R-:W-:Y:S01]  /*1fdd0*/  ISETP.GE.U32.AND P6, PT, R3, 0x7ffffe9d, PT ;  /* 0x7ffffe9d0300780c */ /* 0x000fe20003fc6070 */
[----:B------:R-:W4:Y:S04]  /*1fde0*/  LDL.LU.64 R148, [R1+0x1048] ;  /* 0x0010480001947983 */ /* 0x000f280000300a00 */
[----:B------:R-:W4:Y:S04]  /*1fdf0*/  LDL.LU.64 R34, [R1+0x1040] ;  /* 0x0010400001227983 */ /* 0x000f280000300a00 */
[----:B------:R-:W4:Y:S04]  /*1fe00*/  LDL.LU.64 R16, [R1+0x1038] ;  /* 0x0010380001107983 */ /* 0x000f280000300a00 */
[----:B------:R3:W-:Y:S04]  /*1fe10*/  LDGSTS.E [R18+0x37c00], [R10.64], !P1 ;  /* 0x37c000000a127fae */ /* 0x0007e8000c921844 */
[----:B------:R2:W-:Y:S04]  /*1fe20*/  LDGSTS.E [R18+0x37e00], [R8.64], !P1 ;  /* 0x37e0000008127fae */ /* 0x0005e8000c921844 */
[----:B------:R1:W-:Y:S01]  /*1fe30*/  LDGSTS.E [R18+0x38c00], [R6.64], !P6 ;  /* 0x38c0000006127fae */ /* 0x0003e2000f121844 */
[----:B------:R-:W-:-:S03]  /*1fe40*/  CS2R R132, SRZ ;  /* 0x0000000000847805 */ /* 0x000fc6000001ff00 */
[----:B------:R1:W-:Y:S01]  /*1fe50*/  LDGSTS.E [R18+0x38e00], [R4.64], !P6 ;  /* 0x38e0000004127fae */ /* 0x0003e2000f121844 */
[----:B---3--:R-:W-:Y:S01]  /*1fe60*/  CS2R R10, SRZ ;  /* 0x00000000000a7805 */ /* 0x008fe2000001ff00 */
[----:B--2---:R-:W-:Y:S02]  /*1fe70*/  CS2R R8, SRZ ;  /* 0x0000000000087805 */ /* 0x004fe4000001ff00 */
[----:B------:R-:W2:Y:S01]  /*1fe80*/  LDL.LU.64 R20, [R1+0x1030] ;  /* 0x0010300001147983 */ /* 0x000ea20000300a00 */
[----:B------:R-:W-:Y:S01]  /*1fe90*/  CS2R R134, SRZ ;  /* 0x0000000000867805 */ /* 0x000fe2000001ff00 */
[----:B-1----:R-:W-:Y:S02]  /*1fea0*/  CS2R R6, SRZ ;  /* 0x0000000000067805 */ /* 0x002fe4000001ff00 */
[----:B------:R-:W3:Y:S01]  /*1feb0*/  LDL.LU.64 R26, [R1+0xfd8] ;  /* 0x000fd800011a7983 */ /* 0x000ee20000300a00 */
[----:B------:R-:W-:-:S03]  /*1fec0*/  CS2R R4, SRZ ;  /* 0x0000000000047805 */ /* 0x000fc6000001ff00 */
[----:B------:R-:W2:Y:S01]  /*1fed0*/  LDL.LU.64 R30, [R1+0xfd0] ;  /* 0x000fd000011e7983 */ /* 0x000ea20000300a00 */
[----:B------:R-:W-:-:S03]  /*1fee0*/  CS2R R136, SRZ ;  /* 0x0000000000887805 */ /* 0x000fc6000001ff00 */
[----:B------:R-:W2:Y:S01]  /*1fef0*/  LDL.LU.64 R38, [R1+0xfc8] ;  /* 0x000fc80001267983 */ /* 0x000ea20000300a00 */
[----:B------:R-:W-:-:S03]  /*1ff00*/  CS2R R138, SRZ ;  /* 0x00000000008a7805 */ /* 0x000fc6000001ff00 */
[----:B------:R-:W-:Y:S01]  /*1ff10*/  STL.64 [R1+0x2448], R8 ;  /* 0x0024480801007387 */ /* 0x000fe20000100a00 */
[----:B------:R-:W-:-:S03]  /*1ff20*/  CS2R R140, SRZ ;  /* 0x00000000008c7805 */ /* 0x000fc6000001ff00 */
[----:B------:R4:W-:Y:S01]  /*1ff30*/  STL.64 [R1+0x2450], R10 ;  /* 0x0024500a01007387 */ /* 0x0009e20000100a00 */
[----:B------:R-:W-:-:S03]  /*1ff40*/  CS2R R142, SRZ ;  /* 0x00000000008e7805 */ /* 0x000fc6000001ff00 */
[----:B------:R-:W-:Y:S01]  /*1ff50*/  STL.64 [R1+0x2458], R4 ;  /* 0x0024580401007387 */ /* 0x000fe20000100a00 */
[----:B------:R-:W-:-:S03]  /*1ff60*/  IMAD.MOV.U32 R144, RZ, RZ, RZ ;  /* 0x000000ffff907224 */ /* 0x000fc600078e00ff */
[----:B------:R1:W-:Y:S04]  /*1ff70*/  STL.64 [R1+0x2460], R6 ;  /* 0x0024600601007387 */ /* 0x0003e80000100a00 */
[----:B------:R-:W-:Y:S01]  /*1ff80*/  STL.64 [R1+0x2468], R132 ;  /* 0x0024688401007387 */ /* 0x000fe20000100a00 */
[----:B------:R-:W-:-:S03]  /*1ff90*/  IADD3 R2, R15, -0xe8, RZ ;  /* 0xffffff180f027810 */ /* 0x000fc60007ffe0ff */
[----:B------:R-:W-:Y:S04]  /*1ffa0*/  STL.64 [R1+0x2470], R134 ;  /* 0x0024708601007387 */ /* 0x000fe80000100a00 */
[----:B------:R-:W-:Y:S01]  /*1ffb0*/  STL.64 [R1+0x2478], R136 ;  /* 0x0024788801007387 */ /* 0x000fe20000100a00 */
[----:B------:R-:W-:-:S03]  /*1ffc0*/  IADD3 R3, R15, -0xec, RZ ;  /* 0xffffff140f037810 */ /* 0x000fc60007ffe0ff */
[----:B------:R-:W-:Y:S04]  /*1ffd0*/  STL.64 [R1+0x2480], R138 ;  /* 0x0024808a01007387 */ /* 0x000fe80000100a00 */
[----:B------:R-:W-:Y:S01]  /*1ffe0*/  STL.64 [R1+0x2488], R140 ;  /* 0x0024888c01007387 */ /* 0x000fe20000100a00 */
[----:B------:R-:W-:-:S03]  /*1fff0*/  ISETP.GE.U32.AND P3, PT, R2, 0x7ffffe99, PT ;  /* 0x7ffffe990200780c */ /* 0x000fc60003f66070 */
[----:B------:R-:W-:Y:S04]  /*20000*/  STL.64 [R1+0x2490], R142 ;  /* 0x0024908e01007387 */ /* 0x000fe80000100a00 */
[----:B------:R-:W-:Y:S01]  /*20010*/  STL [R1+0x2578], R144 ;  /* 0x0025789001007387 */ /* 0x000fe20000100800 */
[----:B------:R-:W-:Y:S02]  /*20020*/  ISETP.GE.U32.AND P4, PT, R3, 0x7ffffe95, PT ;  /* 0x7ffffe950300780c */ /* 0x000fe40003f86070 */
[----:B------:R-:W-:-:S04]  /*20030*/  IADD3 R3, R15, -0xf4, RZ ;  /* 0xffffff0c0f037810 */ /* 0x000fc80007ffe0ff */
[----:B------:R-:W-:Y:S02]  /*20040*/  ISETP.GE.U32.AND P5, PT, R3, 0x7ffffe8d, PT ;  /* 0x7ffffe8d0300780c */ /* 0x000fe40003fa6070 */
[----:B------:R-:W-:Y:S02]  /*20050*/  MOV R3, c[0x0][0x18c] ;  /* 0x0000630000037a02 */ /* 0x000fe40000000f00 */
[----:B------:R-:W-:-:S03]  /*20060*/  IADD3 R2, R15, -0xf0, RZ ;  /* 0xffffff100f027810 */ /* 0x000fc60007ffe0ff */
[----:B------:R-:W-:Y:S01]  /*20070*/  IMAD.SHL.U32 R3, R3, 0x80, RZ ;  /* 0x0000008003037824 */ /* 0x000fe200078e00ff */
[----:B------:R-:W-:Y:S02]  /*20080*/  ISETP.GE.U32.AND P2, PT, R2, 0x7ffffe91, PT ;  /* 0x7ffffe910200780c */ /* 0x000fe40003f46070 */
[C---:B------:R-:W-:Y:S02]  /*20090*/  IADD3 R2, R15.reuse, -0xf8, RZ ;  /* 0xffffff080f027810 */ /* 0x040fe40007ffe0ff */
[----:B------:R-:W-:Y:S02]  /*200a0*/  ISETP.NE.U32.AND P6, PT, R0, RZ, PT ;  /* 0x000000ff0000720c */ /* 0x000fe40003fc5070 */
[----:B------:R-:W-:Y:S02]  /*200b0*/  ISETP.GE.U32.AND P0, PT, R2, 0x7ffffe89, PT ;  /* 0x7ffffe890200780c */ /* 0x000fe40003f06070 */
[C---:B------:R-:W-:Y:S02]  /*200c0*/  IADD3 R2, R15.reuse, -0xfc, RZ ;  /* 0xffffff040f027810 */ /* 0x040fe40007ffe0ff */
[----:B------:R-:W-:Y:S01]  /*200d0*/  IADD3 R0, R15, -0x100, RZ ;  /* 0xffffff000f007810 */ /* 0x000fe20007ffe0ff */
[----:B----4-:R-:W-:-:S02]  /*200e0*/  IMAD.WIDE R10, R252, 0x4, R36 ;  /* 0x00000004fc0a7825 */ /* 0x010fc400078e0224 */
[----:B------:R-:W4:Y:S04]  /*200f0*/  LDL.LU.64 R36, [R1+0xfc0] ;  /* 0x000fc00001247983 */ /* 0x000f280000300a00 */
[----:B------:R-:W-:Y:S01]  /*20100*/  STL.64 [R1+0x1d0], R10 ;  /* 0x0001d00a01007387 */ /* 0x000fe20000100a00 */
[----:B-1----:R-:W-:-:S03]  /*20110*/  IMAD.WIDE R6, R252, 0x4, R24 ;  /* 0x00000004fc067825 */ /* 0x002fc600078e0218 */
[----:B------:R-:W4:Y:S01]  /*20120*/  LDL.LU.64 R24, [R1+0xfb8] ;  /* 0x000fb80001187983 */ /* 0x000f220000300a00 */
[----:B------:R-:W-:-:S03]  /*20130*/  IMAD.WIDE R4, R252, 0x4, R28 ;  /* 0x00000004fc047825 */ /* 0x000fc600078e021c */
[----:B------:R1:W-:Y:S01]  /*20140*/  LDGSTS.E [R18+0x39c00], [R10.64], !P3 ;  /* 0x39c000000a127fae */ /* 0x0003e2000d921844 */
[----:B------:R-:W-:Y:S02]  /*20150*/  IMAD.MOV.U32 R29, RZ, RZ, 0x7f ;  /* 0x0000007fff1d7424 */ /* 0x000fe400078e00ff */
[----:B------:R-:W-:-:S03]  /*20160*/  IMAD.WIDE R8, R252, 0x4, R22 ;  /* 0x00000004fc087825 */ /* 0x000fc600078e0216 */
[----:B------:R-:W-:Y:S02]  /*20170*/  IADD3 R29, R29, c[0x0][0x180], RZ ;  /* 0x000060001d1d7a10 */ /* 0x000fe40007ffe0ff */
[----:B------:R1:W-:Y:S04]  /*20180*/  LDGSTS.E [R18+0x39e00], [R8.64], !P3 ;  /* 0x39e0000008127fae */ /* 0x0003e8000d921844 */
[----:B------:R-:W-:Y:S04]  /*20190*/  STL.64 [R1+0x210], R8 ;  /* 0x0002100801007387 */ /* 0x000fe80000100a00 */
[----:B------:R1:W-:Y:S04]  /*201a0*/  LDGSTS.E [R18+0x3ac00], [R6.64], !P4 ;  /* 0x3ac0000006127fae */ /* 0x0003e8000e121844 */
[----:B------:R-:W-:Y:S04]  /*201b0*/  STL.64 [R1+0x248], R6 ;  /* 0x0002480601007387 */ /* 0x000fe80000100a00 */
[----:B------:R1:W-:Y:S01]  /*201c0*/  LDGSTS.E [R18+0x3ae00], [R4.64], !P4 ;  /* 0x3ae0000004127fae */ /* 0x0003e2000e121844 */
[----:B------:R-:W-:-:S03]  /*201d0*/  ISETP.GE.AND P4, PT, R29, 0x80, PT ;  /* 0x000000801d00780c */ /* 0x000fc60003f86270 */
[----:B------:R1:W-:Y:S04]  /*201e0*/  STL.64 [R1+0x250], R4 ;  /* 0x0002500401007387 */ /* 0x0003e80000100a00 */
[----:B------:R-:W4:Y:S04]  /*201f0*/  LDL.LU.64 R28, [R1+0xfb0] ;  /* 0x000fb000011c7983 */ /* 0x000f280000300a00 */
[----:B------:R-:W4:Y:S01]  /*20200*/  LDL.LU.64 R146, [R1+0xfa8] ;  /* 0x000fa80001927983 */ /* 0x000f220000300a00 */
[----:B-1----:R-:W-:-:S03]  /*20210*/  IMAD.WIDE R4, R3, 0x4, R32 ;  /* 0x0000000403047825 */ /* 0x002fc600078e0220 */
[----:B------:R-:W4:Y:S04]  /*20220*/  LDL.LU.64 R14, [R1+0xfa0] ;  /* 0x000fa000010e7983 */ /* 0x000f280000300a00 */
[----:B------:R1:W-:Y:S04]  /*20230*/  STL.64 [R1+0x288], R4 ;  /* 0x0002880401007387 */ /* 0x0003e80000100a00 */
[----:B------:R-:W4:Y:S04]  /*20240*/  LDL.LU.64 R12, [R1+0xf98] ;  /* 0x000f9800010c7983 */ /* 0x000f280000300a00 */
[----:B------:R-:W4:Y:S04]  /*20250*/  LDL.LU.64 R22, [R1+0xf90] ;  /* 0x000f900001167983 */ /* 0x000f280000300a00 */
[----:B------:R-:W4:Y:S01]  /*20260*/  LDL.LU.64 R32, [R1+0xf88] ;  /* 0x000f880001207983 */ /* 0x000f220000300a00 */
[----:B------:R-:W-:-:S04]  /*20270*/  IMAD.WIDE R8, R3, 0x4, R150 ;  /* 0x0000000403087825 */ /* 0x000fc800078e0296 */
[C---:B-1----:R-:W-:Y:S01]  /*20280*/  IMAD.WIDE R4, R3.reuse, 0x4, R148 ;  /* 0x0000000403047825 */ /* 0x042fe200078e0294 */
[----:B------:R-:W-:Y:S03]  /*20290*/  STL.64 [R1+0x2c0], R8 ;  /* 0x0002c00801007387 */ /* 0x000fe60000100a00 */
[C---:B------:R-:W-:Y:S02]  /*202a0*/  IMAD.WIDE R6, R3.reuse, 0x4, R34 ;  /* 0x0000000403067825 */ /* 0x040fe400078e0222 */
[----:B------:R-:W4:Y:S04]  /*202b0*/  LDL.LU.64 R34, [R1+0xf80] ;  /* 0x000f800001227983 */ /* 0x000f280000300a00 */
[----:B------:R1:W-:Y:S01]  /*202c0*/  STL.64 [R1+0x2c8], R4 ;  /* 0x0002c80401007387 */ /* 0x0003e20000100a00 */
[----:B--2---:R-:W-:-:S03]  /*202d0*/  IMAD.WIDE R114, R3, 0x4, R20 ;  /* 0x0000000403727825 */ /* 0x004fc600078e0214 */
[----:B------:R-:W-:Y:S01]  /*202e0*/  STL.64 [R1+0x2d0], R6 ;  /* 0x0002d00601007387 */ /* 0x000fe20000100a00 */
[----:B-1----:R-:W-:-:S05]  /*202f0*/  IMAD.WIDE R4, R3, 0x4, R16 ;  /* 0x0000000403047825 */ /* 0x002fca00078e0210 */
[----:B------:R1:W-:Y:S01]  /*20300*/  STL.64 [R1+0x2d8], R4 ;  /* 0x0002d80401007387 */ /* 0x0003e20000100a00 */
[----:B---3--:R-:W-:-:S04]  /*20310*/  IMAD.WIDE R174, R3, 0x4, R26 ;  /* 0x0000000403ae7825 */ /* 0x008fc800078e021a */
[C---:B-1----:R-:W-:Y:S02]  /*20320*/  IMAD.WIDE R4, R3.reuse, 0x4, R38 ;  /* 0x0000000403047825 */ /* 0x042fe400078e0226 */
[----:B------:R-:W2:Y:S04]  /*20330*/  LDL.LU.64 R38, [R1+0xf78] ;  /* 0x000f780001267983 */ /* 0x000ea80000300a00 */
[----:B------:R-:W-:Y:S04]  /*20340*/  STL.64 [R1+0x2f0], R114 ;  /* 0x0002f07201007387 */ /* 0x000fe80000100a00 */
[----:B------:R4:W-:Y:S04]  /*20350*/  STL.64 [R1+0x318], R4 ;  /* 0x0003180401007387 */ /* 0x0009e80000100a00 */
[----:B------:R-:W-:Y:S01]  /*20360*/  STL.64 [R1+0x2498], R114 ;  /* 0x0024987201007387 */ /* 0x000fe20000100a00 */
[----:B------:R-:W-:-:S04]  /*20370*/  IMAD.WIDE R60, R3, 0x4, R30 ;  /* 0x00000004033c7825 */ /* 0x000fc800078e021e */
[C---:B----4-:R-:W-:Y:S02]  /*20380*/  IMAD.WIDE R4, R3.reuse, 0x4, R36 ;  /* 0x0000000403047825 */ /* 0x050fe400078e0224 */
[----:B------:R-:W3:Y:S04]  /*20390*/  LDL.LU.64 R36, [R1+0xf70] ;  /* 0x000f700001247983 */ /* 0x000ee80000300a00 */
[----:B------:R-:W-:Y:S04]  /*203a0*/  STL.64 [R1+0x2f8], R174 ;  /* 0x0002f8ae01007387 */ /* 0x000fe80000100a00 */
[----:B------:R1:W-:Y:S04]  /*203b0*/  STL.64 [R1+0x320], R4 ;  /* 0x0003200401007387 */ /* 0x0003e80000100a00 */
[----:B------:R-:W-:Y:S04]  /*203c0*/  STL.64 [R1+0x24a0], R174 ;  /* 0x0024a0ae01007387 */ /* 0x000fe80000100a00 */
[----:B------:R-:W4:Y:S01]  /*203d0*/  LDL.LU.64 R16, [R1+0xf68] ;  /* 0x000f680001107983 */ /* 0x000f220000300a00 */
[----:B-1----:R-:W-:-:S03]  /*203e0*/  IMAD.WIDE R4, R3, 0x4, R24 ;  /* 0x0000000403047825 */ /* 0x002fc600078e0218 */
[----:B------:R-:W4:Y:S04]  /*203f0*/  LDL.LU.64 R20, [R1+0xf60] ;  /* 0x000f600001147983 */ /* 0x000f280000300a00 */
[----:B------:R1:W-:Y:S04]  /*20400*/  STL.64 [R1+0x328], R4 ;  /* 0x0003280401007387 */ /* 0x0003e80000100a00 */
[----:B------:R-:W4:Y:S04]  /*20410*/  LDL.LU.64 R26, [R1+0xf58] ;  /* 0x000f5800011a7983 */ /* 0x000f280000300a00 */
[----:B------:R-:W4:Y:S04]  /*20420*/  LDL.LU.64 R30, [R1+0xf50] ;  /* 0x000f5000011e7983 */ /* 0x000f280000300a00 */
[----:B------:R-:W4:Y:S04]  /*20430*/  LDL.LU.64 R24, [R1+0xf48] ;  /* 0x000f480001187983 */ /* 0x000f280000300a00 */
[----:B------:R-:W-:Y:S01]  /*20440*/  STL.64 [R1+0x310], R60 ;  /* 0x0003103c01007387 */ /* 0x000fe20000100a00 */
[----:B------:R-:W-:-:S03]  /*20450*/  IMAD.WIDE R6, R3, 0x4, R28 ;  /* 0x0000000403067825 */ /* 0x000fc600078e021c */
[----:B------:R-:W-:Y:S04]  /*20460*/  STL.64 [R1+0x24a8], R60 ;  /* 0x0024a83c01007387 */ /* 0x000fe80000100a00 */
[----:B------:R-:W4:Y:S01]  /*20470*/  LDL.LU.64 R28, [R1+0xf40] ;  /* 0x000f4000011c7983 */ /* 0x000f220000300a00 */
[----:B-1----:R-:W-:-:S03]  /*20480*/  IMAD.WIDE R4, R3, 0x4, R146 ;  /* 0x0000000403047825 */ /* 0x002fc600078e0292 */
[----:B------:R-:W-:Y:S04]  /*20490*/  STL.64 [R1+0x340], R6 ;  /* 0x0003400601007387 */ /* 0x000fe80000100a00 */
[----:B------:R1:W-:Y:S02]  /*204a0*/  STL.64 [R1+0x348], R4 ;  /* 0x0003480401007387 */ /* 0x0003e40000100a00 */
[C---:B-1----:R-:W-:Y:S02]  /*204b0*/  IMAD.WIDE R4, R3.reuse, 0x4, R32 ;  /* 0x0000000403047825 */ /* 0x042fe400078e0220 */
[----:B------:R-:W4:Y:S02]  /*204c0*/  LDL.LU.64 R32, [R1+0xf38] ;  /* 0x000f380001207983 */ /* 0x000f240000300a00 */
[----:B------:R-:W-:-:S05]  /*204d0*/  IMAD.WIDE R112, R3, 0x4, R14 ;  /* 0x0000000403707825 */ /* 0x000fca00078e020e */
[----:B------:R-:W-:Y:S01]  /*204e0*/  STL.64 [R1+0x380], R112 ;  /* 0x0003807001007387 */ /* 0x000fe20000100a00 */
[----:B------:R-:W-:-:S03]  /*204f0*/  IMAD.WIDE R172, R3, 0x4, R12 ;  /* 0x0000000403ac7825 */ /* 0x000fc600078e020c */
[----:B------:R1:W-:Y:S04]  /*20500*/  STL.64 [R1+0x398], R4 ;  /* 0x0003980401007387 */ /* 0x0003e80000100a00 */
[----:B------:R-:W-:Y:S04]  /*20510*/  STL.64 [R1+0x24b0], R112 ;  /* 0x0024b07001007387 */ /* 0x000fe80000100a00 */
[----:B------:R-:W4:Y:S01]  /*20520*/  LDL.LU.64 R146, [R1+0xf30] ;  /* 0x000f300001927983 */ /* 0x000f220000300a00 */
[----:B-1----:R-:W-:-:S03]  /*20530*/  IMAD.WIDE R4, R3, 0x4, R34 ;  /* 0x0000000403047825 */ /* 0x002fc600078e0222 */
[----:B------:R-:W4:Y:S04]  /*20540*/  LDL.LU.64 R14, [R1+0xf28] ;  /* 0x000f2800010e7983 */ /* 0x000f280000300a00 */
[----:B------:R2:W-:Y:S01]  /*20550*/  STL.64 [R1+0x3a0], R4 ;  /* 0x0003a00401007387 */ /* 0x0005e20000100a00 */
[----:B------:R-:W-:-:S03]  /*20560*/  IMAD.WIDE R62, R3, 0x4, R22 ;  /* 0x00000004033e7825 */ /* 0x000fc600078e0216 */
[----:B------:R-:W4:Y:S04]  /*20570*/  LDL.LU.64 R34, [R1+0xf20] ;  /* 0x000f200001227983 */ /* 0x000f280000300a00 */
[----:B------:R-:W-:Y:S04]  /*20580*/  STL.64 [R1+0x388], R172 ;  /* 0x000388ac01007387 */ /* 0x000fe80000100a00 */
[----:B------:R-:W-:Y:S01]  /*20590*/  STL.64 [R1+0x24b8], R172 ;  /* 0x0024b8ac01007387 */ /* 0x000fe20000100a00 */
[----:B--2---:R-:W-:-:S03]  /*205a0*/  IMAD.WIDE R4, R3, 0x4, R38 ;  /* 0x0000000403047825 */ /* 0x004fc600078e0226 */
[----:B------:R-:W2:Y:S04]  /*205b0*/  LDL.LU.64 R12, [R1+0xf18] ;  /* 0x000f1800010c7983 */ /* 0x000ea80000300a00 */
[----:B------:R-:W2:Y:S04]  /*205c0*/  LDL.LU.64 R22, [R1+0xf10] ;  /* 0x000f100001167983 */ /* 0x000ea80000300a00 */
[----:B------:R4:W-:Y:S04]  /*205d0*/  STL.64 [R1+0xf78], R4 ;  /* 0x000f780401007387 */ /* 0x0009e80000100a00 */
[----:B------:R-:W2:Y:S04]  /*205e0*/  LDL.LU.64 R38, [R1+0xf08] ;  /* 0x000f080001267983 */ /* 0x000ea80000300a00 */
[----:B------:R-:W-:Y:S04]  /*205f0*/  STL.64 [R1+0x390], R62 ;  /* 0x0003903e01007387 */ /* 0x000fe80000100a00 */
[----:B------:R-:W-:Y:S01]  /*20600*/  STL.64 [R1+0x24c0], R62 ;  /* 0x0024c03e01007387 */ /* 0x000fe20000100a00 */
[----:B---3--:R-:W-:-:S03]  /*20610*/  IMAD.WIDE R6, R3, 0x4, R36 ;  /* 0x0000000403067825 */ /* 0x008fc600078e0224 */
[----:B------:R-:W3:Y:S04]  /*20620*/  LDL.LU.64 R36, [R1+0xf00] ;  /* 0x000f000001247983 */ /* 0x000ee80000300a00 */
[----:B------:R-:W-:Y:S01]  /*20630*/  STL.64 [R1+0xf70], R6 ;  /* 0x000f700601007387 */ /* 0x000fe20000100a00 */
[----:B----4-:R-:W-:-:S04]  /*20640*/  IMAD.WIDE R4, R3, 0x4, R16 ;  /* 0x0000000403047825 */ /* 0x010fc800078e0210 */
[C---:B------:R-:W-:Y:S01]  /*20650*/  IMAD.WIDE R154, R3.reuse, 0x4, R20 ;  /* 0x00000004039a7825 */ /* 0x040fe200078e0214 */
[----:B------:R1:W-:Y:S03]  /*20660*/  STL.64 [R1+0xf68], R4 ;  /* 0x000f680401007387 */ /* 0x0003e60000100a00 */
[----:B------:R-:W-:-:S04]  /*20670*/  IMAD.WIDE R234, R3, 0x4, R26 ;  /* 0x0000000403ea7825 */ /* 0x000fc800078e021a */
[C---:B-1----:R-:W-:Y:S02]  /*20680*/  IMAD.WIDE R4, R3.reuse, 0x4, R24 ;  /* 0x0000000403047825 */ /* 0x042fe400078e0218 */
[----:B------:R-:W4:Y:S04]  /*20690*/  LDL.LU.64 R24, [R1+0xef8] ;  /* 0x000ef80001187983 */ /* 0x000f280000300a00 */
[----:B------:R-:W-:Y:S04]  /*206a0*/  STL.64 [R1+0xf60], R154 ;  /* 0x000f609a01007387 */ /* 0x000fe80000100a00 */
[----:B------:R1:W-:Y:S04]  /*206b0*/  STL.64 [R1+0xf48], R4 ;  /* 0x000f480401007387 */ /* 0x0003e80000100a00 */
[----:B------:R-:W-:Y:S04]  /*206c0*/  STL.64 [R1+0x24c8], R154 ;  /* 0x0024c89a01007387 */ /* 0x000fe80000100a00 */
[----:B------:R-:W4:Y:S01]  /*206d0*/  LDL.LU.64 R26, [R1+0xef0] ;  /* 0x000ef000011a7983 */ /* 0x000f220000300a00 */
[----:B-1----:R-:W-:-:S03]  /*206e0*/  IMAD.WIDE R4, R3, 0x4, R28 ;  /* 0x0000000403047825 */ /* 0x002fc600078e021c */
[----:B------:R-:W4:Y:S01]  /*206f0*/  LDL.LU.64 R16, [R1+0xee8] ;  /* 0x000ee80001107983 */ /* 0x000f220000300a00 */
[----:B------:R-:W-:-:S03]  /*20700*/  IMAD.WIDE R64, R3, 0x4, R30 ;  /* 0x0000000403407825 */ /* 0x000fc600078e021e */
[----:B------:R1:W-:Y:S04]  /*20710*/  STL.64 [R1+0xf40], R4 ;  /* 0x000f400401007387 */ /* 0x0003e80000100a00 */
[----:B------:R-:W4:Y:S04]  /*20720*/  LDL.LU.64 R20, [R1+0xee0] ;  /* 0x000ee00001147983 */ /* 0x000f280000300a00 */
[----:B------:R-:W4:Y:S04]  /*20730*/  LDL.LU.64 R30, [R1+0xed8] ;  /* 0x000ed800011e7983 */ /* 0x000f280000300a00 */
[----:B------:R-:W4:Y:S01]  /*20740*/  LDL.LU.64 R28, [R1+0xed0] ;  /* 0x000ed000011c7983 */ /* 0x000f220000300a00 */
[----:B-1----:R-:W-:-:S03]  /*20750*/  IMAD.WIDE R4, R3, 0x4, R32 ;  /* 0x0000000403047825 */ /* 0x002fc600078e0220 */
[----:B------:R-:W-:Y:S04]  /*20760*/  STL.64 [R1+0xf58], R234 ;  /* 0x000f58ea01007387 */ /* 0x000fe80000100a00 */
[----:B------:R-:W-:Y:S04]  /*20770*/  STL.64 [R1+0x24d0], R234 ;  /* 0x0024d0ea01007387 */ /* 0x000fe80000100a00 */
[----:B------:R-:W4:Y:S01]  /*20780*/  LDL.LU.64 R32, [R1+0xec8] ;  /* 0x000ec80001207983 */ /* 0x000f220000300a00 */
[----:B------:R-:W-:-:S03]  /*20790*/  IMAD.WIDE R6, R3, 0x4, R146 ;  /* 0x0000000403067825 */ /* 0x000fc600078e0292 */
[----:B------:R-:W-:Y:S04]  /*207a0*/  STL.64 [R1+0xf50], R64 ;  /* 0x000f504001007387 */ /* 0x000fe80000100a00 */
[----:B------:R1:W-:Y:S04]  /*207b0*/  STL.64 [R1+0xf38], R4 ;  /* 0x000f380401007387 */ /* 0x0003e80000100a00 */
[----:B------:R-:W-:Y:S01]  /*207c0*/  STL.64 [R1+0x24d8], R64 ;  /* 0x0024d84001007387 */ /* 0x000fe20000100a00 */
[----:B------:R-:W-:-:S03]  /*207d0*/  IMAD.WIDE R152, R3, 0x4, R34 ;  /* 0x0000000403987825 */ /* 0x000fc600078e0222 */
[----:B------:R-:W-:Y:S01]  /*207e0*/  STL.64 [R1+0xf30], R6 ;  /* 0x000f300601007387 */ /* 0x000fe20000100a00 */
[----:B-1----:R-:W-:-:S03]  /*207f0*/  IMAD.WIDE R4, R3, 0x4, R14 ;  /* 0x0000000403047825 */ /* 0x002fc600078e020e */
[----:B------:R-:W4:Y:S04]  /*20800*/  LDL.LU.64 R34, [R1+0xec0] ;  /* 0x000ec00001227983 */ /* 0x000f280000300a00 */
[----:B------:R1:W-:Y:S01]  /*20810*/  STL.64 [R1+0xf28], R4 ;  /* 0x000f280401007387 */ /* 0x0003e20000100a00 */
[----:B--2---:R-:W-:-:S04]  /*20820*/  IMAD.WIDE R232, R3, 0x4, R12 ;  /* 0x0000000403e87825 */ /* 0x004fc800078e020c */
[C---:B-1----:R-:W-:Y:S02]  /*20830*/  IMAD.WIDE R4, R3.reuse, 0x4, R38 ;  /* 0x0000000403047825 */ /* 0x042fe400078e0226 */
[----:B------:R-:W2:Y:S04]  /*20840*/  LDL.LU.64 R38, [R1+0xeb8] ;  /* 0x000eb80001267983 */ /* 0x000ea80000300a00 */
[----:B------:R-:W-:Y:S04]  /*20850*/  STL.64 [R1+0xf20], R152 ;  /* 0x000f209801007387 */ /* 0x000fe80000100a00 */
[----:B------:R3:W-:Y:S01]  /*20860*/  STL.64 [R1+0xf08], R4 ;  /* 0x000f080401007387 */ /* 0x0007e20000100a00 */
[----:B------:R-:W-:-:S03]  /*20870*/  IMAD.WIDE R66, R3, 0x4, R22 ;  /* 0x0000000403427825 */ /* 0x000fc600078e0216 */
[----:B------:R-:W-:Y:S04]  /*20880*/  STL.64 [R1+0x24e0], R152 ;  /* 0x0024e09801007387 */ /* 0x000fe80000100a00 */
[----:B------:R-:W2:Y:S04]  /*20890*/  LDL.LU.64 R12, [R1+0xeb0] ;  /* 0x000eb000010c7983 */ /* 0x000ea80000300a00 */
[----:B------:R-:W2:Y:S01]  /*208a0*/  LDL.LU.64 R22, [R1+0xea8] ;  /* 0x000ea80001167983 */ /* 0x000ea20000300a00 */
[----:B---3--:R-:W-:-:S05]  /*208b0*/  IMAD.WIDE R4, R3, 0x4, R36 ;  /* 0x0000000403047825 */ /* 0x008fca00078e0224 */
[----:B------:R4:W-:Y:S04]  /*208c0*/  STL.64 [R1+0xf00], R4 ;  /* 0x000f000401007387 */ /* 0x0009e80000100a00 */
[----:B------:R-:W3:Y:S04]  /*208d0*/  LDL.LU.64 R36, [R1+0xea0] ;  /* 0x000ea00001247983 */ /* 0x000ee80000300a00 */
[----:B------:R-:W-:Y:S04]  /*208e0*/  STL.64 [R1+0xf18], R232 ;  /* 0x000f18e801007387 */ /* 0x000fe80000100a00 */
[----:B------:R-:W-:Y:S01]  /*208f0*/  STL.64 [R1+0x24e8], R232 ;  /* 0x0024e8e801007387 */ /* 0x000fe20000100a00 */
[----:B----4-:R-:W-:-:S03]  /*20900*/  IMAD.WIDE R4, R3, 0x4, R24 ;  /* 0x0000000403047825 */ /* 0x010fc600078e0218 */
[----:B------:R-:W4:Y:S04]  /*20910*/  LDL.LU.64 R24, [R1+0xe98] ;  /* 0x000e980001187983 */ /* 0x000f280000300a00 */
[----:B------:R-:W-:Y:S04]  /*20920*/  STL.64 [R1+0xf10], R66 ;  /* 0x000f104201007387 */ /* 0x000fe80000100a00 */
[----:B------:R1:W-:Y:S04]  /*20930*/  STL.64 [R1+0xef8], R4 ;  /* 0x000ef80401007387 */ /* 0x0003e80000100a00 */
[----:B------:R1:W-:Y:S02]  /*20940*/  STL.64 [R1+0x24f0], R66 ;  /* 0x0024f04201007387 */ /* 0x0003e40000100a00 */
[----:B-1----:R-:W-:-:S02]  /*20950*/  IMAD.WIDE R4, R3, 0x4, R26 ;  /* 0x0000000403047825 */ /* 0x002fc400078e021a */
[----:B------:R-:W4:Y:S04]  /*20960*/  LDL.LU.64 R26, [R1+0xe90] ;  /* 0x000e9000011a7983 */ /* 0x000f280000300a00 */
[----:B------:R1:W-:Y:S01]  /*20970*/  STL.64 [R1+0xef0], R4 ;  /* 0x000ef00401007387 */ /* 0x0003e20000100a00 */
[----:B------:R-:W-:-:S03]  /*20980*/  IMAD.WIDE R226, R3, 0x4, R30 ;  /* 0x0000000403e27825 */ /* 0x000fc600078e021e */
[----:B------:R-:W4:Y:S01]  /*20990*/  LDL.LU.64 R30, [R1+0xe88] ;  /* 0x000e8800011e7983 */ /* 0x000f220000300a00 */
[----:B------:R-:W-:-:S03]  /*209a0*/  IMAD.WIDE R68, R3, 0x4, R28 ;  /* 0x0000000403447825 */ /* 0x000fc600078e021c */
[----:B------:R-:W4:Y:S01]  /*209b0*/  LDL.LU.64 R28, [R1+0xe80] ;  /* 0x000e8000011c7983 */ /* 0x000f220000300a00 */
[----:B------:R-:W-:-:S05]  /*209c0*/  IMAD.WIDE R66, R3, 0x4, R16 ;  /* 0x0000000403427825 */ /* 0x000fca00078e0210 */
[----:B------:R-:W-:Y:S01]  /*209d0*/  STL.64 [R1+0xee8], R66 ;  /* 0x000ee84201007387 */ /* 0x000fe20000100a00 */
[----:B-1----:R-:W-:-:S03]  /*209e0*/  IMAD.WIDE R4, R3, 0x4, R32 ;  /* 0x0000000403047825 */ /* 0x002fc600078e0220 */
[----:B------:R-:W-:Y:S04]  /*209f0*/  STL.64 [R1+0x24f8], R66 ;  /* 0x0024f84201007387 */ /* 0x000fe80000100a00 */
[----:B------:R-:W4:Y:S01]  /*20a00*/  LDL.LU.64 R32, [R1+0xe78] ;  /* 0x000e780001207983 */ /* 0x000f220000300a00 */
[----:B------:R-:W-:-:S05]  /*20a10*/  IMAD.WIDE R158, R3, 0x4, R20 ;  /* 0x00000004039e7825 */ /* 0x000fca00078e0214 */
[----:B------:R-:W-:Y:S04]  /*20a20*/  STL.64 [R1+0xee0], R158 ;  /* 0x000ee09e01007387 */ /* 0x000fe80000100a00 */
[----:B------:R1:W-:Y:S04]  /*20a30*/  STL.64 [R1+0xec8], R4 ;  /* 0x000ec80401007387 */ /* 0x0003e80000100a00 */
[----:B------:R-:W-:Y:S04]  /*20a40*/  STL.64 [R1+0x2500], R158 ;  /* 0x0025009e01007387 */ /* 0x000fe80000100a00 */
[----:B------:R-:W4:Y:S01]  /*20a50*/  LDL.LU.64 R16, [R1+0xe70] ;  /* 0x000e700001107983 */ /* 0x000f220000300a00 */
[----:B-1----:R-:W-:-:S03]  /*20a60*/  IMAD.WIDE R4, R3, 0x4, R34 ;  /* 0x0000000403047825 */ /* 0x002fc600078e0222 */
[----:B------:R-:W4:Y:S04]  /*20a70*/  LDL.LU.64 R34, [R1+0xe68] ;  /* 0x000e680001227983 */ /* 0x000f280000300a00 */
[----:B------:R2:W-:Y:S04]  /*20a80*/  STL.64 [R1+0xec0], R4 ;  /* 0x000ec00401007387 */ /* 0x0005e80000100a00 */
[----:B------:R-:W-:Y:S04]  /*20a90*/  STL.64 [R1+0xed8], R226 ;  /* 0x000ed8e201007387 */ /* 0x000fe80000100a00 */
[----:B------:R-:W-:Y:S01]  /*20aa0*/  STL.64 [R1+0x2508], R226 ;  /* 0x002508e201007387 */ /* 0x000fe20000100a00 */
[----:B--2---:R-:W-:-:S03]  /*20ab0*/  IMAD.WIDE R4, R3, 0x4, R38 ;  /* 0x0000000403047825 */ /* 0x004fc600078e0226 */
[----:B------:R-:W2:Y:S04]  /*20ac0*/  LDL.LU.64 R20, [R1+0xe60] ;  /* 0x000e600001147983 */ /* 0x000ea80000300a00 */
[----:B------:R-:W2:Y:S04]  /*20ad0*/  LDL.LU.64 R38, [R1+0xe58] ;  /* 0x000e580001267983 */ /* 0x000ea80000300a00 */
[----:B------:R1:W-:Y:S04]  /*20ae0*/  STL.64 [R1+0xeb8], R4 ;  /* 0x000eb80401007387 */ /* 0x0003e80000100a00 */
[----:B------:R-:W-:Y:S01]  /*20af0*/  STL.64 [R1+0xed0], R68 ;  /* 0x000ed04401007387 */ /* 0x000fe20000100a00 */
[----:B------:R-:W-:-:S03]  /*20b00*/  IMAD.WIDE R158, R3, 0x4, R12 ;  /* 0x00000004039e7825 */ /* 0x000fc600078e020c */
[----:B------:R-:W-:Y:S01]  /*20b10*/  STL.64 [R1+0x2510], R68 ;  /* 0x0025104401007387 */ /* 0x000fe20000100a00 */
[----:B------:R-:W-:-:S04]  /*20b20*/  IMAD.WIDE R232, R3, 0x4, R22 ;  /* 0x0000000403e87825 */ /* 0x000fc800078e0216 */
[C---:B---3--:R-:W-:Y:S02]  /*20b30*/  IMAD.WIDE R156, R3.reuse, 0x4, R36 ;  /* 0x00000004039c7825 */ /* 0x048fe400078e0224 */
[----:B------:R-:W3:Y:S02]  /*20b40*/  LDL.LU.64 R36, [R1+0xe50] ;  /* 0x000e500001247983 */ /* 0x000ee40000300a00 */
[C---:B----4-:R-:W-:Y:S02]  /*20b50*/  IMAD.WIDE R224, R3.reuse, 0x4, R24 ;  /* 0x0000000403e07825 */ /* 0x050fe400078e0218 */
[----:B------:R-:W4:Y:S04]  /*20b60*/  LDL.LU.64 R24, [R1+0xe48] ;  /* 0x000e480001187983 */ /* 0x000f280000300a00 */
[----:B------:R-:W-:Y:S04]  /*20b70*/  STL.64 [R1+0xeb0], R158 ;  /* 0x000eb09e01007387 */ /* 0x000fe80000100a00 */
[----:B------:R-:W-:Y:S01]  /*20b80*/  STL.64 [R1+0x25e0], R158 ;  /* 0x0025e09e01007387 */ /* 0x000fe20000100a00 */
[----:B------:R-:W-:-:S03]  /*20b90*/  IMAD.WIDE R70, R3, 0x4, R26 ;  /* 0x0000000403467825 */ /* 0x000fc600078e021a */
[----:B------:R-:W4:Y:S04]  /*20ba0*/  LDL.LU.64 R26, [R1+0xe40] ;  /* 0x000e4000011a7983 */ /* 0x000f280000300a00 */
[----:B------:R-:W-:Y:S04]  /*20bb0*/  STL.64 [R1+0xea8], R232 ;  /* 0x000ea8e801007387 */ /* 0x000fe80000100a00 */
[----:B------:R-:W-:Y:S01]  /*20bc0*/  STL.64 [R1+0x2518], R232 ;  /* 0x002518e801007387 */ /* 0x000fe20000100a00 */
[----:B-1----:R-:W-:-:S03]  /*20bd0*/  IMAD.WIDE R4, R3, 0x4, R30 ;  /* 0x0000000403047825 */ /* 0x002fc600078e021e */
[----:B------:R-:W4:Y:S04]  /*20be0*/  LDL.LU.64 R30, [R1+0xe38] ;  /* 0x000e3800011e7983 */ /* 0x000f280000300a00 */
[----:B------:R-:W-:Y:S04]  /*20bf0*/  STL.64 [R1+0xea0], R156 ;  /* 0x000ea09c01007387 */ /* 0x000fe80000100a00 */
[----:B------:R1:W-:Y:S04]  /*20c00*/  STL.64 [R1+0xe88], R4 ;  /* 0x000e880401007387 */ /* 0x0003e80000100a00 */
        /* <DEDUP_REMOVED lines=8> */
[----:B------:R-:W-:Y:S01]  /*20c90*/  STL.64 [R1+0xe90], R70 ;  /* 0x000e904601007387 */ /* 0x000fe20000100a00 */
[----:B------:R-:W-:-:S03]  /*20ca0*/  IMAD.WIDE R66, R3, 0x4, R16 ;  /* 0x0000000403427825 */ /* 0x000fc600078e0210 */
[----:B------:R4:W-:Y:S01]  /*20cb0*/  STL.64 [R1+0xe78], R4 ;  /* 0x000e780401007387 */ /* 0x0009e20000100a00 */
[----:B------:R-:W-:-:S03]  /*20cc0*/  IMAD.WIDE R152, R3, 0x4, R34 ;  /* 0x0000000403987825 */ /* 0x000fc600078e0222 */
[----:B------:R-:W-:Y:S04]  /*20cd0*/  STL.64 [R1+0x2530], R70 ;  /* 0x0025304601007387 */ /* 0x000fe80000100a00 */
[----:B------:R-:W4:Y:S01]  /*20ce0*/  LDL.LU.64 R22, [R1+0xe20] ;  /* 0x000e200001167983 */ /* 0x000f220000300a00 */
[----:B--2---:R-:W-:-:S03]  /*20cf0*/  IMAD.WIDE R222, R3, 0x4, R38 ;  /* 0x0000000403de7825 */ /* 0x004fc600078e0226 */
[----:B------:R-:W2:Y:S04]  /*20d00*/  LDL.LU.64 R16, [R1+0xe18] ;  /* 0x000e180001107983 */ /* 0x000ea80000300a00 */
[----:B------:R-:W2:Y:S04]  /*20d10*/  LDL.LU.64 R34, [R1+0xe10] ;  /* 0x000e100001227983 */ /* 0x000ea80000300a00 */
[----:B------:R-:W2:Y:S01]  /*20d20*/  LDL.LU.64 R38, [R1+0xe08] ;  /* 0x000e080001267983 */ /* 0x000ea20000300a00 */
[----:B------:R-:W-:-:S03]  /*20d30*/  IMAD.WIDE R110, R3, 0x4, R20 ;  /* 0x00000004036e7825 */ /* 0x000fc600078e0214 */
[----:B------:R-:W-:Y:S04]  /*20d40*/  STL.64 [R1+0xe70], R66 ;  /* 0x000e704201007387 */ /* 0x000fe80000100a00 */
[----:B------:R-:W-:Y:S01]  /*20d50*/  STL.64 [R1+0x25e8], R66 ;  /* 0x0025e84201007387 */ /* 0x000fe20000100a00 */
[----:B---3--:R-:W-:-:S03]  /*20d60*/  IMAD.WIDE R72, R3, 0x4, R36 ;  /* 0x0000000403487825 */ /* 0x008fc600078e0224 */
[----:B------:R-:W3:Y:S04]  /*20d70*/  LDL.LU.64 R36, [R1+0xe00] ;  /* 0x000e000001247983 */ /* 0x000ee80000300a00 */
[----:B------:R-:W-:Y:S04]  /*20d80*/  STL.64 [R1+0xe68], R152 ;  /* 0x000e689801007387 */ /* 0x000fe80000100a00 */
[----:B------:R-:W-:Y:S01]  /*20d90*/  STL.64 [R1+0x2538], R152 ;  /* 0x0025389801007387 */ /* 0x000fe20000100a00 */
[----:B----4-:R-:W-:-:S03]  /*20da0*/  IMAD.WIDE R4, R3, 0x4, R24 ;  /* 0x0000000403047825 */ /* 0x010fc600078e0218 */
[----:B------:R-:W4:Y:S04]  /*20db0*/  LDL.LU.64 R24, [R1+0xdf8] ;  /* 0x000df80001187983 */ /* 0x000f280000300a00 */
[----:B------:R-:W-:Y:S04]  /*20dc0*/  STL.64 [R1+0xe60], R110 ;  /* 0x000e606e01007387 */ /* 0x000fe80000100a00 */
[----:B------:R1:W-:Y:S04]  /*20dd0*/  STL.64 [R1+0xe48], R4 ;  /* 0x000e480401007387 */ /* 0x0003e80000100a00 */
[----:B------:R-:W-:Y:S04]  /*20de0*/  STL.64 [R1+0x2540], R110 ;  /* 0x0025406e01007387 */ /* 0x000fe80000100a00 */
[----:B------:R-:W-:Y:S01]  /*20df0*/  STL.64 [R1+0xe58], R222 ;  /* 0x000e58de01007387 */ /* 0x000fe20000100a00 */
[----:B-1----:R-:W-:-:S03]  /*20e00*/  IMAD.WIDE R4, R3, 0x4, R26 ;  /* 0x0000000403047825 */ /* 0x002fc600078e021a */
[----:B------:R-:W-:Y:S04]  /*20e10*/  STL.64 [R1+0x2548], R222 ;  /* 0x002548de01007387 */ /* 0x000fe80000100a00 */
[----:B------:R1:W-:Y:S01]  /*20e20*/  STL.64 [R1+0xe40], R4 ;  /* 0x000e400401007387 */ /* 0x0003e20000100a00 */
        /* <DEDUP_REMOVED lines=8> */
[----:B------:R3:W-:Y:S04]  /*20eb0*/  STL.64 [R1+0x2680], R226 ;  /* 0x002680e201007387 */ /* 0x0007e80000100a00 */
[----:B------:R-:W4:Y:S01]  /*20ec0*/  LDL.LU.64 R20, [R1+0xde0] ;  /* 0x000de00001147983 */ /* 0x000f220000300a00 */
[----:B------:R-:W-:-:S03]  /*20ed0*/  IMAD.WIDE R64, R3, 0x4, R32 ;  /* 0x0000000403407825 */ /* 0x000fc600078e0220 */
[----:B------:R-:W4:Y:S04]  /*20ee0*/  LDL.LU.64 R26, [R1+0xdd8] ;  /* 0x000dd800011a7983 */ /* 0x000f280000300a00 */
[----:B------:R-:W4:Y:S01]  /*20ef0*/  LDL.LU.64 R32, [R1+0xdd0] ;  /* 0x000dd00001207983 */ /* 0x000f220000300a00 */
[----:B------:R-:W-:-:S04]  /*20f00*/  IMAD.WIDE R108, R3, 0x4, R22 ;  /* 0x00000004036c7825 */ /* 0x000fc800078e0216 */
[C---:B--2---:R-:W-:Y:S02]  /*20f10*/  IMAD.WIDE R74, R3.reuse, 0x4, R34 ;  /* 0x00000004034a7825 */ /* 0x044fe400078e0222 */
[----:B------:R-:W2:Y:S02]  /*20f20*/  LDL.LU.64 R34, [R1+0xdc8] ;  /* 0x000dc80001227983 */ /* 0x000ea40000300a00 */
[C---:B-1----:R-:W-:Y:S02]  /*20f30*/  IMAD.WIDE R4, R3.reuse, 0x4, R38 ;  /* 0x0000000403047825 */ /* 0x042fe400078e0226 */
[----:B------:R-:W-:Y:S02]  /*20f40*/  STL.64 [R1+0xe28], R64 ;  /* 0x000e284001007387 */ /* 0x000fe40000100a00 */
[C---:B------:R-:W-:Y:S02]  /*20f50*/  IMAD.WIDE R220, R3.reuse, 0x4, R16 ;  /* 0x0000000403dc7825 */ /* 0x040fe400078e0210 */
[----:B------:R-:W-:Y:S04]  /*20f60*/  STL.64 [R1+0x2558], R64 ;  /* 0x0025584001007387 */ /* 0x000fe80000100a00 */
[----:B------:R-:W2:Y:S04]  /*20f70*/  LDL.LU.64 R38, [R1+0xdc0] ;  /* 0x000dc00001267983 */ /* 0x000ea80000300a00 */
[----:B------:R-:W-:Y:S04]  /*20f80*/  STL.64 [R1+0xe20], R108 ;  /* 0x000e206c01007387 */ /* 0x000fe80000100a00 */
[----:B------:R1:W-:Y:S04]  /*20f90*/  STL.64 [R1+0xe08], R4 ;  /* 0x000e080401007387 */ /* 0x0003e80000100a00 */
        /* <DEDUP_REMOVED lines=8> */
[----:B------:R-:W-:Y:S04]  /*21020*/  STL.64 [R1+0x2740], R226 ;  /* 0x002740e201007387 */ /* 0x000fe80000100a00 */
        /* <DEDUP_REMOVED lines=11> */
[----:B------:R-:W-:-:S03]  /*210e0*/  IMAD.WIDE R84, R3, 0x4, R32 ;  /* 0x0000000403547825 */ /* 0x000fc600078e0220 */
[----:B------:R-:W4:Y:S01]  /*210f0*/  LDL.LU.64 R32, [R1+0xd88] ;  /* 0x000d880001207983 */ /* 0x000f220000300a00 */
[----:B------:R-:W-:-:S03]  /*21100*/  IMAD.WIDE R106, R3, 0x4, R20 ;  /* 0x00000004036a7825 */ /* 0x000fc600078e0214 */
[----:B------:R-:W-:Y:S01]  /*21110*/  STL.64 [R1+0xde8], R234 ;  /* 0x000de8ea01007387 */ /* 0x000fe20000100a00 */
[----:B------:R-:W-:-:S03]  /*21120*/  IMAD.WIDE R218, R3, 0x4, R26 ;  /* 0x0000000403da7825 */ /* 0x000fc600078e021a */
[----:B------:R-:W-:Y:S01]  /*21130*/  STL.64 [R1+0x2580], R234 ;  /* 0x002580ea01007387 */ /* 0x000fe20000100a00 */
[----:B--2---:R-:W-:-:S03]  /*21140*/  IMAD.WIDE R4, R3, 0x4, R34 ;  /* 0x0000000403047825 */ /* 0x004fc600078e0222 */
[----:B------:R-:W2:Y:S04]  /*21150*/  LDL.LU.64 R34, [R1+0xd80] ;  /* 0x000d800001227983 */ /* 0x000ea80000300a00 */
[----:B------:R-:W-:Y:S04]  /*21160*/  STL.64 [R1+0xde0], R106 ;  /* 0x000de06a01007387 */ /* 0x000fe80000100a00 */
[----:B------:R4:W-:Y:S01]  /*21170*/  STL.64 [R1+0xdc8], R4 ;  /* 0x000dc80401007387 */ /* 0x0009e20000100a00 */
[----:B-1----:R-:W-:-:S03]  /*21180*/  IMAD.WIDE R158, R3, 0x4, R38 ;  /* 0x00000004039e7825 */ /* 0x002fc600078e0226 */
[----:B------:R-:W-:Y:S04]  /*21190*/  STL.64 [R1+0x2588], R106 ;  /* 0x0025886a01007387 */ /* 0x000fe80000100a00 */
[----:B------:R-:W2:Y:S04]  /*211a0*/  LDL.LU.64 R38, [R1+0xd78] ;  /* 0x000d780001267983 */ /* 0x000ea80000300a00 */
[----:B------:R-:W-:Y:S04]  /*211b0*/  STL.64 [R1+0xdd8], R218 ;  /* 0x000dd8da01007387 */ /* 0x000fe80000100a00 */
[----:B------:R-:W-:Y:S01]  /*211c0*/  STL.64 [R1+0x2590], R218 ;  /* 0x002590da01007387 */ /* 0x000fe20000100a00 */
[----:B---3--:R-:W-:-:S03]  /*211d0*/  IMAD.WIDE R68, R3, 0x4, R36 ;  /* 0x0000000403447825 */ /* 0x008fc600078e0224 */
[----:B------:R-:W3:Y:S04]  /*211e0*/  LDL.LU.64 R36, [R1+0xd70] ;  /* 0x000d700001247983 */ /* 0x000ee80000300a00 */
[----:B------:R-:W-:Y:S04]  /*211f0*/  STL.64 [R1+0xdc0], R158 ;  /* 0x000dc09e01007387 */ /* 0x000fe80000100a00 */
[----:B------:R-:W-:Y:S04]  /*21200*/  STL.64 [R1+0x2748], R158 ;  /* 0x0027489e01007387 */ /* 0x000fe80000100a00 */
[----:B------:R-:W-:Y:S04]  /*21210*/  STL.64 [R1+0xdd0], R84 ;  /* 0x000dd05401007387 */ /* 0x000fe80000100a00 */
[----:B------:R-:W-:Y:S04]  /*21220*/  STL.64 [R1+0x2598], R84 ;  /* 0x0025985401007387 */ /* 0x000fe80000100a00 */
[----:B------:R-:W3:Y:S04]  /*21230*/  LDL.LU.64 R20, [R1+0xd68] ;  /* 0x000d680001147983 */ /* 0x000ee80000300a00 */
[----:B------:R-:W3:Y:S01]  /*21240*/  LDL.LU.64 R26, [R1+0xd60] ;  /* 0x000d6000011a7983 */ /* 0x000ee20000300a00 */
[----:B----4-:R-:W-:-:S05]  /*21250*/  IMAD.WIDE R4, R3, 0x4, R24 ;  /* 0x0000000403047825 */ /* 0x010fca00078e0218 */
[----:B------:R1:W-:Y:S04]  /*21260*/  STL.64 [R1+0xdb0], R4 ;  /* 0x000db00401007387 */ /* 0x0003e80000100a00 */
[----:B------:R-:W4:Y:S04]  /*21270*/  LDL.LU.64 R24, [R1+0xd58] ;  /* 0x000d580001187983 */ /* 0x000f280000300a00 */
[----:B------:R-:W-:Y:S04]  /*21280*/  STL.64 [R1+0xdb8], R68 ;  /* 0x000db84401007387 */ /* 0x000fe80000100a00 */
[----:B------:R2:W-:Y:S01]  /*21290*/  STL.64 [R1+0x2690], R68 ;  /* 0x0026904401007387 */ /* 0x0005e20000100a00 */
[----:B------:R-:W-:-:S03]  /*212a0*/  IMAD.WIDE R154, R3, 0x4, R30 ;  /* 0x00000004039a7825 */ /* 0x000fc600078e021e */
[----:B------:R-:W4:Y:S01]  /*212b0*/  LDL.LU.64 R30, [R1+0xd50] ;  /* 0x000d5000011e7983 */ /* 0x000f220000300a00 */
[----:B------:R-:W-:-:S03]  /*212c0*/  IMAD.WIDE R86, R3, 0x4, R28 ;  /* 0x0000000403567825 */ /* 0x000fc600078e021c */
[----:B------:R-:W4:Y:S04]  /*212d0*/  LDL.LU.64 R28, [R1+0xd48] ;  /* 0x000d4800011c7983 */ /* 0x000f280000300a00 */
[----:B------:R-:W-:Y:S04]  /*212e0*/  STL.64 [R1+0xda8], R154 ;  /* 0x000da89a01007387 */ /* 0x000fe80000100a00 */
[----:B------:R-:W-:Y:S01]  /*212f0*/  STL.64 [R1+0x25a0], R154 ;  /* 0x0025a09a01007387 */ /* 0x000fe20000100a00 */
[----:B-1----:R-:W-:-:S03]  /*21300*/  IMAD.WIDE R4, R3, 0x4, R32 ;  /* 0x0000000403047825 */ /* 0x002fc600078e0220 */
[----:B------:R-:W4:Y:S01]  /*21310*/  LDL.LU.64 R32, [R1+0xd40] ;  /* 0x000d400001207983 */ /* 0x000f220000300a00 */
[----:B------:R-:W-:-:S04]  /*21320*/  IMAD.WIDE R104, R3, 0x4, R22 ;  /* 0x0000000403687825 */ /* 0x000fc800078e0216 */
[C---:B------:R-:W-:Y:S01]  /*21330*/  IMAD.WIDE R216, R3.reuse, 0x4, R16 ;  /* 0x0000000403d87825 */ /* 0x040fe200078e0210 */
[----:B------:R-:W-:Y:S04]  /*21340*/  STL.64 [R1+0xf80], R104 ;  /* 0x000f806801007387 */ /* 0x000fe80000100a00 */
[----:B------:R3:W-:Y:S04]  /*21350*/  STL.64 [R1+0xf98], R4 ;  /* 0x000f980401007387 */ /* 0x0007e80000100a00 */
[----:B------:R-:W-:Y:S01]  /*21360*/  STL.64 [R1+0x25a8], R104 ;  /* 0x0025a86801007387 */ /* 0x000fe20000100a00 */
[----:B--2---:R-:W-:-:S03]  /*21370*/  IMAD.WIDE R68, R3, 0x4, R34 ;  /* 0x0000000403447825 */ /* 0x004fc600078e0222 */
[----:B------:R-:W2:Y:S04]  /*21380*/  LDL.LU.64 R34, [R1+0xd38] ;  /* 0x000d380001227983 */ /* 0x000ea80000300a00 */
[----:B------:R-:W-:Y:S04]  /*21390*/  STL.64 [R1+0xf88], R216 ;  /* 0x000f88d801007387 */ /* 0x000fe80000100a00 */
[----:B------:R-:W-:Y:S04]  /*213a0*/  STL.64 [R1+0x25b0], R216 ;  /* 0x0025b0d801007387 */ /* 0x000fe80000100a00 */
[----:B------:R-:W-:Y:S01]  /*213b0*/  STL.64 [R1+0xfa0], R68 ;  /* 0x000fa04401007387 */ /* 0x000fe20000100a00 */
[----:B------:R-:W-:-:S03]  /*213c0*/  IMAD.WIDE R66, R3, 0x4, R38 ;  /* 0x0000000403427825 */ /* 0x000fc600078e0226 */
[----:B------:R-:W-:Y:S04]  /*213d0*/  STL.64 [R1+0x2750], R68 ;  /* 0x0027504401007387 */ /* 0x000fe80000100a00 */
[----:B------:R-:W-:Y:S04]  /*213e0*/  STL.64 [R1+0xf90], R86 ;  /* 0x000f905601007387 */ /* 0x000fe80000100a00 */
[----:B------:R-:W-:Y:S04]  /*213f0*/  STL.64 [R1+0x25b8], R86 ;  /* 0x0025b85601007387 */ /* 0x000fe80000100a00 */
[----:B------:R-:W2:Y:S04]  /*21400*/  LDL.LU.64 R38, [R1+0xd30] ;  /* 0x000d300001267983 */ /* 0x000ea80000300a00 */
[----:B------:R-:W2:Y:S01]  /*21410*/  LDL.LU.64 R22, [R1+0xd28] ;  /* 0x000d280001167983 */ /* 0x000ea20000300a00 */
[----:B---3--:R-:W-:-:S05]  /*21420*/  IMAD.WIDE R4, R3, 0x4, R36 ;  /* 0x0000000403047825 */ /* 0x008fca00078e0224 */
[----:B------:R-:W-:Y:S04]  /*21430*/  STL.64 [R1+0xfb0], R4 ;  /* 0x000fb00401007387 */ /* 0x000fe80000100a00 */
[----:B------:R-:W3:Y:S04]  /*21440*/  LDL.LU.64 R16, [R1+0xd20] ;  /* 0x000d200001107983 */ /* 0x000ee80000300a00 */
[----:B------:R-:W3:Y:S04]  /*21450*/  LDL.LU.64 R36, [R1+0xd18] ;  /* 0x000d180001247983 */ /* 0x000ee80000300a00 */
[----:B------:R-:W-:Y:S04]  /*21460*/  STL.64 [R1+0xfa8], R66 ;  /* 0x000fa84201007387 */ /* 0x000fe80000100a00 */
[----:B------:R1:W-:Y:S01]  /*21470*/  STL.64 [R1+0x2698], R66 ;  /* 0x0026984201007387 */ /* 0x0003e20000100a00 */
[----:B------:R-:W-:-:S04]  /*21480*/  IMAD.WIDE R62, R3, 0x4, R20 ;  /* 0x00000004033e7825 */ /* 0x000fc800078e0214 */
[----:B------:R-:W-:-:S04]  /*21490*/  IMAD.WIDE R102, R3, 0x4, R26 ;  /* 0x0000000403667825 */ /* 0x000fc800078e021a */
[C---:B----4-:R-:W-:Y:S02]  /*214a0*/  IMAD.WIDE R214, R3.reuse, 0x4, R24 ;  /* 0x0000000403d67825 */ /* 0x050fe400078e0218 */
[----:B------:R-:W4:Y:S04]  /*214b0*/  LDL.LU.64 R24, [R1+0xd10] ;  /* 0x000d100001187983 */ /* 0x000f280000300a00 */
        /* <DEDUP_REMOVED lines=9> */
[----:B------:R-:W-:Y:S01]  /*21550*/  STL.64 [R1+0xfd8], R226 ;  /* 0x000fd8e201007387 */ /* 0x000fe20000100a00 */
[----:B------:R-:W-:-:S03]  /*21560*/  IMAD.WIDE R124, R3, 0x4, R30 ;  /* 0x00000004037c7825 */ /* 0x000fc600078e021e */
[----:B------:R-:W-:Y:S04]  /*21570*/  STL.64 [R1+0x27b0], R226 ;  /* 0x0027b0e201007387 */ /* 0x000fe80000100a00 */
        /* <DEDUP_REMOVED lines=8> */
[----:B------:R-:W-:Y:S04]  /*21600*/  STL.64 [R1+0x2758], R66 ;  /* 0x0027584201007387 */ /* 0x000fe80000100a00 */
[----:B------:R-:W-:Y:S01]  /*21610*/  STL.64 [R1+0xfd0], R124 ;  /* 0x000fd07c01007387 */ /* 0x000fe20000100a00 */
[----:B------:R-:W-:-:S03]  /*21620*/  IMAD.WIDE R86, R3, 0x4, R38 ;  /* 0x0000000403567825 */ /* 0x000fc600078e0226 */
[----:B------:R-:W-:Y:S04]  /*21630*/  STL.64 [R1+0x25d8], R124 ;  /* 0x0025d87c01007387 */ /* 0x000fe80000100a00 */
[----:B------:R-:W2:Y:S01]  /*21640*/  LDL.LU.64 R38, [R1+0xcd8] ;  /* 0x000cd80001267983 */ /* 0x000ea20000300a00 */
[----:B------:R-:W-:-:S04]  /*21650*/  IMAD.WIDE R172, R3, 0x4, R22 ;  /* 0x0000000403ac7825 */ /* 0x000fc800078e0216 */
[C---:B---3--:R-:W-:Y:S02]  /*21660*/  IMAD.WIDE R212, R3.reuse, 0x4, R36 ;  /* 0x0000000403d47825 */ /* 0x048fe400078e0224 */
[----:B------:R-:W3:Y:S04]  /*21670*/  LDL.LU.64 R36, [R1+0xcd0] ;  /* 0x000cd00001247983 */ /* 0x000ee80000300a00 */
[----:B------:R-:W-:Y:S04]  /*21680*/  STL.64 [R1+0x1040], R86 ;  /* 0x0010405601007387 */ /* 0x000fe80000100a00 */
[----:B------:R-:W-:Y:S01]  /*21690*/  STL.64 [R1+0x25f0], R86 ;  /* 0x0025f05601007387 */ /* 0x000fe20000100a00 */
[----:B------:R-:W-:-:S04]  /*216a0*/  IMAD.WIDE R100, R3, 0x4, R16 ;  /* 0x0000000403647825 */ /* 0x000fc800078e0210 */
[C---:B----4-:R-:W-:Y:S02]  /*216b0*/  IMAD.WIDE R126, R3.reuse, 0x4, R24 ;  /* 0x00000004037e7825 */ /* 0x050fe400078e0218 */
[----:B------:R-:W4:Y:S02]  /*216c0*/  LDL.LU.64 R24, [R1+0xcc8] ;  /* 0x000cc80001187983 */ /* 0x000f240000300a00 */
[C---:B------:R-:W-:Y:S02]  /*216d0*/  IMAD.WIDE R158, R3.reuse, 0x4, R26 ;  /* 0x00000004039e7825 */ /* 0x040fe400078e021a */
[----:B------:R-:W-:Y:S04]  /*216e0*/  STL.64 [R1+0x1048], R172 ;  /* 0x001048ac01007387 */ /* 0x000fe80000100a00 */
[----:B------:R-:W-:Y:S04]  /*216f0*/  STL.64 [R1+0x25f8], R172 ;  /* 0x0025f8ac01007387 */ /* 0x000fe80000100a00 */
[----:B------:R-:W4:Y:S04]  /*21700*/  LDL.LU.64 R26, [R1+0xcc0] ;  /* 0x000cc000011a7983 */ /* 0x000f280000300a00 */
[----:B------:R-:W-:Y:S04]  /*21710*/  STL.64 [R1+0x1050], R100 ;  /* 0x0010506401007387 */ /* 0x000fe80000100a00 */
[----:B------:R-:W-:Y:S01]  /*21720*/  STL.64 [R1+0x2600], R100 ;  /* 0x0026006401007387 */ /* 0x000fe20000100a00 */
[----:B-1----:R-:W-:-:S03]  /*21730*/  IMAD.WIDE R4, R3, 0x4, R28 ;  /* 0x0000000403047825 */ /* 0x002fc600078e021c */
[----:B------:R-:W4:Y:S04]  /*21740*/  LDL.LU.64 R28, [R1+0xcb8] ;  /* 0x000cb800011c7983 */ /* 0x000f280000300a00 */
[----:B------:R-:W-:Y:S04]  /*21750*/  STL.64 [R1+0x1238], R158 ;  /* 0x0012389e01007387 */ /* 0x000fe80000100a00 */
[----:B------:R1:W-:Y:S04]  /*21760*/  STL.64 [R1+0x1250], R4 ;  /* 0x0012500401007387 */ /* 0x0003e80000100a00 */
[----:B------:R-:W-:Y:S04]  /*21770*/  STL.64 [R1+0x27b8], R158 ;  /* 0x0027b89e01007387 */ /* 0x000fe80000100a00 */
[----:B------:R-:W-:Y:S04]  /*21780*/  STL.64 [R1+0x1058], R212 ;  /* 0x001058d401007387 */ /* 0x000fe80000100a00 */
[----:B------:R-:W-:Y:S01]  /*21790*/  STL.64 [R1+0x2608], R212 ;  /* 0x002608d401007387 */ /* 0x000fe20000100a00 */
[----:B-1----:R-:W-:-:S03]  /*217a0*/  IMAD.WIDE R4, R3, 0x4, R32 ;  /* 0x0000000403047825 */ /* 0x002fc600078e0220 */
[----:B------:R-:W4:Y:S04]  /*217b0*/  LDL.LU.64 R32, [R1+0xcb0] ;  /* 0x000cb00001207983 */ /* 0x000f280000300a00 */
[----:B------:R-:W-:Y:S04]  /*217c0*/  STL.64 [R1+0x1230], R126 ;  /* 0x0012307e01007387 */ /* 0x000fe80000100a00 */
[----:B------:R1:W-:Y:S04]  /*217d0*/  STL.64 [R1+0x1268], R4 ;  /* 0x0012680401007387 */ /* 0x0003e80000100a00 */
[----:B------:R-:W-:Y:S04]  /*217e0*/  STL.64 [R1+0x2610], R126 ;  /* 0x0026107e01007387 */ /* 0x000fe80000100a00 */
[----:B------:R-:W4:Y:S01]  /*217f0*/  LDL.LU.64 R16, [R1+0xca8] ;  /* 0x000ca80001107983 */ /* 0x000f220000300a00 */
[----:B--2---:R-:W-:-:S03]  /*21800*/  IMAD.WIDE R112, R3, 0x4, R30 ;  /* 0x0000000403707825 */ /* 0x004fc600078e021e */
[----:B------:R-:W2:Y:S01]  /*21810*/  LDL.LU.64 R30, [R1+0xca0] ;  /* 0x000ca000011e7983 */ /* 0x000ea20000300a00 */
[----:B------:R-:W-:-:S04]  /*21820*/  IMAD.WIDE R216, R3, 0x4, R20 ;  /* 0x0000000403d87825 */ /* 0x000fc800078e0214 */
[C---:B------:R-:W-:Y:S02]  /*21830*/  IMAD.WIDE R98, R3.reuse, 0x4, R34 ;  /* 0x0000000403627825 */ /* 0x040fe400078e0222 */
[----:B------:R-:W2:Y:S02]  /*21840*/  LDL.LU.64 R34, [R1+0xc98] ;  /* 0x000c980001227983 */ /* 0x000ea40000300a00 */
[C---:B------:R-:W-:Y:S02]  /*21850*/  IMAD.WIDE R210, R3.reuse, 0x4, R38 ;  /* 0x0000000403d27825 */ /* 0x040fe400078e0226 */
[----:B------:R-:W2:Y:S04]  /*21860*/  LDL.LU.64 R38, [R1+0xc90] ;  /* 0x000c900001267983 */ /* 0x000ea80000300a00 */
        /* <DEDUP_REMOVED lines=17> */
[----:B------:R-:W-:-:S03]  /*21980*/  IMAD.WIDE R214, R3, 0x4, R28 ;  /* 0x0000000403d67825 */ /* 0x000fc600078e021c */
[----:B------:R-:W4:Y:S04]  /*21990*/  LDL.LU.64 R28, [R1+0xc70] ;  /* 0x000c7000011c7983 */ /* 0x000f280000300a00 */
[----:B------:R-:W-:Y:S04]  /*219a0*/  STL.64 [R1+0x1b40], R164 ;  /* 0x001b40a401007387 */ /* 0x000fe80000100a00 */
[----:B------:R-:W-:Y:S04]  /*219b0*/  STL.64 [R1+0x2638], R164 ;  /* 0x002638a401007387 */ /* 0x000fe80000100a00 */
[----:B------:R-:W4:Y:S01]  /*219c0*/  LDL.LU.64 R26, [R1+0xc68] ;  /* 0x000c6800011a7983 */ /* 0x000f220000300a00 */
[----:B------:R-:W-:-:S03]  /*219d0*/  IMAD.WIDE R104, R3, 0x4, R32 ;  /* 0x0000000403687825 */ /* 0x000fc600078e0220 */
[----:B------:R-:W4:Y:S04]  /*219e0*/  LDL.LU.64 R32, [R1+0xc60] ;  /* 0x000c600001207983 */ /* 0x000f280000300a00 */
[----:B------:R-:W-:Y:S04]  /*219f0*/  STL.64 [R1+0x1b58], R214 ;  /* 0x001b58d601007387 */ /* 0x000fe80000100a00 */
[----:B------:R-:W-:Y:S01]  /*21a00*/  STL.64 [R1+0x2670], R214 ;  /* 0x002670d601007387 */ /* 0x000fe20000100a00 */
[----:B------:R-:W-:-:S04]  /*21a10*/  IMAD.WIDE R60, R3, 0x4, R16 ;  /* 0x00000004033c7825 */ /* 0x000fc800078e0210 */
[C---:B--2---:R-:W-:Y:S02]  /*21a20*/  IMAD.WIDE R96, R3.reuse, 0x4, R30 ;  /* 0x0000000403607825 */ /* 0x044fe400078e021e */
[----:B------:R-:W2:Y:S02]  /*21a30*/  LDL.LU.64 R30, [R1+0xc58] ;  /* 0x000c5800011e7983 */ /* 0x000ea40000300a00 */
[C---:B------:R-:W-:Y:S02]  /*21a40*/  IMAD.WIDE R208, R3.reuse, 0x4, R34 ;  /* 0x0000000403d07825 */ /* 0x040fe400078e0222 */
[----:B------:R-:W2:Y:S04]  /*21a50*/  LDL.LU.64 R34, [R1+0xc50] ;  /* 0x000c500001227983 */ /* 0x000ea80000300a00 */
[----:B------:R-:W-:Y:S04]  /*21a60*/  STL.64 [R1+0x1b60], R104 ;  /* 0x001b606801007387 */ /* 0x000fe80000100a00 */
[----:B------:R-:W-:Y:S01]  /*21a70*/  STL.64 [R1+0x2640], R104 ;  /* 0x0026406801007387 */ /* 0x000fe20000100a00 */
[----:B------:R-:W-:-:S03]  /*21a80*/  IMAD.WIDE R166, R3, 0x4, R38 ;  /* 0x0000000403a67825 */ /* 0x000fc600078e0226 */
        /* <DEDUP_REMOVED lines=11> */
[----:B------:R-:W-:Y:S01]  /*21b40*/  STL.64 [R1+0x27c8], R68 ;  /* 0x0027c84401007387 */ /* 0x000fe20000100a00 */
[----:B------:R-:W-:-:S03]  /*21b50*/  IMAD.WIDE R124, R3, 0x4, R20 ;  /* 0x00000004037c7825 */ /* 0x000fc600078e0214 */
[----:B------:R-:W-:Y:S04]  /*21b60*/  STL.64 [R1+0x1b78], R208 ;  /* 0x001b78d001007387 */ /* 0x000fe80000100a00 */
[----:B------:R-:W-:Y:S04]  /*21b70*/  STL.64 [R1+0x2658], R208 ;  /* 0x002658d001007387 */ /* 0x000fe80000100a00 */
[----:B------:R-:W-:Y:S04]  /*21b80*/  STL.64 [R1+0x1b80], R166 ;  /* 0x001b80a601007387 */ /* 0x000fe80000100a00 */
[----:B------:R-:W-:Y:S04]  /*21b90*/  STL.64 [R1+0x2660], R166 ;  /* 0x002660a601007387 */ /* 0x000fe80000100a00 */
[----:B------:R-:W4:Y:S01]  /*21ba0*/  LDL.LU.64 R20, [R1+0xc30] ;  /* 0x000c300001147983 */ /* 0x000f220000300a00 */
[----:B------:R-:W-:-:S03]  /*21bb0*/  IMAD.WIDE R154, R3, 0x4, R28 ;  /* 0x00000004039a7825 */ /* 0x000fc600078e021c */
[----:B------:R-:W4:Y:S04]  /*21bc0*/  LDL.LU.64 R28, [R1+0xc28] ;  /* 0x000c2800011c7983 */ /* 0x000f280000300a00 */
[----:B------:R-:W-:Y:S04]  /*21bd0*/  STL.64 [R1+0x1b98], R124 ;  /* 0x001b987c01007387 */ /* 0x000fe80000100a00 */
[----:B------:R-:W-:Y:S01]  /*21be0*/  STL.64 [R1+0x2678], R124 ;  /* 0x0026787c01007387 */ /* 0x000fe20000100a00 */
[----:B------:R-:W-:-:S03]  /*21bf0*/  IMAD.WIDE R174, R3, 0x4, R26 ;  /* 0x0000000403ae7825 */ /* 0x000fc600078e021a */
[----:B------:R-:W4:Y:S01]  /*21c00*/  LDL.LU.64 R26, [R1+0xc20] ;  /* 0x000c2000011a7983 */ /* 0x000f220000300a00 */
[----:B------:R-:W-:-:S03]  /*21c10*/  IMAD.WIDE R162, R3, 0x4, R32 ;  /* 0x0000000403a27825 */ /* 0x000fc600078e0220 */
[----:B------:R-:W4:Y:S01]  /*21c20*/  LDL.LU.64 R32, [R1+0xc18] ;  /* 0x000c180001207983 */ /* 0x000f220000300a00 */
[----:B--2---:R-:W-:-:S03]  /*21c30*/  IMAD.WIDE R206, R3, 0x4, R30 ;  /* 0x0000000403ce7825 */ /* 0x004fc600078e021e */
[----:B------:R-:W2:Y:S04]  /*21c40*/  LDL.LU.64 R30, [R1+0xc10] ;  /* 0x000c1000011e7983 */ /* 0x000ea80000300a00 */
[----:B------:R-:W-:Y:S01]  /*21c50*/  STL.64 [R1+0x1ba0], R154 ;  /* 0x001ba09a01007387 */ /* 0x000fe20000100a00 */
[----:B------:R-:W-:-:S03]  /*21c60*/  IMAD.WIDE R200, R3, 0x4, R34 ;  /* 0x0000000403c87825 */ /* 0x000fc600078e0222 */
[----:B------:R-:W-:Y:S04]  /*21c70*/  STL.64 [R1+0x2668], R154 ;  /* 0x0026689a01007387 */ /* 0x000fe80000100a00 */
        /* <DEDUP_REMOVED lines=10> */
[----:B------:R1:W-:Y:S04]  /*21d20*/  STL.64 [R1+0x1bd0], R4 ;  /* 0x001bd00401007387 */ /* 0x0003e80000100a00 */
[----:B------:R-:W-:Y:S04]  /*21d30*/  STL.64 [R1+0x27d0], R66 ;  /* 0x0027d04201007387 */ /* 0x000fe80000100a00 */
[----:B------:R-:W-:Y:S04]  /*21d40*/  STL.64 [R1+0x1bb8], R206 ;  /* 0x001bb8ce01007387 */ /* 0x000fe80000100a00 */
[----:B------:R-:W-:Y:S01]  /*21d50*/  STL.64 [R1+0x26b0], R206 ;  /* 0x0026b0ce01007387 */ /* 0x000fe20000100a00 */
[----:B----4-:R-:W-:-:S03]  /*21d60*/  IMAD.WIDE R102, R3, 0x4, R24 ;  /* 0x0000000403667825 */ /* 0x010fc600078e0218 */
[----:B------:R-:W4:Y:S04]  /*21d70*/  LDL.LU.64 R16, [R1+0xbf0] ;  /* 0x000bf00001107983 */ /* 0x000f280000300a00 */
[----:B------:R-:W4:Y:S04]  /*21d80*/  LDL.LU.64 R24, [R1+0xbe8] ;  /* 0x000be80001187983 */ /* 0x000f280000300a00 */
[----:B------:R-:W-:Y:S04]  /*21d90*/  STL.64 [R1+0x1bc0], R200 ;  /* 0x001bc0c801007387 */ /* 0x000fe80000100a00 */
[----:B------:R-:W-:Y:S01]  /*21da0*/  STL.64 [R1+0x26b8], R200 ;  /* 0x0026b8c801007387 */ /* 0x000fe20000100a00 */
[----:B------:R-:W-:-:S03]  /*21db0*/  IMAD.WIDE R84, R3, 0x4, R20 ;  /* 0x0000000403547825 */ /* 0x000fc600078e0214 */
[----:B------:R-:W4:Y:S01]  /*21dc0*/  LDL.LU.64 R20, [R1+0xbe0] ;  /* 0x000be00001147983 */ /* 0x000f220000300a00 */
[----:B------:R-:W-:-:S03]  /*21dd0*/  IMAD.WIDE R114, R3, 0x4, R28 ;  /* 0x0000000403727825 */ /* 0x000fc600078e021c */
[----:B------:R-:W4:Y:S04]  /*21de0*/  LDL.LU.64 R28, [R1+0xbd0] ;  /* 0x000bd000011c7983 */ /* 0x000f280000300a00 */
[----:B------:R-:W-:Y:S04]  /*21df0*/  STL.64 [R1+0x1bd8], R102 ;  /* 0x001bd86601007387 */ /* 0x000fe80000100a00 */
[----:B------:R-:W-:Y:S01]  /*21e00*/  STL.64 [R1+0x26c0], R102 ;  /* 0x0026c06601007387 */ /* 0x000fe20000100a00 */
[----:B------:R-:W-:-:S03]  /*21e10*/  IMAD.WIDE R204, R3, 0x4, R32 ;  /* 0x0000000403cc7825 */ /* 0x000fc600078e0220 */
[----:B------:R-:W4:Y:S04]  /*21e20*/  LDL.LU.64 R32, [R1+0xbc8] ;  /* 0x000bc80001207983 */ /* 0x000f280000300a00 */
[----:B------:R-:W-:Y:S01]  /*21e30*/  STL.64 [R1+0x1be0], R84 ;  /* 0x001be05401007387 */ /* 0x000fe20000100a00 */
[----:B------:R-:W-:-:S03]  /*21e40*/  IMAD.WIDE R160, R3, 0x4, R26 ;  /* 0x0000000403a07825 */ /* 0x000fc600078e021a */
[----:B------:R-:W-:Y:S01]  /*21e50*/  STL.64 [R1+0x26c8], R84 ;  /* 0x0026c85401007387 */ /* 0x000fe20000100a00 */
[----:B--2---:R-:W-:-:S03]  /*21e60*/  IMAD.WIDE R202, R3, 0x4, R30 ;  /* 0x0000000403ca7825 */ /* 0x004fc600078e021e */
[----:B------:R-:W2:Y:S04]  /*21e70*/  LDL.LU.64 R30, [R1+0xbc0] ;  /* 0x000bc000011e7983 */ /* 0x000ea80000300a00 */
[----:B------:R-:W-:Y:S04]  /*21e80*/  STL.64 [R1+0x1be8], R114 ;  /* 0x001be87201007387 */ /* 0x000fe80000100a00 */
[----:B------:R-:W-:Y:S01]  /*21e90*/  STL.64 [R1+0x26d0], R114 ;  /* 0x0026d07201007387 */ /* 0x000fe20000100a00 */
[----:B-1----:R-:W-:-:S03]  /*21ea0*/  IMAD.WIDE R4, R3, 0x4, R34 ;  /* 0x0000000403047825 */ /* 0x002fc600078e0222 */
[----:B------:R-:W2:Y:S04]  /*21eb0*/  LDL.LU.64 R26, [R1+0xbb8] ;  /* 0x000bb800011a7983 */ /* 0x000ea80000300a00 */
[----:B------:R-:W-:Y:S04]  /*21ec0*/  STL.64 [R1+0x1bf0], R160 ;  /* 0x001bf0a001007387 */ /* 0x000fe80000100a00 */
[----:B------:R1:W-:Y:S04]  /*21ed0*/  STL.64 [R1+0x1c08], R4 ;  /* 0x001c080401007387 */ /* 0x0003e80000100a00 */
[----:B------:R-:W-:Y:S01]  /*21ee0*/  STL.64 [R1+0x26d8], R160 ;  /* 0x0026d8a001007387 */ /* 0x000fe20000100a00 */
[----:B-1----:R-:W-:-:S03]  /*21ef0*/  IMAD.WIDE R4, R3, 0x4, R38 ;  /* 0x0000000403047825 */ /* 0x002fc600078e0226 */
[----:B------:R-:W2:Y:S04]  /*21f00*/  LDL.LU.64 R38, [R1+0xbb0] ;  /* 0x000bb00001267983 */ /* 0x000ea80000300a00 */
[----:B------:R-:W-:Y:S04]  /*21f10*/  STL.64 [R1+0x1bf8], R204 ;  /* 0x001bf8cc01007387 */ /* 0x000fe80000100a00 */
[----:B------:R2:W-:Y:S04]  /*21f20*/  STL.64 [R1+0x1c10], R4 ;  /* 0x001c100401007387 */ /* 0x0005e80000100a00 */
[----:B------:R-:W-:Y:S04]  /*21f30*/  STL.64 [R1+0x26e0], R204 ;  /* 0x0026e0cc01007387 */ /* 0x000fe80000100a00 */
[----:B------:R-:W2:Y:S01]  /*21f40*/  LDL.LU.64 R34, [R1+0xba8] ;  /* 0x000ba80001227983 */ /* 0x000ea20000300a00 */
[----:B---3--:R-:W-:-:S03]  /*21f50*/  IMAD.WIDE R62, R3, 0x4, R36 ;  /* 0x00000004033e7825 */ /* 0x008fc600078e0224 */
[----:B------:R-:W3:Y:S04]  /*21f60*/  LDL.LU.64 R36, [R1+0xba0] ;  /* 0x000ba00001247983 */ /* 0x000ee80000300a00 */
[----:B------:R-:W-:Y:S04]  /*21f70*/  STL.64 [R1+0x1c00], R202 ;  /* 0x001c00ca01007387 */ /* 0x000fe80000100a00 */
[----:B------:R-:W-:Y:S01]  /*21f80*/  STL.64 [R1+0x26e8], R202 ;  /* 0x0026e8ca01007387 */ /* 0x000fe20000100a00 */
[----:B----4-:R-:W-:-:S03]  /*21f90*/  IMAD.WIDE R218, R3, 0x4, R16 ;  /* 0x0000000403da7825 */ /* 0x010fc600078e0210 */
[----:B------:R-:W4:Y:S01]  /*21fa0*/  LDL.LU.64 R16, [R1+0xb98] ;  /* 0x000b980001107983 */ /* 0x000f220000300a00 */
[----:B------:R-:W-:-:S03]  /*21fb0*/  IMAD.WIDE R142, R3, 0x4, R24 ;  /* 0x00000004038e7825 */ /* 0x000fc600078e0218 */
[----:B------:R-:W4:Y:S04]  /*21fc0*/  LDL.LU.64 R24, [R1+0xb90] ;  /* 0x000b900001187983 */ /* 0x000f280000300a00 */
[----:B------:R-:W-:Y:S04]  /*21fd0*/  STL.64 [R1+0x1c18], R62 ;  /* 0x001c183e01007387 */ /* 0x000fe80000100a00 */
[----:B------:R-:W-:Y:S01]  /*21fe0*/  STL.64 [R1+0x26f0], R62 ;  /* 0x0026f03e01007387 */ /* 0x000fe20000100a00 */
[----:B------:R-:W-:-:S03]  /*21ff0*/  IMAD.WIDE R250, R3, 0x4, R28 ;  /* 0x0000000403fa7825 */ /* 0x000fc600078e021c */
[----:B------:R-:W4:Y:S04]  /*22000*/  LDL.LU.64 R28, [R1+0xb88] ;  /* 0x000b8800011c7983 */ /* 0x000f280000300a00 */
[----:B------:R-:W-:Y:S04]  /*22010*/  STL.64 [R1+0x1c20], R218 ;  /* 0x001c20da01007387 */ /* 0x000fe80000100a00 */
[----:B------:R-:W-:Y:S01]  /*22020*/  STL.64 [R1+0x26f8], R218 ;  /* 0x0026f8da01007387 */ /* 0x000fe20000100a00 */
[----:B------:R-:W-:-:S03]  /*22030*/  IMAD.WIDE R228, R3, 0x4, R32 ;  /* 0x0000000403e47825 */ /* 0x000fc600078e0220 */
[----:B------:R-:W4:Y:S01]  /*22040*/  LDL.LU.64 R32, [R1+0xb80] ;  /* 0x000b800001207983 */ /* 0x000f220000300a00 */
[----:B------:R-:W-:-:S03]  /*22050*/  IMAD.WIDE R170, R3, 0x4, R20 ;  /* 0x0000000403aa7825 */ /* 0x000fc600078e0214 */
[----:B------:R-:W-:Y:S04]  /*22060*/  STL.64 [R1+0x1c28], R142 ;  /* 0x001c288e01007387 */ /* 0x000fe80000100a00 */
[----:B------:R-:W-:Y:S01]  /*22070*/  STL.64 [R1+0x2700], R142 ;  /* 0x0027008e01007387 */ /* 0x000fe20000100a00 */
[----:B--2---:R-:W-:-:S03]  /*22080*/  IMAD.WIDE R4, R3, 0x4, R30 ;  /* 0x0000000403047825 */ /* 0x004fc600078e021e */
[----:B------:R-:W2:Y:S04]  /*22090*/  LDL.LU.64 R30, [R1+0xb78] ;  /* 0x000b7800011e7983 */ /* 0x000ea80000300a00 */
[----:B------:R-:W-:Y:S04]  /*220a0*/  STL.64 [R1+0x1c30], R170 ;  /* 0x001c30aa01007387 */ /* 0x000fe80000100a00 */
[----:B------:R1:W-:Y:S04]  /*220b0*/  STL.64 [R1+0x1c48], R4 ;  /* 0x001c480401007387 */ /* 0x0003e80000100a00 */
[----:B------:R-:W-:Y:S04]  /*220c0*/  STL.64 [R1+0x2708], R170 ;  /* 0x002708aa01007387 */ /* 0x000fe80000100a00 */
[----:B------:R-:W2:Y:S01]  /*220d0*/  LDL.LU.64 R20, [R1+0xb70] ;  /* 0x000b700001147983 */ /* 0x000ea20000300a00 */
[----:B-1----:R-:W-:-:S03]  /*220e0*/  IMAD.WIDE R4, R3, 0x4, R26 ;  /* 0x0000000403047825 */ /* 0x002fc600078e021a */
[----:B------:R-:W-:Y:S04]  /*220f0*/  STL.64 [R1+0x1c38], R250 ;  /* 0x001c38fa01007387 */ /* 0x000fe80000100a00 */
[----:B------:R1:W-:Y:S04]  /*22100*/  STL.64 [R1+0x1c50], R4 ;  /* 0x001c500401007387 */ /* 0x0003e80000100a00 */
[----:B------:R-:W-:Y:S01]  /*22110*/  STL.64 [R1+0x2710], R250 ;  /* 0x002710fa01007387 */ /* 0x000fe20000100a00 */
[----:B------:R-:W-:-:S03]  /*22120*/  IMAD.WIDE R154, R3, 0x4, R38 ;  /* 0x00000004039a7825 */ /* 0x000fc600078e0226 */
[----:B------:R-:W2:Y:S04]  /*22130*/  LDL.LU.64 R38, [R1+0xb68] ;  /* 0x000b680001267983 */ /* 0x000ea80000300a00 */
[----:B------:R-:W-:Y:S04]  /*22140*/  STL.64 [R1+0x1c40], R228 ;  /* 0x001c40e401007387 */ /* 0x000fe80000100a00 */
[----:B------:R-:W-:Y:S04]  /*22150*/  STL.64 [R1+0x2718], R228 ;  /* 0x002718e401007387 */ /* 0x000fe80000100a00 */
[----:B------:R-:W2:Y:S01]  /*22160*/  LDL.LU.64 R26, [R1+0xb60] ;  /* 0x000b6000011a7983 */ /* 0x000ea20000300a00 */
[----:B------:R-:W-:-:S03]  /*22170*/  IMAD.WIDE R106, R3, 0x4, R34 ;  /* 0x00000004036a7825 */ /* 0x000fc600078e0222 */
[----:B------:R-:W2:Y:S01]  /*22180*/  LDL.LU.64 R34, [R1+0xb58] ;  /* 0x000b580001227983 */ /* 0x000ea20000300a00 */
        /* <DEDUP_REMOVED lines=13> */
[----:B------:R-:W4:Y:S01]  /*22260*/  LDL.LU.64 R32, [R1+0xb38] ;  /* 0x000b380001207983 */ /* 0x000f220000300a00 */
[----:B------:R-:W-:-:S05]  /*22270*/  IMAD.WIDE R168, R3, 0x4, R16 ;  /* 0x0000000403a87825 */ /* 0x000fca00078e0210 */
        /* <DEDUP_REMOVED lines=12> */
[----:B------:R-:W2:Y:S01]  /*22340*/  LDL.LU.64 R16, [R1+0xb28] ;  /* 0x000b280001107983 */ /* 0x000ea20000300a00 */
[----:B------:R-:W-:-:S03]  /*22350*/  IMAD.WIDE R234, R3, 0x4, R38 ;  /* 0x0000000403ea7825 */ /* 0x000fc600078e0226 */
[----:B------:R-:W2:Y:S04]  /*22360*/  LDL.LU.64 R38, [R1+0xb20] ;  /* 0x000b200001267983 */ /* 0x000ea80000300a00 */
[----:B------:R-:W-:Y:S04]  /*22370*/  STL.64 [R1+0x1c98], R166 ;  /* 0x001c98a601007387 */ /* 0x000fe80000100a00 */
[----:B------:R-:W-:Y:S01]  /*22380*/  STL.64 [R1+0x2778], R166 ;  /* 0x002778a601007387 */ /* 0x000fe20000100a00 */
[----:B------:R-:W-:-:S04]  /*22390*/  IMAD.WIDE R138, R3, 0x4, R26 ;  /* 0x00000004038a7825 */ /* 0x000fc800078e021a */
[C---:B------:R-:W-:Y:S02]  /*223a0*/  IMAD.WIDE R198, R3.reuse, 0x4, R34 ;  /* 0x0000000403c67825 */ /* 0x040fe400078e0222 */
[----:B------:R-:W2:Y:S02]  /*223b0*/  LDL.LU.64 R34, [R1+0xb18] ;  /* 0x000b180001227983 */ /* 0x000ea40000300a00 */
[C---:B---3--:R-:W-:Y:S02]  /*223c0*/  IMAD.WIDE R242, R3.reuse, 0x4, R36 ;  /* 0x0000000403f27825 */ /* 0x048fe400078e0224 */
[----:B------:R-:W3:Y:S04]  /*223d0*/  LDL.LU.64 R36, [R1+0xb10] ;  /* 0x000b100001247983 */ /* 0x000ee80000300a00 */
[----:B------:R-:W-:Y:S04]  /*223e0*/  STL.64 [R1+0x1ca0], R234 ;  /* 0x001ca0ea01007387 */ /* 0x000fe80000100a00 */
[----:B------:R-:W-:Y:S01]  /*223f0*/  STL.64 [R1+0x2780], R234 ;  /* 0x002780ea01007387 */ /* 0x000fe20000100a00 */
[----:B----4-:R-:W-:-:S03]  /*22400*/  IMAD.WIDE R236, R3, 0x4, R24 ;  /* 0x0000000403ec7825 */ /* 0x010fc600078e0218 */
[----:B------:R-:W4:Y:S04]  /*22410*/  LDL.LU.64 R24, [R1+0xb08] ;  /* 0x000b080001187983 */ /* 0x000f280000300a00 */
[----:B------:R-:W-:Y:S04]  /*22420*/  STL.64 [R1+0x1ca8], R138 ;  /* 0x001ca88a01007387 */ /* 0x000fe80000100a00 */
[----:B------:R-:W-:Y:S04]  /*22430*/  STL.64 [R1+0x2788], R138 ;  /* 0x0027888a01007387 */ /* 0x000fe80000100a00 */
[----:B------:R-:W4:Y:S01]  /*22440*/  LDL.LU.64 R26, [R1+0xb00] ;  /* 0x000b0000011a7983 */ /* 0x000f220000300a00 */
[----:B-1----:R-:W-:-:S03]  /*22450*/  IMAD.WIDE R4, R3, 0x4, R28 ;  /* 0x0000000403047825 */ /* 0x002fc600078e021c */
[----:B------:R-:W4:Y:S04]  /*22460*/  LDL.LU.64 R28, [R1+0xaf8] ;  /* 0x000af800011c7983 */ /* 0x000f280000300a00 */
[----:B------:R1:W-:Y:S04]  /*22470*/  STL.64 [R1+0x1cc8], R4 ;  /* 0x001cc80401007387 */ /* 0x0003e80000100a00 */
[----:B------:R-:W-:Y:S04]  /*22480*/  STL.64 [R1+0x1cb0], R198 ;  /* 0x001cb0c601007387 */ /* 0x000fe80000100a00 */
[----:B------:R-:W-:Y:S01]  /*22490*/  STL.64 [R1+0x2790], R198 ;  /* 0x002790c601007387 */ /* 0x000fe20000100a00 */
[----:B------:R-:W-:-:S03]  /*224a0*/  IMAD.WIDE R214, R3, 0x4, R32 ;  /* 0x0000000403d67825 */ /* 0x000fc600078e0220 */
[----:B------:R-:W4:Y:S04]  /*224b0*/  LDL.LU.64 R32, [R1+0xaf0] ;  /* 0x000af00001207983 */ /* 0x000f280000300a00 */
[----:B------:R-:W-:Y:S04]  /*224c0*/  STL.64 [R1+0x1cb8], R242 ;  /* 0x001cb8f201007387 */ /* 0x000fe80000100a00 */
[----:B------:R-:W-:Y:S04]  /*224d0*/  STL.64 [R1+0x2798], R242 ;  /* 0x002798f201007387 */ /* 0x000fe80000100a00 */
[----:B------:R-:W4:Y:S01]  /*224e0*/  LDL.LU.64 R20, [R1+0xae8] ;  /* 0x000ae80001147983 */ /* 0x000f220000300a00 */
[----:B--2---:R-:W-:-:S03]  /*224f0*/  IMAD.WIDE R208, R3, 0x4, R30 ;  /* 0x0000000403d07825 */ /* 0x004fc600078e021e */
[----:B------:R-:W2:Y:S04]  /*22500*/  LDL.LU.64 R30, [R1+0xae0] ;  /* 0x000ae000011e7983 */ /* 0x000ea80000300a00 */
[----:B------:R-:W-:Y:S04]  /*22510*/  STL.64 [R1+0x1cc0], R236 ;  /* 0x001cc0ec01007387 */ /* 0x000fe80000100a00 */
[----:B------:R-:W-:Y:S04]  /*22520*/  STL.64 [R1+0x27a0], R236 ;  /* 0x0027a0ec01007387 */ /* 0x000fe80000100a00 */
[----:B------:R-:W-:Y:S04]  /*22530*/  STL.64 [R1+0x1cd0], R214 ;  /* 0x001cd0d601007387 */ /* 0x000fe80000100a00 */
[----:B------:R-:W-:Y:S04]  /*22540*/  STL.64 [R1+0x27a8], R214 ;  /* 0x0027a8d601007387 */ /* 0x000fe80000100a00 */
[----:B------:R-:W2:Y:S01]  /*22550*/  LDL.LU.64 R12, [R1+0xad8] ;  /* 0x000ad800010c7983 */ /* 0x000ea20000300a00 */
[----:B------:R-:W-:-:S04]  /*22560*/  IMAD.WIDE R144, R3, 0x4, R16 ;  /* 0x0000000403907825 */ /* 0x000fc800078e0210 */
[C---:B------:R-:W-:Y:S02]  /*22570*/  IMAD.WIDE R136, R3.reuse, 0x4, R38 ;  /* 0x0000000403887825 */ /* 0x040fe400078e0226 */
[----:B------:R-:W2:Y:S04]  /*22580*/  LDL.LU.64 R38, [R1+0xad0] ;  /* 0x000ad00001267983 */ /* 0x000ea80000300a00 */
[----:B------:R-:W2:Y:S04]  /*22590*/  LDL.LU.64 R16, [R1+0xac8] ;  /* 0x000ac80001107983 */ /* 0x000ea80000300a00 */
[----:B------:R-:W-:Y:S04]  /*225a0*/  STL.64 [R1+0xb30], R208 ;  /* 0x000b30d001007387 */ /* 0x000fe80000100a00 */
[----:B------:R-:W-:Y:S01]  /*225b0*/  STL.64 [R1+0x27d8], R208 ;  /* 0x0027d8d001007387 */ /* 0x000fe20000100a00 */
        /* <DEDUP_REMOVED lines=8> */
[----:B------:R-:W-:Y:S01]  /*22640*/  STL.64 [R1+0xb20], R136 ;  /* 0x000b208801007387 */ /* 0x000fe20000100a00 */
[----:B-1----:R-:W-:-:S03]  /*22650*/  IMAD.WIDE R4, R3, 0x4, R26 ;  /* 0x0000000403047825 */ /* 0x002fc600078e021a */
[----:B------:R-:W-:Y:S04]  /*22660*/  STL.64 [R1+0x27e8], R136 ;  /* 0x0027e88801007387 */ /* 0x000fe80000100a00 */
[----:B------:R-:W-:Y:S04]  /*22670*/  STL.64 [R1+0xb18], R196 ;  /* 0x000b18c401007387 */ /* 0x000fe80000100a00 */
[----:B------:R1:W-:Y:S04]  /*22680*/  STL.64 [R1+0xb00], R4 ;  /* 0x000b000401007387 */ /* 0x0003e80000100a00 */
[----:B------:R-:W4:Y:S01]  /*22690*/  LDL.LU.64 R26, [R1+0xaa8] ;  /* 0x000aa800011a7983 */ /* 0x000f220000300a00 */
[----:B------:R-:W-:-:S03]  /*226a0*/  IMAD.WIDE R124, R3, 0x4, R28 ;  /* 0x00000004037c7825 */ /* 0x000fc600078e021c */
[----:B------:R-:W4:Y:S04]  /*226b0*/  LDL.LU.64 R28, [R1+0xaa0] ;  /* 0x000aa000011c7983 */ /* 0x000f280000300a00 */
        /* <DEDUP_REMOVED lines=8> */
[----:B--2---:R-:W-:-:S03]  /*22740*/  IMAD.WIDE R134, R3, 0x4, R30 ;  /* 0x0000000403867825 */ /* 0x004fc600078e021e */
[----:B------:R-:W2:Y:S04]  /*22750*/  LDL.LU.64 R30, [R1+0xa80] ;  /* 0x000a8000011e7983 */ /* 0x000ea80000300a00 */
[----:B------:R-:W-:Y:S01]  /*22760*/  STL.64 [R1+0xaf0], R96 ;  /* 0x000af06001007387 */ /* 0x000fe20000100a00 */
[----:B------:R-:W-:-:S04]  /*22770*/  IMAD.WIDE R194, R3, 0x4, R12 ;  /* 0x0000000403c27825 */ /* 0x000fc800078e020c */
[C---:B------:R-:W-:Y:S02]  /*22780*/  IMAD.WIDE R246, R3.reuse, 0x4, R38 ;  /* 0x0000000403f67825 */ /* 0x040fe400078e0226 */
[----:B------:R-:W2:Y:S04]  /*22790*/  LDL.LU.64 R38, [R1+0xa78] ;  /* 0x000a780001267983 */ /* 0x000ea80000300a00 */
[----:B------:R-:W-:Y:S01]  /*227a0*/  STL.64 [R1+0xae8], R74 ;  /* 0x000ae84a01007387 */ /* 0x000fe20000100a00 */
[----:B------:R-:W-:-:S03]  /*227b0*/  IMAD.WIDE R186, R3, 0x4, R16 ;  /* 0x0000000403ba7825 */ /* 0x000fc600078e0210 */
[----:B------:R-:W-:Y:S01]  /*227c0*/  STL.64 [R1+0xae0], R134 ;  /* 0x000ae08601007387 */ /* 0x000fe20000100a00 */
[----:B------:R-:W-:-:S03]  /*227d0*/  IMAD.WIDE R250, R3, 0x4, R34 ;  /* 0x0000000403fa7825 */ /* 0x000fc600078e0222 */
[----:B------:R-:W2:Y:S04]  /*227e0*/  LDL.LU.64 R34, [R1+0xa70] ;  /* 0x000a700001227983 */ /* 0x000ea80000300a00 */
[----:B------:R-:W-:Y:S04]  /*227f0*/  STL.64 [R1+0xad8], R194 ;  /* 0x000ad8c201007387 */ /* 0x000fe80000100a00 */
[----:B------:R-:W2:Y:S01]  /*22800*/  LDL.LU.64 R16, [R1+0xa68] ;  /* 0x000a680001107983 */ /* 0x000ea20000300a00 */
[----:B---3--:R-:W-:-:S03]  /*22810*/  IMAD.WIDE R142, R3, 0x4, R36 ;  /* 0x00000004038e7825 */ /* 0x008fc600078e0224 */
[----:B------:R-:W3:Y:S04]  /*22820*/  LDL.LU.64 R36, [R1+0xa48] ;  /* 0x000a480001247983 */ /* 0x000ee80000300a00 */
[----:B------:R-:W-:Y:S04]  /*22830*/  STL.64 [R1+0xad0], R246 ;  /* 0x000ad0f601007387 */ /* 0x000fe80000100a00 */
[----:B------:R-:W-:Y:S04]  /*22840*/  STL.64 [R1+0xac0], R250 ;  /* 0x000ac0fa01007387 */ /* 0x000fe80000100a00 */
[----:B------:R-:W3:Y:S01]  /*22850*/  LDL.LU.64 R12, [R1+0xa40] ;  /* 0x000a4000010c7983 */ /* 0x000ee20000300a00 */
[----:B----4-:R-:W-:-:S03]  /*22860*/  IMAD.WIDE R60, R3, 0x4, R24 ;  /* 0x00000004033c7825 */ /* 0x010fc600078e0218 */
[----:B------:R-:W4:Y:S04]  /*22870*/  LDL.LU.64 R24, [R1+0xa38] ;  /* 0x000a380001187983 */ /* 0x000f280000300a00 */
[----:B------:R-:W-:Y:S04]  /*22880*/  STL.64 [R1+0xac8], R186 ;  /* 0x000ac8ba01007387 */ /* 0x000fe80000100a00 */
[----:B------:R-:W-:Y:S01]  /*22890*/  STL.64 [R1+0xab8], R142 ;  /* 0x000ab88e01007387 */ /* 0x000fe20000100a00 */
[----:B------:R-:W-:-:S03]  /*228a0*/  IMAD.WIDE R220, R3, 0x4, R26 ;  /* 0x0000000403dc7825 */ /* 0x000fc600078e021a */
[----:B------:R-:W4:Y:S01]  /*228b0*/  LDL.LU.64 R26, [R1+0xa30] ;  /* 0x000a3000011a7983 */ /* 0x000f220000300a00 */
[----:B------:R-:W-:-:S03]  /*228c0*/  IMAD.WIDE R132, R3, 0x4, R28 ;  /* 0x0000000403847825 */ /* 0x000fc600078e021c */
[----:B------:R-:W4:Y:S04]  /*228d0*/  LDL.LU.64 R28, [R1+0xa28] ;  /* 0x000a2800011c7983 */ /* 0x000f280000300a00 */
[----:B------:R-:W-:Y:S01]  /*228e0*/  STL.64 [R1+0xab0], R60 ;  /* 0x000ab03c01007387 */ /* 0x000fe20000100a00 */
[----:B------:R-:W-:-:S03]  /*228f0*/  IMAD.WIDE R244, R3, 0x4, R32 ;  /* 0x0000000403f47825 */ /* 0x000fc600078e0220 */
[----:B------:R-:W4:Y:S01]  /*22900*/  LDL.LU.64 R32, [R1+0xa20] ;  /* 0x000a200001207983 */ /* 0x000f220000300a00 */
[----:B------:R-:W-:-:S03]  /*22910*/  IMAD.WIDE R192, R3, 0x4, R22 ;  /* 0x0000000403c07825 */ /* 0x000fc600078e0216 */
[----:B------:R-:W-:Y:S04]  /*22920*/  STL.64 [R1+0xaa8], R220 ;  /* 0x000aa8dc01007387 */ /* 0x000fe80000100a00 */
[----:B------:R-:W-:Y:S01]  /*22930*/  STL.64 [R1+0xaa0], R132 ;  /* 0x000aa08401007387 */ /* 0x000fe20000100a00 */
[----:B------:R-:W-:-:S04]  /*22940*/  IMAD.WIDE R184, R3, 0x4, R20 ;  /* 0x0000000403b87825 */ /* 0x000fc800078e0214 */
[C---:B--2---:R-:W-:Y:S02]  /*22950*/  IMAD.WIDE R228, R3.reuse, 0x4, R30 ;  /* 0x0000000403e47825 */ /* 0x044fe400078e021e */
[----:B------:R-:W2:Y:S04]  /*22960*/  LDL.LU.64 R30, [R1+0xa18] ;  /* 0x000a1800011e7983 */ /* 0x000ea80000300a00 */
[----:B------:R-:W-:Y:S04]  /*22970*/  STL.64 [R1+0xa98], R192 ;  /* 0x000a98c001007387 */ /* 0x000fe80000100a00 */
[----:B------:R-:W2:Y:S01]  /*22980*/  LDL.LU.64 R20, [R1+0xa10] ;  /* 0x000a100001147983 */ /* 0x000ea20000300a00 */
[----:B------:R-:W-:-:S03]  /*22990*/  IMAD.WIDE R218, R3, 0x4, R38 ;  /* 0x0000000403da7825 */ /* 0x000fc600078e0226 */
[----:B------:R-:W1:Y:S04]  /*229a0*/  LDL.LU.64 R38, [R1+0xa08] ;  /* 0x000a080001267983 */ /* 0x000e680000300a00 */
[----:B------:R-:W-:Y:S04]  /*229b0*/  STL.64 [R1+0xa90], R244 ;  /* 0x000a90f401007387 */ /* 0x000fe80000100a00 */
[----:B------:R-:W-:Y:S04]  /*229c0*/  STL.64 [R1+0xa80], R228 ;  /* 0x000a80e401007387 */ /* 0x000fe80000100a00 */
[----:B------:R-:W2:Y:S01]  /*229d0*/  LDL.LU.64 R22, [R1+0xa00] ;  /* 0x000a000001167983 */ /* 0x000ea20000300a00 */
[----:B------:R-:W-:-:S03]  /*229e0*/  IMAD.WIDE R104, R3, 0x4, R34 ;  /* 0x0000000403687825 */ /* 0x000fc600078e0222 */
[----:B------:R-:W2:Y:S04]  /*229f0*/  LDL.LU.64 R34, [R1+0x9f8] ;  /* 0x0009f80001227983 */ /* 0x000ea80000300a00 */
[----:B------:R-:W-:Y:S01]  /*22a00*/  STL.64 [R1+0xa88], R184 ;  /* 0x000a88b801007387 */ /* 0x000fe20000100a00 */
[----:B------:R-:W-:-:S03]  /*22a10*/  IMAD.WIDE R108, R3, 0x4, R16 ;  /* 0x00000004036c7825 */ /* 0x000fc600078e0210 */
[----:B------:R-:W-:Y:S04]  /*22a20*/  STL.64 [R1+0xa78], R218 ;  /* 0x000a78da01007387 */ /* 0x000fe80000100a00 */
[----:B------:R-:W2:Y:S01]  /*22a30*/  LDL.LU.64 R16, [R1+0x9f0] ;  /* 0x0009f00001107983 */ /* 0x000ea20000300a00 */
[----:B---3--:R-:W-:-:S03]  /*22a40*/  IMAD.WIDE R6, R3, 0x4, R36 ;  /* 0x0000000403067825 */ /* 0x008fc600078e0224 */
[----:B------:R-:W3:Y:S04]  /*22a50*/  LDL.LU.64 R36, [R1+0x9e8] ;  /* 0x0009e80001247983 */ /* 0x000ee80000300a00 */
[----:B------:R-:W-:Y:S01]  /*22a60*/  STL.64 [R1+0xa70], R104 ;  /* 0x000a706801007387 */ /* 0x000fe20000100a00 */
[----:B------:R-:W-:-:S04]  /*22a70*/  IMAD.WIDE R190, R3, 0x4, R12 ;  /* 0x0000000403be7825 */ /* 0x000fc800078e020c */
[C---:B----4-:R-:W-:Y:S02]  /*22a80*/  IMAD.WIDE R40, R3.reuse, 0x4, R24 ;  /* 0x0000000403287825 */ /* 0x050fe400078e0218 */
[----:B------:R-:W4:Y:S04]  /*22a90*/  LDL.LU.64 R24, [R1+0x9e0] ;  /* 0x0009e00001187983 */ /* 0x000f280000300a00 */
[----:B------:R-:W-:Y:S04]  /*22aa0*/  STL.64 [R1+0xa68], R108 ;  /* 0x000a686c01007387 */ /* 0x000fe80000100a00 */
[----:B------:R-:W-:Y:S01]  /*22ab0*/  STL.64 [R1+0xa48], R6 ;  /* 0x000a480601007387 */ /* 0x000fe20000100a00 */
[----:B------:R-:W-:-:S03]  /*22ac0*/  IMAD.WIDE R168, R3, 0x4, R28 ;  /* 0x0000000403a87825 */ /* 0x000fc600078e021c */
[----:B------:R-:W4:Y:S04]  /*22ad0*/  LDL.LU.64 R28, [R1+0x9d8] ;  /* 0x0009d800011c7983 */ /* 0x000f280000300a00 */
[----:B------:R-:W-:Y:S04]  /*22ae0*/  STL.64 [R1+0xa40], R190 ;  /* 0x000a40be01007387 */ /* 0x000fe80000100a00 */
[----:B------:R-:W4:Y:S01]  /*22af0*/  LDL.LU.64 R12, [R1+0x9d0] ;  /* 0x0009d000010c7983 */ /* 0x000f220000300a00 */
[----:B------:R-:W-:-:S03]  /*22b00*/  IMAD.WIDE R62, R3, 0x4, R32 ;  /* 0x00000004033e7825 */ /* 0x000fc600078e0220 */
[----:B------:R-:W4:Y:S01]  /*22b10*/  LDL.LU.64 R32, [R1+0x9c8] ;  /* 0x0009c80001207983 */ /* 0x000f220000300a00 */
[----:B------:R-:W-:-:S03]  /*22b20*/  IMAD.WIDE R182, R3, 0x4, R26 ;  /* 0x0000000403b67825 */ /* 0x000fc600078e021a */
[----:B------:R-:W-:Y:S04]  /*22b30*/  STL.64 [R1+0xa38], R40 ;  /* 0x000a382801007387 */ /* 0x000fe80000100a00 */
[----:B------:R1:W-:Y:S04]  /*22b40*/  STL.64 [R1+0xa28], R168 ;  /* 0x000a28a801007387 */ /* 0x0003e80000100a00 */
[----:B------:R-:W4:Y:S01]  /*22b50*/  LDL.LU.64 R26, [R1+0x9c0] ;  /* 0x0009c000011a7983 */ /* 0x000f220000300a00 */
[----:B--2---:R-:W-:-:S03]  /*22b60*/  IMAD.WIDE R164, R3, 0x4, R30 ;  /* 0x0000000403a47825 */ /* 0x004fc600078e021e */
[----:B------:R-:W2:Y:S04]  /*22b70*/  LDL.LU.64 R30, [R1+0x9b8] ;  /* 0x0009b800011e7983 */ /* 0x000ea80000300a00 */
[----:B------:R-:W-:Y:S01]  /*22b80*/  STL.64 [R1+0xa30], R182 ;  /* 0x000a30b601007387 */ /* 0x000fe20000100a00 */
[----:B------:R-:W-:-:S03]  /*22b90*/  IMAD.WIDE R64, R3, 0x4, R20 ;  /* 0x0000000403407825 */ /* 0x000fc600078e0214 */
[----:B------:R-:W-:Y:S04]  /*22ba0*/  STL.64 [R1+0xa20], R62 ;  /* 0x000a203e01007387 */ /* 0x000fe80000100a00 */
[----:B------:R-:W2:Y:S01]  /*22bb0*/  LDL.LU.64 R20, [R1+0x9b0] ;  /* 0x0009b00001147983 */ /* 0x000ea20000300a00 */
[----:B-1----:R-:W-:-:S03]  /*22bc0*/  IMAD.WIDE R4, R3, 0x4, R38 ;  /* 0x0000000403047825 */ /* 0x002fc600078e0226 */
[----:B------:R-:W2:Y:S04]  /*22bd0*/  LDL.LU.64 R38, [R1+0x9a8] ;  /* 0x0009a80001267983 */ /* 0x000ea80000300a00 */
[----:B------:R-:W-:Y:S01]  /*22be0*/  STL.64 [R1+0xa18], R164 ;  /* 0x000a18a401007387 */ /* 0x000fe20000100a00 */
[----:B------:R-:W-:-:S04]  /*22bf0*/  IMAD.WIDE R188, R3, 0x4, R22 ;  /* 0x0000000403bc7825 */ /* 0x000fc800078e0216 */
[C---:B------:R-:W-:Y:S02]  /*22c00*/  IMAD.WIDE R42, R3.reuse, 0x4, R34 ;  /* 0x00000004032a7825 */ /* 0x040fe400078e0222 */
[----:B------:R-:W2:Y:S04]  /*22c10*/  LDL.LU.64 R34, [R1+0x9a0] ;  /* 0x0009a00001227983 */ /* 0x000ea80000300a00 */
[----:B------:R-:W-:Y:S04]  /*22c20*/  STL.64 [R1+0xa10], R64 ;  /* 0x000a104001007387 */ /* 0x000fe80000100a00 */
[----:B------:R-:W-:Y:S01]  /*22c30*/  STL.64 [R1+0xa08], R4 ;  /* 0x000a080401007387 */ /* 0x000fe20000100a00 */
[----:B------:R-:W-:-:S04]  /*22c40*/  IMAD.WIDE R180, R3, 0x4, R16 ;  /* 0x0000000403b47825 */ /* 0x000fc800078e0210 */
[C---:B---3--:R-:W-:Y:S02]  /*22c50*/  IMAD.WIDE R154, R3.reuse, 0x4, R36 ;  /* 0x00000004039a7825 */ /* 0x048fe400078e0224 */
[----:B------:R-:W3:Y:S04]  /*22c60*/  LDL.LU.64 R36, [R1+0x998] ;  /* 0x0009980001247983 */ /* 0x000ee80000300a00 */
[----:B------:R-:W-:Y:S04]  /*22c70*/  STL.64 [R1+0xa00], R188 ;  /* 0x000a00bc01007387 */ /* 0x000fe80000100a00 */
[----:B------:R-:W3:Y:S01]  /*22c80*/  LDL.LU.64 R22, [R1+0x990] ;  /* 0x0009900001167983 */ /* 0x000ee20000300a00 */
[----:B----4-:R-:W-:-:S03]  /*22c90*/  IMAD.WIDE R202, R3, 0x4, R24 ;  /* 0x0000000403ca7825 */ /* 0x010fc600078e0218 */
        /* <DEDUP_REMOVED lines=11> */
[----:B------:R-:W-:Y:S01]  /*22d50*/  STL.64 [R1+0x9d8], R210 ;  /* 0x0009d8d201007387 */ /* 0x000fe20000100a00 */
[----:B------:R-:W-:-:S03]  /*22d60*/  IMAD.WIDE R94, R3, 0x4, R26 ;  /* 0x00000004035e7825 */ /* 0x000fc600078e021a */
[----:B------:R-:W4:Y:S01]  /*22d70*/  LDL.LU.64 R26, [R1+0x968] ;  /* 0x00096800011a7983 */ /* 0x000f220000300a00 */
[----:B--2---:R-:W-:-:S03]  /*22d80*/  IMAD.WIDE R44, R3, 0x4, R30 ;  /* 0x00000004032c7825 */ /* 0x004fc600078e021e */
[----:B------:R-:W2:Y:S04]  /*22d90*/  LDL.LU.64 R30, [R1+0x960] ;  /* 0x00096000011e7983 */ /* 0x000ea80000300a00 */
[----:B------:R-:W-:Y:S04]  /*22da0*/  STL.64 [R1+0x9d0], R72 ;  /* 0x0009d04801007387 */ /* 0x000fe80000100a00 */
[----:B------:R-:W-:Y:S01]  /*22db0*/  STL.64 [R1+0x9c8], R10 ;  /* 0x0009c80a01007387 */ /* 0x000fe20000100a00 */
[----:B------:R-:W-:-:S04]  /*22dc0*/  IMAD.WIDE R178, R3, 0x4, R20 ;  /* 0x0000000403b27825 */ /* 0x000fc800078e0214 */
[C---:B------:R-:W-:Y:S02]  /*22dd0*/  IMAD.WIDE R140, R3.reuse, 0x4, R38 ;  /* 0x00000004038c7825 */ /* 0x040fe400078e0226 */
[----:B------:R-:W2:Y:S04]  /*22de0*/  LDL.LU.64 R38, [R1+0x958] ;  /* 0x0009580001267983 */ /* 0x000ea80000300a00 */
[----:B------:R-:W-:Y:S04]  /*22df0*/  STL.64 [R1+0x9c0], R94 ;  /* 0x0009c05e01007387 */ /* 0x000fe80000100a00 */
[----:B------:R-:W2:Y:S01]  /*22e00*/  LDL.LU.64 R20, [R1+0x950] ;  /* 0x0009500001147983 */ /* 0x000ea20000300a00 */
[----:B------:R-:W-:-:S03]  /*22e10*/  IMAD.WIDE R204, R3, 0x4, R34 ;  /* 0x0000000403cc7825 */ /* 0x000fc600078e0222 */
[----:B------:R-:W2:Y:S04]  /*22e20*/  LDL.LU.64 R34, [R1+0x948] ;  /* 0x0009480001227983 */ /* 0x000ea80000300a00 */
[----:B------:R-:W-:Y:S04]  /*22e30*/  STL.64 [R1+0x9b8], R44 ;  /* 0x0009b82c01007387 */ /* 0x000fe80000100a00 */
[----:B------:R1:W-:Y:S04]  /*22e40*/  STL.64 [R1+0x9a8], R140 ;  /* 0x0009a88c01007387 */ /* 0x0003e80000100a00 */
[----:B------:R-:W2:Y:S01]  /*22e50*/  LDL.LU.64 R12, [R1+0x940] ;  /* 0x00094000010c7983 */ /* 0x000ea20000300a00 */
[----:B---3--:R-:W-:-:S03]  /*22e60*/  IMAD.WIDE R98, R3, 0x4, R36 ;  /* 0x0000000403627825 */ /* 0x008fc600078e0224 */
[----:B------:R-:W3:Y:S04]  /*22e70*/  LDL.LU.64 R36, [R1+0x938] ;  /* 0x0009380001247983 */ /* 0x000ee80000300a00 */
[----:B------:R-:W-:Y:S01]  /*22e80*/  STL.64 [R1+0x9b0], R178 ;  /* 0x0009b0b201007387 */ /* 0x000fe20000100a00 */
[----:B------:R-:W-:-:S03]  /*22e90*/  IMAD.WIDE R222, R3, 0x4, R22 ;  /* 0x0000000403de7825 */ /* 0x000fc600078e0216 */
[----:B------:R-:W-:Y:S04]  /*22ea0*/  STL.64 [R1+0x9a0], R204 ;  /* 0x0009a0cc01007387 */ /* 0x000fe80000100a00 */
[----:B------:R-:W3:Y:S01]  /*22eb0*/  LDL.LU.64 R22, [R1+0x930] ;  /* 0x0009300001167983 */ /* 0x000ee20000300a00 */
[----:B----4-:R-:W-:-:S03]  /*22ec0*/  IMAD.WIDE R8, R3, 0x4, R24 ;  /* 0x0000000403087825 */ /* 0x010fc600078e0218 */
[----:B------:R-:W4:Y:S04]  /*22ed0*/  LDL.LU.64 R24, [R1+0x758] ;  /* 0x0007580001187983 */ /* 0x000f280000300a00 */
[----:B------:R-:W-:Y:S01]  /*22ee0*/  STL.64 [R1+0x998], R98 ;  /* 0x0009986201007387 */ /* 0x000fe20000100a00 */
        /* <DEDUP_REMOVED lines=8> */
[----:B------:R-:W-:-:S03]  /*22f70*/  IMAD.WIDE R106, R3, 0x4, R26 ;  /* 0x00000004036a7825 */ /* 0x000fc600078e021a */
[----:B------:R-:W4:Y:S04]  /*22f80*/  LDL.LU.64 R16, [R1+0x740] ;  /* 0x0007400001107983 */ /* 0x000f280000300a00 */
[----:B------:R-:W4:Y:S01]  /*22f90*/  LDL.LU.64 R26, [R1+0x6a8] ;  /* 0x0006a800011a7983 */ /* 0x000f220000300a00 */
[----:B--2---:R-:W-:-:S03]  /*22fa0*/  IMAD.WIDE R160, R3, 0x4, R30 ;  /* 0x0000000403a07825 */ /* 0x004fc600078e021e */
[----:B------:R-:W-:Y:S04]  /*22fb0*/  STL.64 [R1+0x978], R46 ;  /* 0x0009782e01007387 */ /* 0x000fe80000100a00 */
[----:B------:R2:W-:Y:S04]  /*22fc0*/  STL.64 [R1+0x968], R106 ;  /* 0x0009686a01007387 */ /* 0x0005e80000100a00 */
[----:B------:R-:W2:Y:S01]  /*22fd0*/  LDL.LU.64 R30, [R1+0x6a0] ;  /* 0x0006a000011e7983 */ /* 0x000ea20000300a00 */
[----:B------:R-:W-:-:S03]  /*22fe0*/  IMAD.WIDE R112, R3, 0x4, R38 ;  /* 0x0000000403707825 */ /* 0x000fc600078e0226 */
[----:B------:R-:W2:Y:S04]  /*22ff0*/  LDL.LU.64 R38, [R1+0x678] ;  /* 0x0006780001267983 */ /* 0x000ea80000300a00 */
[----:B------:R-:W-:Y:S01]  /*23000*/  STL.64 [R1+0x970], R176 ;  /* 0x000970b001007387 */ /* 0x000fe20000100a00 */
[----:B------:R-:W-:-:S03]  /*23010*/  IMAD.WIDE R110, R3, 0x4, R20 ;  /* 0x00000004036e7825 */ /* 0x000fc600078e0214 */
[----:B------:R-:W-:Y:S04]  /*23020*/  STL.64 [R1+0x960], R160 ;  /* 0x000960a001007387 */ /* 0x000fe80000100a00 */
[----:B------:R-:W2:Y:S01]  /*23030*/  LDL.LU.64 R20, [R1+0x670] ;  /* 0x0006700001147983 */ /* 0x000ea20000300a00 */
[----:B------:R-:W-:-:S03]  /*23040*/  IMAD.WIDE R130, R3, 0x4, R34 ;  /* 0x0000000403827825 */ /* 0x000fc600078e0222 */
[----:B------:R-:W2:Y:S04]  /*23050*/  LDL.LU.64 R34, [R1+0x628] ;  /* 0x0006280001227983 */ /* 0x000ea80000300a00 */
[----:B------:R-:W-:Y:S01]  /*23060*/  STL.64 [R1+0x958], R112 ;  /* 0x0009587001007387 */ /* 0x000fe20000100a00 */
[----:B------:R-:W-:-:S04]  /*23070*/  IMAD.WIDE R90, R3, 0x4, R12 ;  /* 0x00000004035a7825 */ /* 0x000fc800078e020c */
        /* <DEDUP_REMOVED lines=8> */
[----:B------:R1:W-:Y:S04]  /*23100*/  STL.64 [R1+0x758], R138 ;  /* 0x0007588a01007387 */ /* 0x0003e80000100a00 */
[----:B------:R-:W4:Y:S01]  /*23110*/  LDL.LU.64 R14, [R1+0x610] ;  /* 0x00061000010e7983 */ /* 0x000f220000300a00 */
[----:B------:R-:W-:-:S03]  /*23120*/  IMAD.WIDE R114, R3, 0x4, R28 ;  /* 0x0000000403727825 */ /* 0x000fc600078e021c */
[----:B------:R-:W4:Y:S04]  /*23130*/  LDL.LU.64 R28, [R1+0x608] ;  /* 0x00060800011c7983 */ /* 0x000f280000300a00 */
[----:B------:R-:W4:Y:S01]  /*23140*/  LDL.LU.64 R12, [R1+0x600] ;  /* 0x00060000010c7983 */ /* 0x000f220000300a00 */
[----:B------:R-:W-:-:S03]  /*23150*/  IMAD.WIDE R216, R3, 0x4, R32 ;  /* 0x0000000403d87825 */ /* 0x000fc600078e0220 */
[----:B------:R-:W4:Y:S01]  /*23160*/  LDL.LU.64 R32, [R1+0x548] ;  /* 0x0005480001207983 */ /* 0x000f220000300a00 */
[----:B------:R-:W-:-:S05]  /*23170*/  IMAD.WIDE R150, R3, 0x4, R22 ;  /* 0x0000000403967825 */ /* 0x000fca00078e0216 */
[----:B------:R-:W-:Y:S01]  /*23180*/  STL.64 [R1+0x930], R150 ;  /* 0x0009309601007387 */ /* 0x000fe20000100a00 */
[----:B------:R-:W-:-:S03]  /*23190*/  IMAD.WIDE R152, R3, 0x4, R16 ;  /* 0x0000000403987825 */ /* 0x000fc600078e0210 */
[----:B------:R-:W-:Y:S01]  /*231a0*/  STL.64 [R1+0x750], R114 ;  /* 0x0007507201007387 */ /* 0x000fe20000100a00 */
[----:B------:R-:W-:-:S03]  /*231b0*/  IMAD.WIDE R128, R3, 0x4, R26 ;  /* 0x0000000403807825 */ /* 0x000fc600078e021a */
[----:B------:R-:W4:Y:S04]  /*231c0*/  LDL.LU.64 R26, [R1+0x540] ;  /* 0x00054000011a7983 */ /* 0x000f280000300a00 */
[----:B------:R-:W-:Y:S01]  /*231d0*/  STL.64 [R1+0x748], R216 ;  /* 0x000748d801007387 */ /* 0x000fe20000100a00 */
[----:B--2---:R-:W-:-:S03]  /*231e0*/  IMAD.WIDE R88, R3, 0x4, R30 ;  /* 0x0000000403587825 */ /* 0x004fc600078e021e */
[----:B------:R-:W2:Y:S01]  /*231f0*/  LDL.LU.64 R30, [R1+0x538] ;  /* 0x00053800011e7983 */ /* 0x000ea20000300a00 */
[----:B------:R-:W-:-:S03]  /*23200*/  IMAD.WIDE R50, R3, 0x4, R38 ;  /* 0x0000000403327825 */ /* 0x000fc600078e0226 */
[----:B------:R-:W2:Y:S04]  /*23210*/  LDL.LU.64 R38, [R1+0x530] ;  /* 0x0005300001267983 */ /* 0x000ea80000300a00 */
[----:B------:R-:W-:Y:S04]  /*23220*/  STL.64 [R1+0x740], R152 ;  /* 0x0007409801007387 */ /* 0x000fe80000100a00 */
[----:B------:R-:W-:Y:S01]  /*23230*/  STL.64 [R1+0x6a8], R128 ;  /* 0x0006a88001007387 */ /* 0x000fe20000100a00 */
[----:B------:R-:W-:-:S03]  /*23240*/  IMAD.WIDE R234, R3, 0x4, R34 ;  /* 0x0000000403ea7825 */ /* 0x000fc600078e0222 */
[----:B------:R-:W2:Y:S04]  /*23250*/  LDL.LU.64 R34, [R1+0x4a8] ;  /* 0x0004a80001227983 */ /* 0x000ea80000300a00 */
[----:B------:R-:W-:Y:S01]  /*23260*/  STL.64 [R1+0x6a0], R88 ;  /* 0x0006a05801007387 */ /* 0x000fe20000100a00 */
[----:B------:R-:W-:-:S04]  /*23270*/  IMAD.WIDE R148, R3, 0x4, R20 ;  /* 0x0000000403947825 */ /* 0x000fc800078e0214 */
[C---:B---3--:R-:W-:Y:S02]  /*23280*/  IMAD.WIDE R84, R3.reuse, 0x4, R36 ;  /* 0x0000000403547825 */ /* 0x048fe400078e0224 */
[----:B------:R-:W3:Y:S04]  /*23290*/  LDL.LU.64 R36, [R1+0x4a0] ;  /* 0x0004a00001247983 */ /* 0x000ee80000300a00 */
[----:B------:R-:W3:Y:S04]  /*232a0*/  LDL.LU.64 R22, [R1+0x498] ;  /* 0x0004980001167983 */ /* 0x000ee80000300a00 */
[----:B------:R-:W-:Y:S04]  /*232b0*/  STL.64 [R1+0x678], R50 ;  /* 0x0006783201007387 */ /* 0x000fe80000100a00 */
[----:B------:R1:W-:Y:S04]  /*232c0*/  STL.64 [R1+0x628], R234 ;  /* 0x000628ea01007387 */ /* 0x0003e80000100a00 */
[----:B------:R-:W3:Y:S04]  /*232d0*/  LDL.LU.64 R16, [R1+0x490] ;  /* 0x0004900001107983 */ /* 0x000ee80000300a00 */
[----:B------:R-:W3:Y:S01]  /*232e0*/  LDL.LU.64 R20, [R1+0x488] ;  /* 0x0004880001147983 */ /* 0x000ee20000300a00 */
[----:B----4-:R-:W-:-:S03]  /*232f0*/  IMAD.WIDE R126, R3, 0x4, R24 ;  /* 0x00000004037e7825 */ /* 0x010fc600078e0218 */
[----:B------:R-:W4:Y:S04]  /*23300*/  LDL.LU.64 R24, [R1+0x480] ;  /* 0x0004800001187983 */ /* 0x000f280000300a00 */
[----:B------:R-:W-:Y:S04]  /*23310*/  STL.64 [R1+0x670], R148 ;  /* 0x0006709401007387 */ /* 0x000fe80000100a00 */
[----:B------:R-:W-:Y:S01]  /*23320*/  STL.64 [R1+0x620], R84 ;  /* 0x0006205401007387 */ /* 0x000fe20000100a00 */
[----:B------:R-:W-:-:S03]  /*23330*/  IMAD.WIDE R122, R3, 0x4, R28 ;  /* 0x00000004037a7825 */ /* 0x000fc600078e021c */
[----:B------:R-:W4:Y:S04]  /*23340*/  LDL.LU.64 R28, [R1+0x478] ;  /* 0x00047800011c7983 */ /* 0x000f280000300a00 */
[----:B------:R-:W-:Y:S01]  /*23350*/  STL.64 [R1+0x618], R126 ;  /* 0x0006187e01007387 */ /* 0x000fe20000100a00 */
[----:B------:R-:W-:-:S03]  /*23360*/  IMAD.WIDE R52, R3, 0x4, R32 ;  /* 0x0000000403347825 */ /* 0x000fc600078e0220 */
[----:B------:R-:W4:Y:S01]  /*23370*/  LDL.LU.64 R32, [R1+0x470] ;  /* 0x0004700001207983 */ /* 0x000f220000300a00 */
[----:B------:R-:W-:-:S04]  /*23380*/  IMAD.WIDE R70, R3, 0x4, R14 ;  /* 0x0000000403467825 */ /* 0x000fc800078e020e */
[C---:B------:R-:W-:Y:S01]  /*23390*/  IMAD.WIDE R82, R3.reuse, 0x4, R12 ;  /* 0x0000000403527825 */ /* 0x040fe200078e020c */
[----:B------:R-:W-:Y:S03]  /*233a0*/  STL.64 [R1+0x610], R70 ;  /* 0x0006104601007387 */ /* 0x000fe60000100a00 */
[C---:B------:R-:W-:Y:S02]  /*233b0*/  IMAD.WIDE R146, R3.reuse, 0x4, R26 ;  /* 0x0000000403927825 */ /* 0x040fe400078e021a */
[----:B------:R-:W4:Y:S04]  /*233c0*/  LDL.LU.64 R26, [R1+0x468] ;  /* 0x00046800011a7983 */ /* 0x000f280000300a00 */
[----:B------:R-:W-:Y:S04]  /*233d0*/  STL.64 [R1+0x608], R122 ;  /* 0x0006087a01007387 */ /* 0x000fe80000100a00 */
[----:B------:R-:W-:Y:S01]  /*233e0*/  STL.64 [R1+0x600], R82 ;  /* 0x0006005201007387 */ /* 0x000fe20000100a00 */
[----:B--2---:R-:W-:-:S03]  /*233f0*/  IMAD.WIDE R166, R3, 0x4, R30 ;  /* 0x0000000403a67825 */ /* 0x004fc600078e021e */
[----:B------:R-:W2:Y:S01]  /*23400*/  LDL.LU.64 R30, [R1+0x408] ;  /* 0x00040800011e7983 */ /* 0x000ea20000300a00 */
[----:B------:R-:W-:-:S03]  /*23410*/  IMAD.WIDE R102, R3, 0x4, R38 ;  /* 0x0000000403667825 */ /* 0x000fc600078e0226 */
[----:B------:R-:W2:Y:S04]  /*23420*/  LDL.LU.64 R38, [R1+0x400] ;  /* 0x0004000001267983 */ /* 0x000ea80000300a00 */
[----:B------:R-:W-:Y:S04]  /*23430*/  STL.64 [R1+0x1d58], R52 ;  /* 0x001d583401007387 */ /* 0x000fe80000100a00 */
[----:B------:R1:W-:Y:S01]  /*23440*/  STL.64 [R1+0x1d48], R166 ;  /* 0x001d48a601007387 */ /* 0x0003e20000100a00 */
[----:B------:R-:W-:-:S03]  /*23450*/  IMAD.WIDE R212, R3, 0x4, R34 ;  /* 0x0000000403d47825 */ /* 0x000fc600078e0222 */
[----:B------:R-:W2:Y:S04]  /*23460*/  LDL.LU.64 R34, [R1+0x3f8] ;  /* 0x0003f80001227983 */ /* 0x000ea80000300a00 */
[----:B------:R-:W-:Y:S04]  /*23470*/  STL.64 [R1+0x1d50], R146 ;  /* 0x001d509201007387 */ /* 0x000fe80000100a00 */
[----:B------:R-:W-:Y:S01]  /*23480*/  STL.64 [R1+0x1d40], R102 ;  /* 0x001d406601007387 */ /* 0x000fe20000100a00 */
[----:B---3--:R-:W-:-:S03]  /*23490*/  IMAD.WIDE R224, R3, 0x4, R36 ;  /* 0x0000000403e07825 */ /* 0x008fc600078e0224 */
[----:B------:R-:W3:Y:S01]  /*234a0*/  LDL.LU.64 R36, [R1+0x3f0] ;  /* 0x0003f00001247983 */ /* 0x000ee20000300a00 */
[----:B------:R-:W-:-:S03]  /*234b0*/  IMAD.WIDE R120, R3, 0x4, R22 ;  /* 0x0000000403787825 */ /* 0x000fc600078e0216 */
[----:B------:R-:W-:Y:S04]  /*234c0*/  STL.64 [R1+0x1d38], R212 ;  /* 0x001d38d401007387 */ /* 0x000fe80000100a00 */
[----:B------:R-:W3:Y:S04]  /*234d0*/  LDL.LU.64 R14, [R1+0x3e8] ;  /* 0x0003e800010e7983 */ /* 0x000ee80000300a00 */
[----:B------:R-:W-:Y:S01]  /*234e0*/  STL.64 [R1+0x1d30], R224 ;  /* 0x001d30e001007387 */ /* 0x000fe20000100a00 */
[----:B------:R-:W-:-:S04]  /*234f0*/  IMAD.WIDE R80, R3, 0x4, R16 ;  /* 0x0000000403507825 */ /* 0x000fc800078e0210 */
[C---:B------:R-:W-:Y:S02]  /*23500*/  IMAD.WIDE R54, R3.reuse, 0x4, R20 ;  /* 0x0000000403367825 */ /* 0x040fe400078e0214 */
[----:B------:R-:W3:Y:S02]  /*23510*/  LDL.LU.64 R20, [R1+0x3e0] ;  /* 0x0003e00001147983 */ /* 0x000ee40000300a00 */
[C---:B----4-:R-:W-:Y:S02]  /*23520*/  IMAD.WIDE R16, R3.reuse, 0x4, R24 ;  /* 0x0000000403107825 */ /* 0x050fe400078e0218 */
[----:B------:R-:W4:Y:S04]  /*23530*/  LDL.LU.64 R24, [R1+0x3d8] ;  /* 0x0003d80001187983 */ /* 0x000f280000300a00 */
[----:B------:R-:W-:Y:S01]  /*23540*/  STL.64 [R1+0x1d28], R120 ;  /* 0x001d287801007387 */ /* 0x000fe20000100a00 */
[----:B------:R-:W-:-:S03]  /*23550*/  IMAD.WIDE R170, R3, 0x4, R28 ;  /* 0x0000000403aa7825 */ /* 0x000fc600078e021c */
[----:B------:R-:W4:Y:S04]  /*23560*/  LDL.LU.64 R28, [R1+0x3d0] ;  /* 0x0003d000011c7983 */ /* 0x000f280000300a00 */
[----:B------:R-:W-:Y:S01]  /*23570*/  STL.64 [R1+0x1d20], R80 ;  /* 0x001d205001007387 */ /* 0x000fe20000100a00 */
[----:B------:R-:W-:-:S03]  /*23580*/  IMAD.WIDE R200, R3, 0x4, R32 ;  /* 0x0000000403c87825 */ /* 0x000fc600078e0220 */
[----:B------:R-:W4:Y:S04]  /*23590*/  LDL.LU.64 R32, [R1+0x3c8] ;  /* 0x0003c80001207983 */ /* 0x000f280000300a00 */
[----:B------:R-:W-:Y:S04]  /*235a0*/  STL.64 [R1+0x1d18], R54 ;  /* 0x001d183601007387 */ /* 0x000fe80000100a00 */
[----:B------:R1:W-:Y:S04]  /*235b0*/  STL.64 [R1+0x1d08], R170 ;  /* 0x001d08aa01007387 */ /* 0x0003e80000100a00 */
[----:B------:R-:W4:Y:S04]  /*235c0*/  LDL.LU.64 R116, [R1+0x3c0] ;  /* 0x0003c00001747983 */ /* 0x000f280000300a00 */
[----:B------:R-:W-:Y:S04]  /*235d0*/  STL.64 [R1+0x1d10], R16 ;  /* 0x001d101001007387 */ /* 0x000fe80000100a00 */
[----:B------:R-:W-:Y:S04]  /*235e0*/  STL.64 [R1+0x1d00], R200 ;  /* 0x001d00c801007387 */ /* 0x000fe80000100a00 */
[----:B------:R-:W4:Y:S04]  /*235f0*/  LDL.LU.64 R76, [R1+0x3b8] ;  /* 0x0003b800014c7983 */ /* 0x000f280000300a00 */
[----:B------:R-:W4:Y:S04]  /*23600*/  LDL.LU.64 R58, [R1+0x3b0] ;  /* 0x0003b000013a7983 */ /* 0x000f280000300a00 */
[----:B------:R-:W4:Y:S01]  /*23610*/  LDL.LU.64 R12, [R1+0x1060] ;  /* 0x00106000010c7983 */ /* 0x000f220000300a00 */
[----:B------:R-:W-:-:S04]  /*23620*/  IMAD.WIDE R100, R3, 0x4, R26 ;  /* 0x0000000403647825 */ /* 0x000fc800078e021a */
[----:B--2---:R-:W-:-:S04]  /*23630*/  IMAD.WIDE R156, R3, 0x4, R30 ;  /* 0x00000004039c7825 */ /* 0x004fc800078e021e */
[C---:B------:R-:W-:Y:S02]  /*23640*/  IMAD.WIDE R118, R3.reuse, 0x4, R38 ;  /* 0x0000000403767825 */ /* 0x040fe400078e0226 */
[----:B------:R-:W2:Y:S04]  /*23650*/  LDL.LU.64 R38, [R1+0x1270] ;  /* 0x0012700001267983 */ /* 0x000ea80000300a00 */
[----:B------:R-:W-:Y:S01]  /*23660*/  STL.64 [R1+0x1cf8], R100 ;  /* 0x001cf86401007387 */ /* 0x000fe20000100a00 */
[----:B------:R-:W-:-:S03]  /*23670*/  IMAD.WIDE R78, R3, 0x4, R34 ;  /* 0x00000004034e7825 */ /* 0x000fc600078e0222 */
[----:B------:R-:W2:Y:S04]  /*23680*/  LDL.LU.64 R34, [R1+0x1288] ;  /* 0x0012880001227983 */ /* 0x000ea80000300a00 */
[----:B------:R-:W2:Y:S04]  /*23690*/  LDL.LU.64 R30, [R1+0x1290] ;  /* 0x00129000011e7983 */ /* 0x000ea80000300a00 */
[----:B------:R-:W2:Y:S04]  /*236a0*/  LDL.LU.64 R26, [R1+0x1298] ;  /* 0x00129800011a7983 */ /* 0x000ea80000300a00 */
[----:B------:R-:W2:Y:S01]  /*236b0*/  LDL.LU.64 R22, [R1+0x12a8] ;  /* 0x0012a80001167983 */ /* 0x000ea20000300a00 */
[----:B---3--:R-:W-:-:S03]  /*236c0*/  IMAD.WIDE R56, R3, 0x4, R36 ;  /* 0x0000000403387825 */ /* 0x008fc600078e0224 */
[----:B------:R-:W3:Y:S04]  /*236d0*/  LDL.LU.64 R36, [R1+0x12b8] ;  /* 0x0012b80001247983 */ /* 0x000ee80000300a00 */
[----:B------:R-:W-:Y:S01]  /*236e0*/  STL.64 [R1+0x1cf0], R156 ;  /* 0x001cf09c01007387 */ /* 0x000fe20000100a00 */
[----:B------:R-:W-:-:S03]  /*236f0*/  IMAD.WIDE R14, R3, 0x4, R14 ;  /* 0x00000004030e7825 */ /* 0x000fc600078e020e */
[----:B------:R-:W-:Y:S04]  /*23700*/  STL.64 [R1+0x1ce8], R118 ;  /* 0x001ce87601007387 */ /* 0x000fe80000100a00 */
[----:B------:R-:W-:Y:S01]  /*23710*/  STL.64 [R1+0x1ce0], R78 ;  /* 0x001ce04e01007387 */ /* 0x000fe20000100a00 */
[----:B------:R-:W-:-:S03]  /*23720*/  IMAD.WIDE R230, R3, 0x4, R20 ;  /* 0x0000000403e67825 */ /* 0x000fc600078e0214 */
[----:B------:R-:W-:Y:S04]  /*23730*/  STL.64 [R1+0x1cd8], R56 ;  /* 0x001cd83801007387 */ /* 0x000fe80000100a00 */
[----:B------:R1:W-:Y:S01]  /*23740*/  STL.64 [R1+0x540], R230 ;  /* 0x000540e601007387 */ /* 0x0003e20000100a00 */
[----:B----4-:R-:W-:-:S03]  /*23750*/  IMAD.WIDE R206, R3, 0x4, R24 ;  /* 0x0000000403ce7825 */ /* 0x010fc600078e0218 */
[----:B------:R-:W-:Y:S04]  /*23760*/  STL.64 [R1+0x548], R14 ;  /* 0x0005480e01007387 */ /* 0x000fe80000100a00 */
[----:B------:R4:W-:Y:S01]  /*23770*/  STL.64 [R1+0x538], R206 ;  /* 0x000538ce01007387 */ /* 0x0009e20000100a00 */
[----:B------:R-:W-:-:S04]  /*23780*/  IMAD.WIDE R172, R3, 0x4, R28 ;  /* 0x0000000403ac7825 */ /* 0x000fc800078e021c */
[C---:B------:R-:W-:Y:S02]  /*23790*/  IMAD.WIDE R232, R3.reuse, 0x4, R32 ;  /* 0x0000000403e87825 */ /* 0x040fe400078e0220 */
[----:B------:R-:W4:Y:S04]  /*237a0*/  LDL.LU.64 R32, [R1+0x12c8] ;  /* 0x0012c80001207983 */ /* 0x000f280000300a00 */
[----:B------:R-:W4:Y:S04]  /*237b0*/  LDL.LU.64 R28, [R1+0x12d8] ;  /* 0x0012d800011c7983 */ /* 0x000f280000300a00 */
[----:B------:R-:W4:Y:S01]  /*237c0*/  LDL.LU.64 R24, [R1+0x12e8] ;  /* 0x0012e80001187983 */ /* 0x000f220000300a00 */
[----:B------:R-:W-:-:S03]  /*237d0*/  IMAD.WIDE R116, R3, 0x4, R116 ;  /* 0x0000000403747825 */ /* 0x000fc600078e0274 */
[----:B------:R-:W4:Y:S04]  /*237e0*/  LDL.LU.64 R20, [R1+0x12f8] ;  /* 0x0012f80001147983 */ /* 0x000f280000300a00 */
[----:B------:R1:W-:Y:S01]  /*237f0*/  STL.64 [R1+0x530], R172 ;  /* 0x000530ac01007387 */ /* 0x0003e20000100a00 */
[----:B------:R-:W-:-:S03]  /*23800*/  IMAD.WIDE R76, R3, 0x4, R76 ;  /* 0x00000004034c7825 */ /* 0x000fc600078e024c */
[----:B------:R1:W-:Y:S01]  /*23810*/  STL.64 [R1+0x498], R232 ;  /* 0x000498e801007387 */ /* 0x0003e20000100a00 */
[----:B------:R-:W-:-:S03]  /*23820*/  IMAD.WIDE R58, R3, 0x4, R58 ;  /* 0x00000004033a7825 */ /* 0x000fc600078e023a */
[----:B------:R1:W-:Y:S01]  /*23830*/  STL.64 [R1+0x490], R116 ;  /* 0x0004907401007387 */ /* 0x0003e20000100a00 */
[----:B------:R-:W-:-:S03]  /*23840*/  IMAD.WIDE R12, R3, 0x4, R12 ;  /* 0x00000004030c7825 */ /* 0x000fc600078e020c */
[----:B------:R1:W-:Y:S04]  /*23850*/  STL.64 [R1+0x478], R76 ;  /* 0x0004784c01007387 */ /* 0x0003e80000100a00 */
[----:B------:R1:W-:Y:S04]  /*23860*/  STL.64 [R1+0x470], R58 ;  /* 0x0004703a01007387 */ /* 0x0003e80000100a00 */
[----:B------:R1:W-:Y:S04]  /*23870*/  STL.64 [R1+0x468], R12 ;  /* 0x0004680c01007387 */ /* 0x0003e80000100a00 */
[----:B------:R-:W4:Y:S04]  /*23880*/  LDL.64 R136, [R1+0x288] ;  /* 0x0002880001887983 */ /* 0x000f280000100a00 */
[----:B------:R-:W4:Y:S04]  /*23890*/  LDL.64 R144, [R1+0x318] ;  /* 0x0003180001907983 */ /* 0x000f280000100a00 */
[----:B------:R-:W4:Y:S04]  /*238a0*/  LDL.64 R208, [R1+0x398] ;  /* 0x0003980001d07983 */ /* 0x000f280000100a00 */
[----:B------:R-:W4:Y:S04]  /*238b0*/  LDL.64 R66, [R1+0xf48] ;  /* 0x000f480001427983 */ /* 0x000f280000100a00 */
[----:B------:R-:W4:Y:S04]  /*238c0*/  LDL.64 R68, [R1+0xf08] ;  /* 0x000f080001447983 */ /* 0x000f280000100a00 */
[----:B------:R-:W4:Y:S04]  /*238d0*/  LDL.64 R86, [R1+0xec8] ;  /* 0x000ec80001567983 */ /* 0x000f280000100a00 */
[----:B------:R-:W4:Y:S04]  /*238e0*/  LDL.64 R158, [R1+0xe88] ;  /* 0x000e8800019e7983 */ /* 0x000f280000100a00 */
[----:B------:R-:W4:Y:S01]  /*238f0*/  LDL.64 R226, [R1+0xe48] ;  /* 0x000e480001e27983 */ /* 0x000f220000100a00 */
[----:B------:R-:W-:Y:S01]  /*23900*/  ISETP.GE.U32.AND P1, PT, R2, 0x7ffffe85, PT ;  /* 0x7ffffe850200780c */ /* 0x000fe20003f26070 */
[----:B--2---:R-:W-:Y:S01]  /*23910*/  IMAD.WIDE R38, R252, 0x4, R38 ;  /* 0x00000004fc267825 */ /* 0x004fe200078e0226 */
[----:B------:R-:W-:Y:S01]  /*23920*/  ISETP.GE.U32.AND P3, PT, R0, 0x7ffffe81, PT ;  /* 0x7ffffe810000780c */ /* 0x000fe20003f66070 */
[----:B------:R-:W2:Y:S02]  /*23930*/  LDL.64 R248, [R1+0xe08] ;  /* 0x000e080001f87983 */ /* 0x000ea40000100a00 */
[----:B------:R-:W-:-:S02]  /*23940*/  IMAD.WIDE R34, R252, 0x4, R34 ;  /* 0x00000004fc227825 */ /* 0x000fc400078e0222 */
[----:B------:R1:W-:Y:S02]  /*23950*/  LDGSTS.E [R18+0x3bc00], [R38.64], !P2 ;  /* 0x3bc0000026127fae */ /* 0x0003e4000d121844 */
[C---:B------:R-:W-:Y:S02]  /*23960*/  IMAD.WIDE R30, R252.reuse, 0x4, R30 ;  /* 0x00000004fc1e7825 */ /* 0x040fe400078e021e */
[----:B------:R-:W2:Y:S02]  /*23970*/  LDL.64 R162, [R1+0xdc8] ;  /* 0x000dc80001a27983 */ /* 0x000ea40000100a00 */
[C---:B------:R-:W-:Y:S02]  /*23980*/  IMAD.WIDE R26, R252.reuse, 0x4, R26 ;  /* 0x00000004fc1a7825 */ /* 0x040fe400078e021a */
[----:B------:R-:W2:Y:S02]  /*23990*/  LDL.64 R174, [R1+0xf98] ;  /* 0x000f980001ae7983 */ /* 0x000ea40000100a00 */
[----:B------:R-:W-:-:S02]  /*239a0*/  IMAD.WIDE R22, R252, 0x4, R22 ;  /* 0x00000004fc167825 */ /* 0x000fc400078e0216 */
[----:B------:R-:W2:Y:S04]  /*239b0*/  LDL.64 R214, [R1+0x1c08] ;  /* 0x001c080001d67983 */ /* 0x000ea80000100a00 */
[----:B------:R-:W2:Y:S04]  /*239c0*/  LDL.64 R236, [R1+0x1c48] ;  /* 0x001c480001ec7983 */ /* 0x000ea80000100a00 */
[----:B------:R-:W2:Y:S04]  /*239d0*/  LDL.64 R242, [R1+0x1c88] ;  /* 0x001c880001f27983 */ /* 0x000ea80000100a00 */
[----:B------:R-:W2:Y:S04]  /*239e0*/  LDL.64 R198, [R1+0x1cc8] ;  /* 0x001cc80001c67983 */ /* 0x000ea80000100a00 */
[----:B------:R-:W2:Y:S01]  /*239f0*/  LDL.64 R2, [R1+0xb00] ;  /* 0x000b000001027983 */ /* 0x000ea20000100a00 */
[----:B---3--:R-:W-:-:S05]  /*23a00*/  IMAD.WIDE R36, R252, 0x4, R36 ;  /* 0x00000004fc247825 */ /* 0x008fca00078e0224 */
[----:B------:R3:W-:Y:S04]  /*23a10*/  LDGSTS.E [R18+0x3be00], [R36.64], !P2 ;  /* 0x3be0000024127fae */ /* 0x0007e8000d121844 */
[----:B------:R3:W-:Y:S01]  /*23a20*/  LDGSTS.E [R18+0x3cc00], [R34.64], !P5 ;  /* 0x3cc0000022127fae */ /* 0x0007e2000e921844 */
[----:B----4-:R-:W-:-:S04]  /*23a30*/  IMAD.WIDE R32, R252, 0x4, R32 ;  /* 0x00000004fc207825 */ /* 0x010fc800078e0220 */
[C---:B------:R-:W-:Y:S01]  /*23a40*/  IMAD.WIDE R28, R252.reuse, 0x4, R28 ;  /* 0x00000004fc1c7825 */ /* 0x040fe200078e021c */
[----:B------:R3:W-:Y:S03]  /*23a50*/  LDGSTS.E [R18+0x3ce00], [R32.64], !P5 ;  /* 0x3ce0000020127fae */ /* 0x0007e6000e921844 */
[C---:B------:R-:W-:Y:S01]  /*23a60*/  IMAD.WIDE R24, R252.reuse, 0x4, R24 ;  /* 0x00000004fc187825 */ /* 0x040fe200078e0218 */
[----:B------:R3:W-:Y:S03]  /*23a70*/  LDGSTS.E [R18+0x3dc00], [R30.64], !P0 ;  /* 0x3dc000001e127fae */ /* 0x0007e6000c121844 */
[----:B------:R-:W-:Y:S01]  /*23a80*/  IMAD.WIDE R20, R252, 0x4, R20 ;  /* 0x00000004fc147825 */ /* 0x000fe200078e0214 */
[----:B------:R3:W-:Y:S04]  /*23a90*/  LDGSTS.E [R18+0x3de00], [R28.64], !P0 ;  /* 0x3de000001c127fae */ /* 0x0007e8000c121844 */
[----:B------:R3:W-:Y:S04]  /*23aa0*/  LDGSTS.E [R18+0x3ec00], [R26.64], !P1 ;  /* 0x3ec000001a127fae */ /* 0x0007e8000c921844 */
[----:B------:R3:W-:Y:S04]  /*23ab0*/  LDGSTS.E [R18+0x3ee00], [R24.64], !P1 ;  /* 0x3ee0000018127fae */ /* 0x0007e8000c921844 */
[----:B------:R3:W-:Y:S04]  /*23ac0*/  LDGSTS.E [R18+0x3fc00], [R22.64], !P3 ;  /* 0x3fc0000016127fae */ /* 0x0007e8000d921844 */
[----:B------:R3:W-:Y:S04]  /*23ad0*/  LDGSTS.E [R18+0x3fe00], [R20.64], !P3 ;  /* 0x3fe0000014127fae */ /* 0x0007e8000d921844 */
[----:B------:R-:W0:Y:S04]  /*23ae0*/  LDGDEPBAR ;  /* 0x00000000000079af */ /* 0x000e280000000000 */
[----:B------:R4:W-:Y:S04]  /*23af0*/  LDGSTS.E [R19+0x60000], [R136.64], P6 ;  /* 0x6000000088137fae */ /* 0x0009e8000b121844 */
[----:B------:R1:W-:Y:S04]  /*23b00*/  LDGSTS.E [R19+0x61000], [R144.64], P6 ;  /* 0x6100000090137fae */ /* 0x0003e8000b121844 */
[----:B------:R3:W-:Y:S04]  /*23b10*/  LDGSTS.E [R19+0x62000], [R208.64], P6 ;  /* 0x62000000d0137fae */ /* 0x0007e8000b121844 */
[----:B----4-:R-:W4:Y:S04]  /*23b20*/  LDL.LU.64 R136, [R1+0x27e8] ;  /* 0x0027e80001887983 */ /* 0x010f280000300a00 */
[----:B-1----:R-:W4:Y:S04]  /*23b30*/  LDL.LU.64 R144, [R1+0x27e0] ;  /* 0x0027e00001907983 */ /* 0x002f280000300a00 */
[----:B---3--:R-:W3:Y:S04]  /*23b40*/  LDL.LU.64 R208, [R1+0x27d8] ;  /* 0x0027d80001d07983 */ /* 0x008ee80000300a00 */
[----:B------:R1:W-:Y:S04]  /*23b50*/  LDGSTS.E [R19+0x63000], [R66.64], P6 ;  /* 0x6300000042137fae */ /* 0x0003e8000b121844 */
[----:B------:R1:W-:Y:S04]  /*23b60*/  LDGSTS.E [R19+0x64000], [R68.64], P6 ;  /* 0x6400000044137fae */ /* 0x0003e8000b121844 */
[----:B------:R1:W-:Y:S04]  /*23b70*/  LDGSTS.E [R19+0x65000], [R86.64], P6 ;  /* 0x6500000056137fae */ /* 0x0003e8000b121844 */
[----:B-1----:R-:W3:Y:S04]  /*23b80*/  LDL.LU.64 R66, [R1+0x27d0] ;  /* 0x0027d00001427983 */ /* 0x002ee80000300a00 */
[----:B------:R-:W3:Y:S04]  /*23b90*/  LDL.LU.64 R68, [R1+0x27c8] ;  /* 0x0027c80001447983 */ /* 0x000ee80000300a00 */
[----:B------:R-:W3:Y:S04]  /*23ba0*/  LDL.LU.64 R86, [R1+0x27c0] ;  /* 0x0027c00001567983 */ /* 0x000ee80000300a00 */
[----:B------:R1:W-:Y:S04]  /*23bb0*/  LDGSTS.E [R19+0x66000], [R158.64], P6 ;  /* 0x660000009e137fae */ /* 0x0003e8000b121844 */
[----:B------:R2:W-:Y:S04]  /*23bc0*/  LDGSTS.E [R19+0x67000], [R226.64], P6 ;  /* 0x67000000e2137fae */ /* 0x0005e8000b121844 */
[----:B--2---:R2:W-:Y:S04]  /*23bd0*/  LDGSTS.E [R19+0x68000], [R248.64], P6 ;  /* 0x68000000f8137fae */ /* 0x0045e8000b121844 */
[----:B-1----:R-:W3:Y:S04]  /*23be0*/  LDL.LU.64 R158, [R1+0x27b8] ;  /* 0x0027b800019e7983 */ /* 0x002ee80000300a00 */
[----:B------:R-:W3:Y:S04]  /*23bf0*/  LDL.LU.64 R226, [R1+0x27b0] ;  /* 0x0027b00001e27983 */ /* 0x000ee80000300a00 */
[----:B------:R1:W-:Y:S04]  /*23c00*/  LDGSTS.E [R19+0x69000], [R162.64], P6 ;  /* 0x69000000a2137fae */ /* 0x0003e8000b121844 */
[----:B------:R1:W-:Y:S04]  /*23c10*/  LDGSTS.E [R19+0x6a000], [R174.64], P6 ;  /* 0x6a000000ae137fae */ /* 0x0003e8000b121844 */
[----:B--2---:R-:W2:Y:S04]  /*23c20*/  LDL.64 R248, [R1+0x2c0] ;  /* 0x0002c00001f87983 */ /* 0x004ea80000100a00 */
[----:B-1----:R-:W2:Y:S04]  /*23c30*/  LDL.64 R162, [R1+0xec0] ;  /* 0x000ec00001a27983 */ /* 0x002ea80000100a00 */
[----:B------:R-:W2:Y:S04]  /*23c40*/  LDL.64 R174, [R1+0xe80] ;  /* 0x000e800001ae7983 */ /* 0x000ea80000100a00 */
[----:B---3--:R1:W-:Y:S04]  /*23c50*/  LDGSTS.E [R19+0x6b000], [R226.64], P6 ;  /* 0x6b000000e2137fae */ /* 0x0083e8000b121844 */
[----:B------:R3:W-:Y:S04]  /*23c60*/  LDGSTS.E [R19+0x6c000], [R158.64], P6 ;  /* 0x6c0000009e137fae */ /* 0x0007e8000b121844 */
[----:B------:R1:W-:Y:S04]  /*23c70*/  LDGSTS.E [R19+0x6d000], [R86.64], P6 ;  /* 0x6d00000056137fae */ /* 0x0003e8000b121844 */
[----:B------:R1:W-:Y:S04]  /*23c80*/  LDGSTS.E [R19+0x6e000], [R68.64], P6 ;  /* 0x6e00000044137fae */ /* 0x0003e8000b121844 */
[----:B------:R2:W-:Y:S04]  /*23c90*/  LDGSTS.E [R19+0x6f000], [R66.64], P6 ;  /* 0x6f00000042137fae */ /* 0x0005e8000b121844 */
[----:B---3--:R-:W3:Y:S04]  /*23ca0*/  LDL.64 R158, [R1+0xf40] ;  /* 0x000f4000019e7983 */ /* 0x008ee80000100a00 */
[----:B-1----:R-:W3:Y:S04]  /*23cb0*/  LDL.64 R68, [R1+0x3a0] ;  /* 0x0003a00001447983 */ /* 0x002ee80000100a00 */
[----:B--2---:R-:W2:Y:S04]  /*23cc0*/  LDL.64 R66, [R1+0x320] ;  /* 0x0003200001427983 */ /* 0x004ea80000100a00 */
[----:B------:R-:W3:Y:S04]  /*23cd0*/  LDL.64 R226, [R1+0xf00] ;  /* 0x000f000001e27983 */ /* 0x000ee80000100a00 */
[----:B------:R1:W-:Y:S04]  /*23ce0*/  LDGSTS.E [R19+0x70000], [R214.64], P6 ;  /* 0x70000000d6137fae */ /* 0x0003e8000b121844 */
[----:B------:R1:W-:Y:S04]  /*23cf0*/  LDGSTS.E [R19+0x71000], [R236.64], P6 ;  /* 0x71000000ec137fae */ /* 0x0003e8000b121844 */
[----:B------:R1:W-:Y:S04]  /*23d00*/  LDGSTS.E [R19+0x72000], [R242.64], P6 ;  /* 0x72000000f2137fae */ /* 0x0003e8000b121844 */
[----:B------:R1:W-:Y:S04]  /*23d10*/  LDGSTS.E [R19+0x73000], [R198.64], P6 ;  /* 0x73000000c6137fae */ /* 0x0003e8000b121844 */
[----:B------:R1:W-:Y:S04]  /*23d20*/  LDGSTS.E [R19+0x74000], [R2.64], P6 ;  /* 0x7400000002137fae */ /* 0x0003e8000b121844 */
[----:B------:R4:W-:Y:S04]  /*23d30*/  LDGSTS.E [R19+0x75000], [R250.64], P6 ;  /* 0x75000000fa137fae */ /* 0x0009e8000b121844 */
[----:B------:R-:W3:Y:S04]  /*23d40*/  LDL.64 R86, [R1+0xe40] ;  /* 0x000e400001567983 */ /* 0x000ee80000100a00 */
[----:B-1----:R-:W1:Y:S04]  /*23d50*/  S2R R2, SR_TID.X ;  /* 0x0000000000027919 */ /* 0x002e680000002100 */
[----:B------:R1:W-:Y:S04]  /*23d60*/  LDGSTS.E [R19+0x76000], [R228.64], P6 ;  /* 0x76000000e4137fae */ /* 0x0003e8000b121844 */
[----:B------:R-:W3:Y:S04]  /*23d70*/  LDL.LU.64 R214, [R1+0x27a8] ;  /* 0x0027a80001d67983 */ /* 0x000ee80000300a00 */
[----:B------:R1:W-:Y:S04]  /*23d80*/  LDGSTS.E [R19+0x77000], [R168.64], P6 ;  /* 0x77000000a8137fae */ /* 0x0003e8000b121844 */
[----:B------:R-:W3:Y:S04]  /*23d90*/  LDL.LU.64 R236, [R1+0x27a0] ;  /* 0x0027a00001ec7983 */ /* 0x000ee80000300a00 */
[----:B------:R4:W-:Y:S01]  /*23da0*/  LDGSTS.E [R19+0x78000], [R154.64], P6 ;  /* 0x780000009a137fae */ /* 0x0009e2000b121844 */
[----:B-1----:R-:W-:-:S03]  /*23db0*/  LOP3.LUT R2, R2, 0x7f, RZ, 0xc0, !PT ;  /* 0x0000007f02027812 */ /* 0x002fc600078ec0ff */
[----:B------:R-:W3:Y:S01]  /*23dc0*/  LDL.LU.64 R242, [R1+0x2798] ;  /* 0x0027980001f27983 */ /* 0x000ee20000300a00 */
[----:B------:R-:W-:-:S03]  /*23dd0*/  SHF.L.U32 R2, R2, 0x2, RZ ;  /* 0x0000000202027819 */ /* 0x000fc600000006ff */
[----:B------:R1:W-:Y:S01]  /*23de0*/  LDGSTS.E [R19+0x79000], [R140.64], P6 ;  /* 0x790000008c137fae */ /* 0x0003e2000b121844 */
[----:B------:R-:W-:-:S03]  /*23df0*/  LOP3.LUT R3, R2, 0x10, RZ, 0x3c, !PT ;  /* 0x0000001002037812 */ /* 0x000fc600078e3cff */
[----:B------:R-:W3:Y:S04]  /*23e00*/  LDL.LU.64 R198, [R1+0x2790] ;  /* 0x0027900001c67983 */ /* 0x000ee80000300a00 */
[----:B------:R4:W-:Y:S04]  /*23e10*/  LDGSTS.E [R19+0x7a000], [R106.64], P6 ;  /* 0x7a0000006a137fae */ /* 0x0009e8000b121844 */
[----:B------:R-:W3:Y:S04]  /*23e20*/  LDL.64 R168, [R1+0x1250] ;  /* 0x0012500001a87983 */ /* 0x000ee80000100a00 */
[----:B-1----:R-:W3:Y:S04]  /*23e30*/  LDL.64 R140, [R1+0x1b50] ;  /* 0x001b5000018c7983 */ /* 0x002ee80000100a00 */
[----:B----4-:R-:W4:Y:S04]  /*23e40*/  LDL.64 R106, [R1+0x1b90] ;  /* 0x001b9000016a7983 */ /* 0x010f280000100a00 */
[----:B------:R-:W4:Y:S04]  /*23e50*/  LDL.64 R154, [R1+0x1bd0] ;  /* 0x001bd000019a7983 */ /* 0x000f280000100a00 */
[----:B------:R-:W4:Y:S04]  /*23e60*/  LDL.64 R228, [R1+0x1c10] ;  /* 0x001c100001e47983 */ /* 0x000f280000100a00 */
[----:B------:R-:W4:Y:S04]  /*23e70*/  LDL.64 R250, [R1+0x1c50] ;  /* 0x001c500001fa7983 */ /* 0x000f280000100a00 */
[----:B------:R1:W-:Y:S04]  /*23e80*/  LDGSTS.E [R19+0x7b000], [R138.64], P6 ;  /* 0x7b0000008a137fae */ /* 0x0003e8000b121844 */
[----:B------:R1:W-:Y:S04]  /*23e90*/  LDGSTS.E [R19+0x7c000], [R234.64], P6 ;  /* 0x7c000000ea137fae */ /* 0x0003e8000b121844 */
[----:B------:R1:W-:Y:S04]  /*23ea0*/  LDGSTS.E [R19+0x7d000], [R166.64], P6 ;  /* 0x7d000000a6137fae */ /* 0x0003e8000b121844 */
[----:B-1----:R-:W4:Y:S04]  /*23eb0*/  LDL.LU.64 R138, [R1+0x2788] ;  /* 0x00278800018a7983 */ /* 0x002f280000300a00 */
[----:B------:R-:W4:Y:S04]  /*23ec0*/  LDL.LU.64 R234, [R1+0x2780] ;  /* 0x0027800001ea7983 */ /* 0x000f280000300a00 */
[----:B------:R-:W4:Y:S04]  /*23ed0*/  LDL.LU.64 R166, [R1+0x2778] ;  /* 0x0027780001a67983 */ /* 0x000f280000300a00 */
[----:B------:R1:W-:Y:S04]  /*23ee0*/  LDGSTS.E [R19+0x7e000], [R170.64], P6 ;  /* 0x7e000000aa137fae */ /* 0x0003e8000b121844 */
[----:B------:R1:W-:Y:S04]  /*23ef0*/  LDGSTS.E [R19+0x7f000], [R230.64], P6 ;  /* 0x7f000000e6137fae */ /* 0x0003e8000b121844 */
[----:B------:R1:W-:Y:S04]  /*23f00*/  LDGSTS.E [R3+0x60200], [R248.64], P6 ;  /* 0x60200000f8037fae */ /* 0x0003e8000b121844 */
[----:B-1----:R-:W4:Y:S04]  /*23f10*/  LDL.LU.64 R170, [R1+0x2770] ;  /* 0x0027700001aa7983 */ /* 0x002f280000300a00 */
[----:B------:R-:W4:Y:S04]  /*23f20*/  LDL.LU.64 R230, [R1+0x2768] ;  /* 0x0027680001e67983 */ /* 0x000f280000300a00 */
[----:B------:R-:W4:Y:S04]  /*23f30*/  LDL.LU.64 R248, [R1+0x2760] ;  /* 0x0027600001f87983 */ /* 0x000f280000300a00 */
[----:B--2---:R1:W-:Y:S04]  /*23f40*/  LDGSTS.E [R3+0x61200], [R66.64], P6 ;  /* 0x6120000042037fae */ /* 0x0043e8000b121844 */
[----:B---3--:R2:W-:Y:S04]  /*23f50*/  LDGSTS.E [R3+0x62200], [R68.64], P6 ;  /* 0x6220000044037fae */ /* 0x0085e8000b121844 */
[----:B------:R3:W-:Y:S04]  /*23f60*/  LDGSTS.E [R3+0x63200], [R158.64], P6 ;  /* 0x632000009e037fae */ /* 0x0007e8000b121844 */
[----:B-1----:R-:W4:Y:S04]  /*23f70*/  LDL.LU.64 R66, [R1+0x2758] ;  /* 0x0027580001427983 */ /* 0x002f280000300a00 */
[----:B--2---:R-:W2:Y:S04]  /*23f80*/  LDL.LU.64 R68, [R1+0x2750] ;  /* 0x0027500001447983 */ /* 0x004ea80000300a00 */
[----:B---3--:R-:W3:Y:S04]  /*23f90*/  LDL.LU.64 R158, [R1+0x2748] ;  /* 0x00274800019e7983 */ /* 0x008ee80000300a00 */
[----:B------:R1:W-:Y:S04]  /*23fa0*/  LDGSTS.E [R3+0x64200], [R226.64], P6 ;  /* 0x64200000e2037fae */ /* 0x0003e8000b121844 */
[----:B------:R1:W-:Y:S04]  /*23fb0*/  LDGSTS.E [R3+0x65200], [R162.64], P6 ;  /* 0x65200000a2037fae */ /* 0x0003e8000b121844 */
[----:B------:R1:W-:Y:S04]  /*23fc0*/  LDGSTS.E [R3+0x66200], [R174.64], P6 ;  /* 0x66200000ae037fae */ /* 0x0003e8000b121844 */
[----:B-1----:R-:W2:Y:S04]  /*23fd0*/  LDL.LU.64 R226, [R1+0x2740] ;  /* 0x0027400001e27983 */ /* 0x002ea80000300a00 */
[----:B------:R1:W-:Y:S04]  /*23fe0*/  LDGSTS.E [R3+0x67200], [R86.64], P6 ;  /* 0x6720000056037fae */ /* 0x0003e8000b121844 */
[----:B------:R-:W4:Y:S04]  /*23ff0*/  LDL.64 R162, [R1+0x2c8] ;  /* 0x0002c80001a27983 */ /* 0x000f280000100a00 */
[----:B------:R-:W4:Y:S04]  /*24000*/  LDL.64 R174, [R1+0x328] ;  /* 0x0003280001ae7983 */ /* 0x000f280000100a00 */
[----:B------:R-:W2:Y:S04]  /*24010*/  S2R R2, SR_TID.X ;  /* 0x0000000000027919 */ /* 0x000ea80000002100 */
[----:B-1----:R-:W4:Y:S04]  /*24020*/  LDL.64 R86, [R1+0xe78] ;  /* 0x000e780001567983 */ /* 0x002f280000100a00 */
[----:B--2---:R1:W-:Y:S04]  /*24030*/  LDGSTS.E [R3+0x68200], [R226.64], P6 ;  /* 0x68200000e2037fae */ /* 0x0043e8000b121844 */
[----:B---3--:R2:W-:Y:S04]  /*24040*/  LDGSTS.E [R3+0x69200], [R158.64], P6 ;  /* 0x692000009e037fae */ /* 0x0085e8000b121844 */
[----:B------:R3:W-:Y:S04]  /*24050*/  LDGSTS.E [R3+0x6a200], [R68.64], P6 ;  /* 0x6a20000044037fae */ /* 0x0007e8000b121844 */
[----:B----4-:R4:W-:Y:S04]  /*24060*/  LDGSTS.E [R3+0x6b200], [R66.64], P6 ;  /* 0x6b20000042037fae */ /* 0x0109e8000b121844 */
[----:B--2---:R-:W2:Y:S04]  /*24070*/  LDL.64 R158, [R1+0xef8] ;  /* 0x000ef800019e7983 */ /* 0x004ea80000100a00 */
[----:B---3--:R-:W3:Y:S04]  /*24080*/  LDL.64 R68, [R1+0xf38] ;  /* 0x000f380001447983 */ /* 0x008ee80000100a00 */
[----:B----4-:R-:W4:Y:S04]  /*24090*/  LDL.64 R66, [R1+0xf78] ;  /* 0x000f780001427983 */ /* 0x010f280000100a00 */
[----:B-1----:R-:W2:Y:S04]  /*240a0*/  LDL.64 R226, [R1+0xeb8] ;  /* 0x000eb80001e27983 */ /* 0x002ea80000100a00 */
[----:B------:R1:W-:Y:S04]  /*240b0*/  LDGSTS.E [R3+0x6c200], [R168.64], P6 ;  /* 0x6c200000a8037fae */ /* 0x0003e8000b121844 */
[----:B------:R1:W-:Y:S01]  /*240c0*/  LDGSTS.E [R3+0x6d200], [R140.64], P6 ;  /* 0x6d2000008c037fae */ /* 0x0003e2000b121844 */
[----:B------:R-:W-:-:S03]  /*240d0*/  LOP3.LUT R2, R2, 0x7f, RZ, 0xc0, !PT ;  /* 0x0000007f02027812 */ /* 0x000fc600078ec0ff */
[----:B------:R1:W-:Y:S04]  /*240e0*/  LDGSTS.E [R3+0x6e200], [R106.64], P6 ;  /* 0x6e2000006a037fae */ /* 0x0003e8000b121844 */
[----:B-1----:R-:W2:Y:S04]  /*240f0*/  LDL.LU.64 R168, [R1+0x2738] ;  /* 0x0027380001a87983 */ /* 0x002ea80000300a00 */
[----:B------:R-:W2:Y:S04]  /*24100*/  LDL.LU.64 R140, [R1+0x2730] ;  /* 0x00273000018c7983 */ /* 0x000ea80000300a00 */
[----:B------:R1:W-:Y:S04]  /*24110*/  LDGSTS.E [R3+0x6f200], [R154.64], P6 ;  /* 0x6f2000009a037fae */ /* 0x0003e8000b121844 */
[----:B------:R-:W2:Y:S04]  /*24120*/  LDL.LU.64 R106, [R1+0x2728] ;  /* 0x00272800016a7983 */ /* 0x000ea80000300a00 */
[----:B------:R1:W-:Y:S04]  /*24130*/  LDGSTS.E [R3+0x70200], [R228.64], P6 ;  /* 0x70200000e4037fae */ /* 0x0003e8000b121844 */
[----:B-1----:R-:W2:Y:S04]  /*24140*/  LDL.LU.64 R154, [R1+0x2720] ;  /* 0x00272000019a7983 */ /* 0x002ea80000300a00 */
[----:B------:R1:W-:Y:S04]  /*24150*/  LDGSTS.E [R3+0x71200], [R250.64], P6 ;  /* 0x71200000fa037fae */ /* 0x0003e8000b121844 */
[----:B------:R-:W2:Y:S04]  /*24160*/  LDL.LU.64 R228, [R1+0x2718] ;  /* 0x0027180001e47983 */ /* 0x000ea80000300a00 */
[----:B------:R1:W-:Y:S01]  /*24170*/  LDGSTS.E [R3+0x72200], [R170.64], P6 ;  /* 0x72200000aa037fae */ /* 0x0003e2000b121844 */
[----:B------:R-:W-:-:S03]  /*24180*/  IMAD.SHL.U32 R0, R2, 0x4, RZ ;  /* 0x0000000402007824 */ /* 0x000fc600078e00ff */
[----:B-1----:R-:W2:Y:S04]  /*24190*/  LDL.LU.64 R250, [R1+0x2710] ;  /* 0x0027100001fa7983 */ /* 0x002ea80000300a00 */
[----:B------:R1:W-:Y:S04]  /*241a0*/  LDGSTS.E [R3+0x73200], [R214.64], P6 ;  /* 0x73200000d6037fae */ /* 0x0003e8000b121844 */
[----:B------:R-:W2:Y:S04]  /*241b0*/  LDL.LU.64 R170, [R1+0x2708] ;  /* 0x0027080001aa7983 */ /* 0x000ea80000300a00 */
[----:B------:R1:W-:Y:S04]  /*241c0*/  LDGSTS.E [R3+0x74200], [R124.64], P6 ;  /* 0x742000007c037fae */ /* 0x0003e8000b121844 */
[----:B-1----:R-:W2:Y:S04]  /*241d0*/  LDL.64 R214, [R1+0x1268] ;  /* 0x0012680001d67983 */ /* 0x002ea80000100a00 */
[----:B------:R1:W-:Y:S04]  /*241e0*/  LDGSTS.E [R3+0x75200], [R142.64], P6 ;  /* 0x752000008e037fae */ /* 0x0003e8000b121844 */
[----:B------:R-:W2:Y:S04]  /*241f0*/  LDL.64 R124, [R1+0x1038] ;  /* 0x00103800017c7983 */ /* 0x000ea80000100a00 */
[----:B------:R1:W-:Y:S04]  /*24200*/  LDGSTS.E [R3+0x76200], [R218.64], P6 ;  /* 0x76200000da037fae */ /* 0x0003e8000b121844 */
[----:B-1----:R-:W2:Y:S04]  /*24210*/  LDL.LU.64 R142, [R1+0x2700] ;  /* 0x00270000018e7983 */ /* 0x002ea80000300a00 */
[----:B------:R1:W-:Y:S04]  /*24220*/  LDGSTS.E [R3+0x77200], [R62.64], P6 ;  /* 0x772000003e037fae */ /* 0x0003e8000b121844 */
[----:B------:R-:W2:Y:S01]  /*24230*/  LDL.LU.64 R218, [R1+0x26f8] ;  /* 0x0026f80001da7983 */ /* 0x000ea20000300a00 */
[----:B------:R-:W-:-:S03]  /*24240*/  LOP3.LUT R2, R0, 0x20, RZ, 0x3c, !PT ;  /* 0x0000002000027812 */ /* 0x000fc600078e3cff */
[----:B------:R1:W-:Y:S04]  /*24250*/  LDGSTS.E [R3+0x78200], [R202.64], P6 ;  /* 0x78200000ca037fae */ /* 0x0003e8000b121844 */
[----:B-1----:R-:W2:Y:S04]  /*24260*/  LDL.LU.64 R62, [R1+0x26f0] ;  /* 0x0026f000013e7983 */ /* 0x002ea80000300a00 */
[----:B------:R1:W-:Y:S04]  /*24270*/  LDGSTS.E [R3+0x79200], [R204.64], P6 ;  /* 0x79200000cc037fae */ /* 0x0003e8000b121844 */
[----:B------:R-:W2:Y:S04]  /*24280*/  LDL.LU.64 R202, [R1+0x26e8] ;  /* 0x0026e80001ca7983 */ /* 0x000ea80000300a00 */
        /* <DEDUP_REMOVED lines=16> */
[----:B-1----:R-:W2:Y:S04]  /*24390*/  LDL.LU.64 R174, [R1+0x26a0] ;  /* 0x0026a00001ae7983 */ /* 0x002ea80000300a00 */
[----:B----4-:R1:W-:Y:S04]  /*243a0*/  LDGSTS.E [R2+0x62400], [R66.64], P6 ;  /* 0x6240000042027fae */ /* 0x0103e8000b121844 */
[----:B---3--:R3:W-:Y:S04]  /*243b0*/  LDGSTS.E [R2+0x63400], [R68.64], P6 ;  /* 0x6340000044027fae */ /* 0x0087e8000b121844 */
[----:B--2---:R2:W-:Y:S04]  /*243c0*/  LDGSTS.E [R2+0x64400], [R158.64], P6 ;  /* 0x644000009e027fae */ /* 0x0045e8000b121844 */
[----:B-1----:R-:W4:Y:S04]  /*243d0*/  LDL.LU.64 R66, [R1+0x2698] ;  /* 0x0026980001427983 */ /* 0x002f280000300a00 */
[----:B---3--:R-:W3:Y:S04]  /*243e0*/  LDL.LU.64 R68, [R1+0x2690] ;  /* 0x0026900001447983 */ /* 0x008ee80000300a00 */
[----:B--2---:R-:W2:Y:S04]  /*243f0*/  LDL.LU.64 R158, [R1+0x2688] ;  /* 0x00268800019e7983 */ /* 0x004ea80000300a00 */
[----:B------:R1:W-:Y:S04]  /*24400*/  LDGSTS.E [R2+0x65400], [R226.64], P6 ;  /* 0x65400000e2027fae */ /* 0x0003e8000b121844 */
[----:B------:R1:W-:Y:S04]  /*24410*/  LDGSTS.E [R2+0x66400], [R86.64], P6 ;  /* 0x6640000056027fae */ /* 0x0003e8000b121844 */
[----:B-1----:R-:W2:Y:S04]  /*24420*/  LDL.LU.64 R226, [R1+0x2680] ;  /* 0x0026800001e27983 */ /* 0x002ea80000300a00 */
[----:B------:R-:W3:Y:S04]  /*24430*/  LDL.64 R86, [R1+0x2d0] ;  /* 0x0002d00001567983 */ /* 0x000ee80000100a00 */
[----:B--2---:R1:W-:Y:S04]  /*24440*/  LDGSTS.E [R2+0x67400], [R226.64], P6 ;  /* 0x67400000e2027fae */ /* 0x0043e8000b121844 */
[----:B------:R2:W-:Y:S04]  /*24450*/  LDGSTS.E [R2+0x68400], [R158.64], P6 ;  /* 0x684000009e027fae */ /* 0x0005e8000b121844 */
[----:B---3--:R3:W-:Y:S04]  /*24460*/  LDGSTS.E [R2+0x69400], [R68.64], P6 ;  /* 0x6940000044027fae */ /* 0x0087e8000b121844 */
[----:B----4-:R4:W-:Y:S04]  /*24470*/  LDGSTS.E [R2+0x6a400], [R66.64], P6 ;  /* 0x6a40000042027fae */ /* 0x0109e8000b121844 */
[----:B--2---:R-:W2:Y:S04]  /*24480*/  LDL.64 R158, [R1+0xf70] ;  /* 0x000f7000019e7983 */ /* 0x004ea80000100a00 */
[----:B---3--:R-:W3:Y:S04]  /*24490*/  LDL.64 R68, [R1+0xf30] ;  /* 0x000f300001447983 */ /* 0x008ee80000100a00 */
[----:B----4-:R-:W4:Y:S04]  /*244a0*/  LDL.64 R66, [R1+0x340] ;  /* 0x0003400001427983 */ /* 0x010f280000100a00 */
[----:B-1----:R-:W2:Y:S04]  /*244b0*/  LDL.64 R226, [R1+0xef0] ;  /* 0x000ef00001e27983 */ /* 0x002ea80000100a00 */
[----:B------:R1:W-:Y:S04]  /*244c0*/  LDGSTS.E [R2+0x6b400], [R124.64], P6 ;  /* 0x6b4000007c027fae */ /* 0x0003e8000b121844 */
[----:B------:R1:W-:Y:S04]  /*244d0*/  LDGSTS.E [R2+0x6c400], [R214.64], P6 ;  /* 0x6c400000d6027fae */ /* 0x0003e8000b121844 */
[----:B-1----:R-:W2:Y:S04]  /*244e0*/  LDL.LU.64 R124, [R1+0x2678] ;  /* 0x00267800017c7983 */ /* 0x002ea80000300a00 */
[----:B------:R-:W2:Y:S01]  /*244f0*/  LDL.LU.64 R214, [R1+0x2670] ;  /* 0x0026700001d67983 */ /* 0x000ea20000300a00 */
[----:B------:R-:W-:-:S03]  /*24500*/  LOP3.LUT R0, R0, 0x30, RZ, 0x3c, !PT ;  /* 0x0000003000007812 */ /* 0x000fc600078e3cff */
[----:B--2---:R1:W-:Y:S04]  /*24510*/  LDGSTS.E [R2+0x6d400], [R214.64], P6 ;  /* 0x6d400000d6027fae */ /* 0x0043e8000b121844 */
[----:B------:R2:W-:Y:S04]  /*24520*/  LDGSTS.E [R2+0x6e400], [R124.64], P6 ;  /* 0x6e4000007c027fae */ /* 0x0005e8000b121844 */
[----:B------:R1:W-:Y:S04]  /*24530*/  LDGSTS.E [R2+0x6f400], [R102.64], P6 ;  /* 0x6f40000066027fae */ /* 0x0003e8000b121844 */
[----:B------:R3:W-:Y:S04]  /*24540*/  LDGSTS.E [R2+0x70400], [R62.64], P6 ;  /* 0x704000003e027fae */ /* 0x0007e8000b121844 */
[----:B--2---:R-:W2:Y:S04]  /*24550*/  LDL.64 R124, [R1+0xe30] ;  /* 0x000e3000017c7983 */ /* 0x004ea80000100a00 */
[----:B-1----:R-:W2:Y:S04]  /*24560*/  LDL.64 R214, [R1+0xdf0] ;  /* 0x000df00001d67983 */ /* 0x002ea80000100a00 */
[----:B------:R-:W2:Y:S04]  /*24570*/  LDL.64 R102, [R1+0xdb0] ;  /* 0x000db00001667983 */ /* 0x000ea80000100a00 */
[----:B---3--:R-:W3:Y:S04]  /*24580*/  LDL.64 R62, [R1+0xfb0] ;  /* 0x000fb000013e7983 */ /* 0x008ee80000100a00 */
[----:B------:R1:W-:Y:S04]  /*24590*/  LDGSTS.E [R2+0x71400], [R154.64], P6 ;  /* 0x714000009a027fae */ /* 0x0003e8000b121844 */
[----:B------:R4:W-:Y:S04]  /*245a0*/  LDGSTS.E [R2+0x72400], [R166.64], P6 ;  /* 0x72400000a6027fae */ /* 0x0009e8000b121844 */
[----:B------:R4:W-:Y:S04]  /*245b0*/  LDGSTS.E [R2+0x73400], [R208.64], P6 ;  /* 0x73400000d0027fae */ /* 0x0009e8000b121844 */
[----:B-1----:R-:W2:Y:S04]  /*245c0*/  LDL.LU.64 R154, [R1+0x2668] ;  /* 0x00266800019a7983 */ /* 0x002ea80000300a00 */
[----:B----4-:R-:W4:Y:S04]  /*245d0*/  LDL.LU.64 R166, [R1+0x2660] ;  /* 0x0026600001a67983 */ /* 0x010f280000300a00 */
        /* <DEDUP_REMOVED lines=33> */
[----:B-1----:R-:W3:Y:S04]  /*247f0*/  LDL.64 R68, [R1+0x2d8] ;  /* 0x0002d80001447983 */ /* 0x002ee80000100a00 */
[----:B------:R-:W3:Y:S04]  /*24800*/  LDL.64 R226, [R1+0x348] ;  /* 0x0003480001e27983 */ /* 0x000ee80000100a00 */
[----:B--2---:R1:W-:Y:S04]  /*24810*/  LDGSTS.E [R0+0x65600], [R158.64], P6 ;  /* 0x656000009e007fae */ /* 0x0043e8000b121844 */
[----:B------:R2:W-:Y:S04]  /*24820*/  LDGSTS.E [R0+0x66600], [R66.64], P6 ;  /* 0x6660000042007fae */ /* 0x0005e8000b121844 */
[----:B------:R3:W-:Y:S04]  /*24830*/  LDGSTS.E [R0+0x67600], [R124.64], P6 ;  /* 0x676000007c007fae */ /* 0x0007e8000b121844 */
[----:B-1----:R-:W4:Y:S04]  /*24840*/  LDL.64 R158, [R1+0xf68] ;  /* 0x000f6800019e7983 */ /* 0x002f280000100a00 */
[----:B--2---:R-:W2:Y:S04]  /*24850*/  LDL.64 R66, [R1+0xf28] ;  /* 0x000f280001427983 */ /* 0x004ea80000100a00 */
[----:B------:R1:W-:Y:S04]  /*24860*/  LDGSTS.E [R0+0x68600], [R214.64], P6 ;  /* 0x68600000d6007fae */ /* 0x0003e8000b121844 */
[----:B------:R1:W-:Y:S04]  /*24870*/  LDGSTS.E [R0+0x69600], [R102.64], P6 ;  /* 0x6960000066007fae */ /* 0x0003e8000b121844 */
        /* <DEDUP_REMOVED lines=10> */
[----:B------:R-:W2:Y:S04]  /*24920*/  LDL.LU.64 R124, [R1+0x25d8] ;  /* 0x0025d800017c7983 */ /* 0x000ea80000300a00 */
[----:B-1----:R-:W2:Y:S04]  /*24930*/  LDL.LU.64 R214, [R1+0x25d0] ;  /* 0x0025d00001d67983 */ /* 0x002ea80000300a00 */
[----:B---3--:R-:W1:Y:S04]  /*24940*/  S2R R145, SR_TID.X ;  /* 0x0000000000917919 */ /* 0x008e680000002100 */
[----:B------:R-:W3:Y:S04]  /*24950*/  LDL.LU.64 R102, [R1+0x25c8] ;  /* 0x0025c80001667983 */ /* 0x000ee80000300a00 */
[----:B------:R-:W3:Y:S04]  /*24960*/  LDL.LU.64 R62, [R1+0x25c0] ;  /* 0x0025c000013e7983 */ /* 0x000ee80000300a00 */
[----:B------:R-:W3:Y:S04]  /*24970*/  LDL.LU.64 R86, [R1+0x25b8] ;  /* 0x0025b80001567983 */ /* 0x000ee80000300a00 */
[----:B------:R-:W3:Y:S04]  /*24980*/  LDL.LU.64 R216, [R1+0x25b0] ;  /* 0x0025b00001d87983 */ /* 0x000ee80000300a00 */
[----:B------:R-:W3:Y:S04]  /*24990*/  LDL.LU.64 R104, [R1+0x25a8] ;  /* 0x0025a80001687983 */ /* 0x000ee80000300a00 */
[----:B------:R-:W3:Y:S01]  /*249a0*/  LDL.LU.64 R154, [R1+0x25a0] ;  /* 0x0025a000019a7983 */ /* 0x000ee20000300a00 */
[----:B-1----:R-:W-:-:S03]  /*249b0*/  LOP3.LUT R145, R145, 0x7f, RZ, 0xc0, !PT ;  /* 0x0000007f91917812 */ /* 0x002fc600078ec0ff */
[----:B------:R-:W3:Y:S04]  /*249c0*/  LDL.LU.64 R84, [R1+0x2598] ;  /* 0x0025980001547983 */ /* 0x000ee80000300a00 */
[----:B------:R-:W3:Y:S04]  /*249d0*/  LDL.LU.64 R218, [R1+0x2590] ;  /* 0x0025900001da7983 */ /* 0x000ee80000300a00 */
[----:B------:R-:W3:Y:S04]  /*249e0*/  LDL.LU.64 R106, [R1+0x2588] ;  /* 0x00258800016a7983 */ /* 0x000ee80000300a00 */
[----:B------:R-:W3:Y:S01]  /*249f0*/  LDL.LU.64 R234, [R1+0x2580] ;  /* 0x0025800001ea7983 */ /* 0x000ee20000300a00 */
[----:B------:R-:W-:-:S03]  /*24a00*/  SHF.L.U32 R145, R145, 0x2, RZ ;  /* 0x0000000291917819 */ /* 0x000fc600000006ff */
[----:B------:R1:W5:Y:S04]  /*24a10*/  LDL.LU R144, [R1+0x2578] ;  /* 0x0025780001907983 */ /* 0x0003680000300800 */
[----:B------:R1:W-:Y:S04]  /*24a20*/  LDGSTS.E [R0+0x74600], [R74.64], P6 ;  /* 0x746000004a007fae */ /* 0x0003e8000b121844 */
[----:B------:R1:W-:Y:S04]  /*24a30*/  LDGSTS.E [R0+0x75600], [R220.64], P6 ;  /* 0x75600000dc007fae */ /* 0x0003e8000b121844 */
[----:B------:R1:W-:Y:S04]  /*24a40*/  LDGSTS.E [R0+0x76600], [R108.64], P6 ;  /* 0x766000006c007fae */ /* 0x0003e8000b121844 */
[----:B-1----:R-:W3:Y:S04]  /*24a50*/  LDL.LU.64 R74, [R1+0x2570] ;  /* 0x00257000014a7983 */ /* 0x002ee80000300a00 */
[----:B------:R-:W3:Y:S04]  /*24a60*/  LDL.LU.64 R220, [R1+0x2568] ;  /* 0x0025680001dc7983 */ /* 0x000ee80000300a00 */
[----:B------:R-:W3:Y:S04]  /*24a70*/  LDL.LU.64 R108, [R1+0x2560] ;  /* 0x00256000016c7983 */ /* 0x000ee80000300a00 */
[----:B------:R1:W-:Y:S01]  /*24a80*/  LDGSTS.E [R0+0x77600], [R64.64], P6 ;  /* 0x7760000040007fae */ /* 0x0003e2000b121844 */
[----:B------:R-:W-:-:S03]  /*24a90*/  LOP3.LUT R2, R145, 0x40, RZ, 0x3c, !PT ;  /* 0x0000004091027812 */ /* 0x000fc600078e3cff */
[----:B------:R1:W-:Y:S04]  /*24aa0*/  LDGSTS.E [R0+0x78600], [R72.64], P6 ;  /* 0x7860000048007fae */ /* 0x0003e8000b121844 */
[----:B------:R1:W-:Y:S04]  /*24ab0*/  LDGSTS.E [R0+0x79600], [R222.64], P6 ;  /* 0x79600000de007fae */ /* 0x0003e8000b121844 */
[----:B-1----:R-:W3:Y:S04]  /*24ac0*/  LDL.LU.64 R64, [R1+0x2558] ;  /* 0x0025580001407983 */ /* 0x002ee80000300a00 */
[----:B------:R-:W3:Y:S04]  /*24ad0*/  LDL.LU.64 R72, [R1+0x2550] ;  /* 0x0025500001487983 */ /* 0x000ee80000300a00 */
[----:B------:R-:W3:Y:S04]  /*24ae0*/  LDL.LU.64 R222, [R1+0x2548] ;  /* 0x0025480001de7983 */ /* 0x000ee80000300a00 */
        /* <DEDUP_REMOVED lines=14> */
[----:B-1----:R-:W3:Y:S04]  /*24bd0*/  LDL.LU.64 R68, [R1+0x2510] ;  /* 0x0025100001447983 */ /* 0x002ee80000300a00 */
[----:B------:R-:W3:Y:S04]  /*24be0*/  LDL.LU.64 R226, [R1+0x2508] ;  /* 0x0025080001e27983 */ /* 0x000ee80000300a00 */
[----:B----4-:R1:W-:Y:S04]  /*24bf0*/  LDGSTS.E [R2+0x62800], [R158.64], P6 ;  /* 0x628000009e027fae */ /* 0x0103e8000b121844 */
[----:B--2---:R2:W-:Y:S04]  /*24c00*/  LDGSTS.E [R2+0x63800], [R66.64], P6 ;  /* 0x6380000042027fae */ /* 0x0045e8000b121844 */
[----:B-1----:R-:W4:Y:S04]  /*24c10*/  LDL.LU.64 R158, [R1+0x2500] ;  /* 0x00250000019e7983 */ /* 0x002f280000300a00 */
[----:B--2---:R-:W2:Y:S04]  /*24c20*/  LDL.LU.64 R66, [R1+0x24f8] ;  /* 0x0024f80001427983 */ /* 0x004ea80000300a00 */
        /* <DEDUP_REMOVED lines=27> */
[----:B-1----:R1:W5:Y:S04]  /*24de0*/  LDL.LU.64 R142, [R1+0x2490] ;  /* 0x00249000018e7983 */ /* 0x0023680000300a00 */
[----:B------:R1:W5:Y:S04]  /*24df0*/  LDL.LU.64 R140, [R1+0x2488] ;  /* 0x00248800018c7983 */ /* 0x0003680000300a00 */
[----:B------:R1:W5:Y:S04]  /*24e00*/  LDL.LU.64 R138, [R1+0x2480] ;  /* 0x00248000018a7983 */ /* 0x0003680000300a00 */
[----:B------:R1:W-:Y:S04]  /*24e10*/  LDGSTS.E [R2+0x73800], [R136.64], P6 ;  /* 0x7380000088027fae */ /* 0x0003e8000b121844 */
[----:B------:R1:W-:Y:S04]  /*24e20*/  LDGSTS.E [R2+0x74800], [R134.64], P6 ;  /* 0x7480000086027fae */ /* 0x0003e8000b121844 */
[----:B------:R1:W-:Y:S04]  /*24e30*/  LDGSTS.E [R2+0x75800], [R132.64], P6 ;  /* 0x7580000084027fae */ /* 0x0003e8000b121844 */
[----:B-1----:R1:W5:Y:S04]  /*24e40*/  LDL.LU.64 R136, [R1+0x2478] ;  /* 0x0024780001887983 */ /* 0x0023680000300a00 */
[----:B------:R1:W5:Y:S04]  /*24e50*/  LDL.LU.64 R134, [R1+0x2470] ;  /* 0x0024700001867983 */ /* 0x0003680000300a00 */
[----:B------:R1:W5:Y:S04]  /*24e60*/  LDL.LU.64 R132, [R1+0x2468] ;  /* 0x0024680001847983 */ /* 0x0003680000300a00 */
[----:B------:R1:W-:Y:S04]  /*24e70*/  LDGSTS.E [R2+0x76800], [R6.64], P6 ;  /* 0x7680000006027fae */ /* 0x0003e8000b121844 */
[----:B------:R1:W-:Y:S01]  /*24e80*/  LDGSTS.E [R2+0x77800], [R4.64], P6 ;  /* 0x7780000004027fae */ /* 0x0003e2000b121844 */
[----:B------:R-:W-:-:S03]  /*24e90*/  LOP3.LUT R145, R145, 0x50, RZ, 0x3c, !PT ;  /* 0x0000005091917812 */ /* 0x000fc600078e3cff */
        /* <DEDUP_REMOVED lines=17> */
[----:B-1----:R1:W5:Y:S01]  /*24fb0*/  LDL.LU.64 R116, [R1+0x2418] ;  /* 0x0024180001747983 */ /* 0x0023620000300a00 */
[----:B------:R-:W-:-:S03]  /*24fc0*/  LOP3.LUT R19, R19, 0x70, RZ, 0x3c, !PT ;  /* 0x0000007013137812 */ /* 0x000fc600078e3cff */
[----:B--2---:R2:W-:Y:S04]  /*24fd0*/  LDGSTS.E [R145+0x60a00], [R114.64], P6 ;  /* 0x60a0000072917fae */ /* 0x0045e8000b121844 */
[----:B------:R1:W-:Y:S04]  /*24fe0*/  LDGSTS.E [R145+0x61a00], [R112.64], P6 ;  /* 0x61a0000070917fae */ /* 0x0003e8000b121844 */
[----:B------:R3:W-:Y:S04]  /*24ff0*/  LDGSTS.E [R145+0x62a00], [R154.64], P6 ;  /* 0x62a000009a917fae */ /* 0x0007e8000b121844 */
[----:B--2---:R2:W5:Y:S04]  /*25000*/  LDL.LU.64 R114, [R1+0x2410] ;  /* 0x0024100001727983 */ /* 0x0045680000300a00 */
[----:B-1----:R2:W5:Y:S04]  /*25010*/  LDL.LU.64 R112, [R1+0x2408] ;  /* 0x0024080001707983 */ /* 0x0025680000300a00 */
[----:B---3--:R2:W5:Y:S04]  /*25020*/  LDL.LU.64 R154, [R1+0x2400] ;  /* 0x00240000019a7983 */ /* 0x0085680000300a00 */
[----:B------:R1:W-:Y:S04]  /*25030*/  LDGSTS.E [R145+0x63a00], [R152.64], P6 ;  /* 0x63a0000098917fae */ /* 0x0003e8000b121844 */
[----:B----4-:R3:W-:Y:S04]  /*25040*/  LDGSTS.E [R145+0x64a00], [R158.64], P6 ;  /* 0x64a000009e917fae */ /* 0x0107e8000b121844 */
[----:B------:R4:W-:Y:S04]  /*25050*/  LDGSTS.E [R145+0x65a00], [R156.64], P6 ;  /* 0x65a000009c917fae */ /* 0x0009e8000b121844 */
[----:B-1----:R2:W5:Y:S04]  /*25060*/  LDL.LU.64 R152, [R1+0x23f8] ;  /* 0x0023f80001987983 */ /* 0x0025680000300a00 */
[----:B---3--:R2:W5:Y:S04]  /*25070*/  LDL.LU.64 R158, [R1+0x23f0] ;  /* 0x0023f000019e7983 */ /* 0x0085680000300a00 */
[----:B----4-:R2:W5:Y:S04]  /*25080*/  LDL.LU.64 R156, [R1+0x23e8] ;  /* 0x0023e800019c7983 */ /* 0x0105680000300a00 */
[----:B------:R1:W-:Y:S04]  /*25090*/  LDGSTS.E [R145+0x66a00], [R110.64], P6 ;  /* 0x66a000006e917fae */ /* 0x0003e8000b121844 */
[----:B------:R3:W-:Y:S04]  /*250a0*/  LDGSTS.E [R145+0x67a00], [R108.64], P6 ;  /* 0x67a000006c917fae */ /* 0x0007e8000b121844 */
        /* <DEDUP_REMOVED lines=154> */
[----:B------:R2:W-:Y:S04]  /*25a50*/  STL [R1+0x200], RZ ;  /* 0x000200ff01007387 */ /* 0x0005e80000100800 */
        /* <DEDUP_REMOVED lines=87> */
[----:B------:R-:W-:-:S03]  /*25fd0*/  IMAD.MOV.U32 R3, RZ, RZ, c[0x0][0x18c] ;  /* 0x00006300ff037624 */ /* 0x000fc600078e00ff */
[----:B------:R1:W-:Y:S04]  /*25fe0*/  LDGSTS.E [R19+0x7ce00], [R146.64], P6 ;  /* 0x7ce0000092137fae */ /* 0x0003e8000b121844 */
[----:B------:R1:W-:Y:S04]  /*25ff0*/  LDGSTS.E [R19+0x7de00], [R16.64], P6 ;  /* 0x7de0000010137fae */ /* 0x0003e8000b121844 */
[----:B------:R2:W-:Y:S04]  /*26000*/  LDGSTS.E [R19+0x7ee00], [R14.64], P6 ;  /* 0x7ee000000e137fae */ /* 0x0005e8000b121844 */
[----:B------:R3:W-:Y:S01]  /*26010*/  LDGSTS.E [R19+0x7fe00], [R12.64], P6 ;  /* 0x7fe000000c137fae */ /* 0x0007e2000b121844 */
[----:B------:R-:W-:-:S03]  /*26020*/  IMAD.SHL.U32 R3, R3, 0x80, RZ ;  /* 0x0000008003037824 */ /* 0x000fc600078e00ff */
[----:B------:R-:W0:Y:S01]  /*26030*/  LDGDEPBAR ;  /* 0x00000000000079af */ /* 0x000e220000000000 */
[----:B------:R-:W-:Y:S01]  /*26040*/  IMAD.MOV.U32 R145, RZ, RZ, RZ ;  /* 0x000000ffff917224 */ /* 0x000fe200078e00ff */
[----:B-1----:R-:W-:Y:S01]  /*26050*/  CS2R R146, SRZ ;  /* 0x0000000000927805 */ /* 0x002fe2000001ff00 */
[----:B------:R-:W-:Y:S01]  /*26060*/  CS2R R16, SRZ ;  /* 0x0000000000107805 */ /* 0x000fe2000001ff00 */
[----:B--2---:R-:W-:Y:S01]  /*26070*/  CS2R R14, SRZ ;  /* 0x00000000000e7805 */ /* 0x004fe2000001ff00 */
[----:B------:R-:W-:Y:S01]  /*26080*/  CS2R R148, SRZ ;  /* 0x0000000000947805 */ /* 0x000fe2000001ff00 */
[----:B----4-:R-:W-:Y:S01]  /*26090*/  CS2R R150, SRZ ;  /* 0x0000000000967805 */ /* 0x010fe2000001ff00 */
[----:B---3--:R-:W-:Y:S01]  /*260a0*/  CS2R R176, SRZ ;  /* 0x0000000000b07805 */ /* 0x008fe2000001ff00 */
[----:B------:R-:W-:Y:S01]  /*260b0*/  CS2R R12, SRZ ;  /* 0x00000000000c7805 */ /* 0x000fe2000001ff00 */
[----:B------:R-:W-:Y:S01]  /*260c0*/  CS2R R18, SRZ ;  /* 0x0000000000127805 */ /* 0x000fe2000001ff00 */
[----:B------:R-:W-:Y:S01]  /*260d0*/  CS2R R178, SRZ ;  /* 0x0000000000b27805 */ /* 0x000fe2000001ff00 */
[----:B------:R-:W-:Y:S01]  /*260e0*/  CS2R R180, SRZ ;  /* 0x0000000000b47805 */ /* 0x000fe2000001ff00 */
[----:B------:R-:W-:Y:S01]  /*260f0*/  CS2R R182, SRZ ;  /* 0x0000000000b67805 */ /* 0x000fe2000001ff00 */
[----:B------:R-:W-:Y:S01]  /*26100*/  CS2R R184, SRZ ;  /* 0x0000000000b87805 */ /* 0x000fe2000001ff00 */
[----:B------:R-:W-:Y:S01]  /*26110*/  CS2R R186, SRZ ;  /* 0x0000000000ba7805 */ /* 0x000fe2000001ff00 */
[----:B------:R-:W-:Y:S05]  /*26120*/  @!P4 BRA `(.L_x_0) ;  /* 0x000578300000c947 */ /* 0x000fea0003800000 */
[----:B------:R-:W2:Y:S04]  /*26130*/  LDL.LU.64 R186, [R1+0x1378] ;  /* 0x0013780001ba7983 */ /* 0x000ea80000300a00 */
[----:B------:R-:W3:Y:S04]  /*26140*/  LDL.LU.64 R18, [R1+0x1380] ;  /* 0x0013800001127983 */ /* 0x000ee80000300a00 */
[----:B------:R-:W4:Y:S04]  /*26150*/  LDL.LU.64 R182, [R1+0x460] ;  /* 0x0004600001b67983 */ /* 0x000f280000300a00 */
[----:B------:R-:W3:Y:S04]  /*26160*/  LDL.LU.64 R176, [R1+0x458] ;  /* 0x0004580001b07983 */ /* 0x000ee80000300a00 */
[----:B------:R-:W3:Y:S04]  /*26170*/  LDL.LU.64 R12, [R1+0x1c0] ;  /* 0x0001c000010c7983 */ /* 0x000ee80000300a00 */
[----:B------:R-:W3:Y:S04]  /*26180*/  LDL.LU.64 R184, [R1+0x1b8] ;  /* 0x0001b80001b87983 */ /* 0x000ee80000300a00 */
[----:B------:R-:W4:Y:S04]  /*26190*/  LDL.LU.64 R178, [R1+0x70] ;  /* 0x0000700001b27983 */ /* 0x000f280000300a00 */
[----:B------:R-:W4:Y:S04]  /*261a0*/  LDL.LU.64 R14, [R1+0x68] ;  /* 0x00006800010e7983 */ /* 0x000f280000300a00 */
[----:B------:R-:W4:Y:S04]  /*261b0*/  LDL.LU.64 R148, [R1+0x1028] ;  /* 0x0010280001947983 */ /* 0x000f280000300a00 */
[----:B------:R-:W4:Y:S04]  /*261c0*/  LDL.LU.64 R180, [R1+0x1020] ;  /* 0x0010200001b47983 */ /* 0x000f280000300a00 */
[----:B------:R-:W4:Y:S04]  /*261d0*/  LDL.LU.64 R150, [R1+0x450] ;  /* 0x0004500001967983 */ /* 0x000f280000300a00 */
[----:B--2---:R1:W-:Y:S01]  /*261e0*/  STL [R1+0x1a5c], R186 ;  /* 0x001a5cba01007387 */ /* 0x0043e20000100800 */
[----:B------:R-:W-:-:S03]  /*261f0*/  IMAD.MOV.U32 R0, RZ, RZ, R187 ;  /* 0x000000ffff007224 */ /* 0x000fc600078e00bb */
[----:B-1----:R-:W2:Y:S04]  /*26200*/  LDL.LU.64 R186, [R1+0x448] ;  /* 0x0004480001ba7983 */ /* 0x002ea80000300a00 */
[----:B------:R1:W-:Y:S04]  /*26210*/  STL [R1+0x1a58], R0 ;  /* 0x001a580001007387 */ /* 0x0003e80000100800 */
[----:B---3--:R-:W-:Y:S04]  /*26220*/  STL [R1+0x1a64], R18 ;  /* 0x001a641201007387 */ /* 0x008fe80000100800 */
[----:B------:R-:W3:Y:S01]  /*26230*/  LDL.LU.64 R16, [R1+0x1b0] ;  /* 0x0001b00001107983 */ /* 0x000ee20000300a00 */
[----:B-1----:R-:W-:-:S05]  /*26240*/  IMAD.MOV.U32 R0, RZ, RZ, R19 ;  /* 0x000000ffff007224 */ /* 0x002fca00078e0013 */
[----:B------:R1:W-:Y:S04]  /*26250*/  STL [R1+0x1a60], R0 ;  /* 0x001a600001007387 */ /* 0x0003e80000100800 */
[----:B----4-:R4:W-:Y:S01]  /*26260*/  STL [R1+0x1a68], R182 ;  /* 0x001a68b601007387 */ /* 0x0109e20000100800 */
[----:B-1----:R-:W-:-:S03]  /*26270*/  MOV R0, R183 ;  /* 0x000000b700007202 */ /* 0x002fc60000000f00 */
[----:B----4-:R-:W4:Y:S04]  /*26280*/  LDL.LU.64 R182, [R1+0x1a8] ;  /* 0x0001a80001b67983 */ /* 0x010f280000300a00 */
[----:B------:R1:W-:Y:S04]  /*26290*/  STL [R1+0x1a50], R0 ;  /* 0x001a500001007387 */ /* 0x0003e80000100800 */
[----:B------:R1:W-:Y:S04]  /*262a0*/  STL [R1+0x1a54], R176 ;  /* 0x001a54b001007387 */ /* 0x0003e80000100800 */
[----:B------:R-:W4:Y:S01]  /*262b0*/  LDL.LU.64 R18, [R1+0x60] ;  /* 0x0000600001127983 */ /* 0x000f220000300a00 */
[----:B-1----:R-:W-:-:S05]  /*262c0*/  IMAD.MOV.U32 R0, RZ, RZ, R177 ;  /* 0x000000ffff007224 */ /* 0x002fca00078e00b1 */
[----:B------:R1:W-:Y:S04]  /*262d0*/  STL [R1+0x1a48], R0 ;  /* 0x001a480001007387 */ /* 0x0003e80000100800 */
[----:B------:R-:W-:Y:S04]  /*262e0*/  STL [R1+0x1a4c], R12 ;  /* 0x001a4c0c01007387 */ /* 0x000fe80000100800 */
[----:B------:R-:W4:Y:S01]  /*262f0*/  LDL.LU.64 R176, [R1+0x58] ;  /* 0x0000580001b07983 */ /* 0x000f220000300a00 */
[----:B-1----:R-:W-:-:S03]  /*26300*/  IMAD.MOV.U32 R0, RZ, RZ, R13 ;  /* 0x000000ffff007224 */ /* 0x002fc600078e000d */
[----:B------:R-:W-:Y:S04]  /*26310*/  STL [R1+0x1a44], R184 ;  /* 0x001a44b801007387 */ /* 0x000fe80000100800 */
[----:B------:R1:W-:Y:S02]  /*26320*/  STL [R1+0x1a40], R0 ;  /* 0x001a400001007387 */ /* 0x0003e40000100800 */
[----:B-1----:R-:W-:Y:S02]  /*26330*/  IMAD.MOV.U32 R0, RZ, RZ, R185 ;  /* 0x000000ffff007224 */ /* 0x002fe400078e00b9 */
[----:B------:R-:W4:Y:S04]  /*26340*/  LDL.LU.64 R184, [R1+0x1018] ;  /* 0x0010180001b87983 */ /* 0x000f280000300a00 */
[----:B------:R1:W-:Y:S04]  /*26350*/  STL [R1+0x1a38], R0 ;  /* 0x001a380001007387 */ /* 0x0003e80000100800 */
[----:B------:R1:W-:Y:S02]  /*26360*/  STL [R1+0x1a3c], R178 ;  /* 0x001a3cb201007387 */ /* 0x0003e40000100800 */
[----:B-1----:R-:W-:-:S02]  /*26370*/  MOV R0, R179 ;  /* 0x000000b300007202 */ /* 0x002fc40000000f00 */
[----:B------:R-:W-:Y:S04]  /*26380*/  STL [R1+0x1a34], R14 ;  /* 0x001a340e01007387 */ /* 0x000fe80000100800 */
[----:B------:R1:W-:Y:S04]  /*26390*/  STL [R1+0x1a30], R0 ;  /* 0x001a300001007387 */ /* 0x0003e80000100800 */
[----:B------:R-:W4:Y:S01]  /*263a0*/  LDL.LU.64 R178, [R1+0x1010] ;  /* 0x0010100001b27983 */ /* 0x000f220000300a00 */
[----:B-1----:R-:W-:-:S03]  /*263b0*/  IMAD.MOV.U32 R0, RZ, RZ, R15 ;  /* 0x000000ffff007224 */ /* 0x002fc600078e000f */
        /* <DEDUP_REMOVED lines=8> */
[----:B------:R-:W4:Y:S04]  /*26440*/  LDL.LU.64 R180, [R1+0x180] ;  /* 0x0001800001b47983 */ /* 0x000f280000300a00 */
[----:B------:R1:W-:Y:S04]  /*26450*/  STL [R1+0x1a18], R0 ;  /* 0x001a180001007387 */ /* 0x0003e80000100800 */
[----:B------:R2:W-:Y:S04]  /*26460*/  STL [R1+0x1a1c], R150 ;  /* 0x001a1c9601007387 */ /* 0x0005e80000100800 */
[----:B------:R-:W4:Y:S01]  /*26470*/  LDL.LU.64 R148, [R1+0x178] ;  /* 0x0001780001947983 */ /* 0x000f220000300a00 */
[----:B-1----:R-:W-:-:S03]  /*26480*/  MOV R0, R151 ;  /* 0x0000009700007202 */ /* 0x002fc60000000f00 */
[----:B--2---:R-:W-:Y:S04]  /*26490*/  STL [R1+0x1a14], R186 ;  /* 0x001a14ba01007387 */ /* 0x004fe80000100800 */
[----:B------:R1:W-:Y:S04]  /*264a0*/  STL [R1+0x1a10], R0 ;  /* 0x001a100001007387 */ /* 0x0003e80000100800 */
[----:B------:R-:W2:Y:S01]  /*264b0*/  LDL.LU.64 R150, [R1+0x40] ;  /* 0x0000400001967983 */ /* 0x000ea20000300a00 */
[----:B-1----:R-:W-:-:S03]  /*264c0*/  IMAD.MOV.U32 R0, RZ, RZ, R187 ;  /* 0x000000ffff007224 */ /* 0x002fc600078e00bb */
[----:B---3--:R-:W-:Y:S04]  /*264d0*/  STL [R1+0x1a0c], R16 ;  /* 0x001a0c1001007387 */ /* 0x008fe80000100800 */
[----:B------:R1:W-:Y:S04]  /*264e0*/  STL [R1+0x1a08], R0 ;  /* 0x001a080001007387 */ /* 0x0003e80000100800 */
[----:B------:R-:W3:Y:S01]  /*264f0*/  LDL.LU.64 R186, [R1+0x38] ;  /* 0x0000380001ba7983 */ /* 0x000ee20000300a00 */
[----:B-1----:R-:W-:-:S03]  /*26500*/  IMAD.MOV.U32 R0, RZ, RZ, R17 ;  /* 0x000000ffff007224 */ /* 0x002fc600078e0011 */
[----:B----4-:R-:W-:Y:S04]  /*26510*/  STL [R1+0x1a04], R182 ;  /* 0x001a04b601007387 */ /* 0x010fe80000100800 */
[----:B------:R1:W-:Y:S02]  /*26520*/  STL [R1+0x1a00], R0 ;  /* 0x001a000001007387 */ /* 0x0003e40000100800 */
[----:B-1----:R-:W-:Y:S02]  /*26530*/  IMAD.MOV.U32 R0, RZ, RZ, R183 ;  /* 0x000000ffff007224 */ /* 0x002fe400078e00b7 */
[----:B------:R-:W4:Y:S04]  /*26540*/  LDL.LU.64 R182, [R1+0x1008] ;  /* 0x0010080001b67983 */ /* 0x000f280000300a00 */
[----:B------:R1:W-:Y:S04]  /*26550*/  STL [R1+0x19f8], R0 ;  /* 0x0019f80001007387 */ /* 0x0003e80000100800 */
[----:B------:R-:W-:Y:S01]  /*26560*/  STL [R1+0x19fc], R18 ;  /* 0x0019fc1201007387 */ /* 0x000fe20000100800 */
[----:B-1----:R-:W-:-:S03]  /*26570*/  MOV R0, R19 ;  /* 0x0000001300007202 */ /* 0x002fc60000000f00 */
[----:B------:R-:W-:Y:S04]  /*26580*/  STL [R1+0x19f4], R176 ;  /* 0x0019f4b001007387 */ /* 0x000fe80000100800 */
[----:B------:R1:W-:Y:S04]  /*26590*/  STL [R1+0x19f0], R0 ;  /* 0x0019f00001007387 */ /* 0x0003e80000100800 */
[----:B------:R-:W4:Y:S04]  /*265a0*/  LDL.LU.64 R12, [R1+0x1000] ;  /* 0x00100000010c7983 */ /* 0x000f280000300a00 */
[----:B------:R-:W4:Y:S01]  /*265b0*/  LDL.LU.64 R16, [R1+0x430] ;  /* 0x0004300001107983 */ /* 0x000f220000300a00 */
[----:B-1----:R-:W-:-:S05]  /*265c0*/  IMAD.MOV.U32 R0, RZ, RZ, R177 ;  /* 0x000000ffff007224 */ /* 0x002fca00078e00b1 */
[----:B------:R1:W-:Y:S04]  /*265d0*/  STL [R1+0x19e8], R0 ;  /* 0x0019e80001007387 */ /* 0x0003e80000100800 */
[----:B------:R1:W-:Y:S04]  /*265e0*/  STL [R1+0x19ec], R184 ;  /* 0x0019ecb801007387 */ /* 0x0003e80000100800 */
[----:B------:R-:W4:Y:S01]  /*265f0*/  LDL.LU.64 R18, [R1+0x428] ;  /* 0x0004280001127983 */ /* 0x000f220000300a00 */
[----:B-1----:R-:W-:-:S03]  /*26600*/  IMAD.MOV.U32 R0, RZ, RZ, R185 ;  /* 0x000000ffff007224 */ /* 0x002fc600078e00b9 */
[----:B------:R-:W4:Y:S04]  /*26610*/  LDL.LU.64 R184, [R1+0x170] ;  /* 0x0001700001b87983 */ /* 0x000f280000300a00 */
[----:B------:R1:W-:Y:S04]  /*26620*/  STL [R1+0x19e0], R0 ;  /* 0x0019e00001007387 */ /* 0x0003e80000100800 */
[----:B------:R1:W-:Y:S04]  /*26630*/  STL [R1+0x19e4], R178 ;  /* 0x0019e4b201007387 */ /* 0x0003e80000100800 */
[----:B------:R-:W4:Y:S01]  /*26640*/  LDL.LU.64 R176, [R1+0x168] ;  /* 0x0001680001b07983 */ /* 0x000f220000300a00 */
[----:B-1----:R-:W-:-:S03]  /*26650*/  IMAD.MOV.U32 R0, RZ, RZ, R179 ;  /* 0x000000ffff007224 */ /* 0x002fc600078e00b3 */
[----:B------:R-:W-:Y:S04]  /*26660*/  STL [R1+0x19dc], R146 ;  /* 0x0019dc9201007387 */ /* 0x000fe80000100800 */
[----:B------:R1:W-:Y:S04]  /*26670*/  STL [R1+0x19d8], R0 ;  /* 0x0019d80001007387 */ /* 0x0003e80000100800 */
[----:B------:R-:W4:Y:S01]  /*26680*/  LDL.LU.64 R178, [R1+0x30] ;  /* 0x0000300001b27983 */ /* 0x000f220000300a00 */
[----:B-1----:R-:W-:-:S03]  /*26690*/  MOV R0, R147 ;  /* 0x0000009300007202 */ /* 0x002fc60000000f00 */
[----:B------:R-:W-:Y:S04]  /*266a0*/  STL [R1+0x19d4], R14 ;  /* 0x0019d40e01007387 */ /* 0x000fe80000100800 */
[----:B------:R1:W-:Y:S04]  /*266b0*/  STL [R1+0x19d0], R0 ;  /* 0x0019d00001007387 */ /* 0x0003e80000100800 */
[----:B------:R-:W-:Y:S01]  /*266c0*/  STL [R1+0x19cc], R180 ;  /* 0x0019ccb401007387 */ /* 0x000fe20000100800 */
[----:B-1----:R-:W-:-:S05]  /*266d0*/  IMAD.MOV.U32 R0, RZ, RZ, R15 ;  /* 0x000000ffff007224 */ /* 0x002fca00078e000f */
[----:B------:R1:W-:Y:S04]  /*266e0*/  STL [R1+0x19c8], R0 ;  /* 0x0019c80001007387 */ /* 0x0003e80000100800 */
[----:B------:R-:W-:Y:S01]  /*266f0*/  STL [R1+0x19c4], R148 ;  /* 0x0019c49401007387 */ /* 0x000fe20000100800 */
[----:B-1----:R-:W-:-:S05]  /*26700*/  IMAD.MOV.U32 R0, RZ, RZ, R181 ;  /* 0x000000ffff007224 */ /* 0x002fca00078e00b5 */
[----:B------:R1:W-:Y:S04]  /*26710*/  STL [R1+0x19c0], R0 ;  /* 0x0019c00001007387 */ /* 0x0003e80000100800 */
[----:B------:R-:W4:Y:S01]  /*26720*/  LDL.LU.64 R180, [R1+0xff8] ;  /* 0x000ff80001b47983 */ /* 0x000f220000300a00 */
[----:B-1----:R-:W-:-:S03]  /*26730*/  IMAD.MOV.U32 R0, RZ, RZ, R149 ;  /* 0x000000ffff007224 */ /* 0x002fc600078e0095 */
[----:B--2---:R-:W-:Y:S04]  /*26740*/  STL [R1+0x19bc], R150 ;  /* 0x0019bc9601007387 */ /* 0x004fe80000100800 */
[----:B------:R1:W-:Y:S04]  /*26750*/  STL [R1+0x19b8], R0 ;  /* 0x0019b80001007387 */ /* 0x0003e80000100800 */
[----:B------:R-:W2:Y:S01]  /*26760*/  LDL.LU.64 R14, [R1+0xff0] ;  /* 0x000ff000010e7983 */ /* 0x000ea20000300a00 */
[----:B-1----:R-:W-:-:S05]  /*26770*/  MOV R0, R151 ;  /* 0x0000009700007202 */ /* 0x002fca0000000f00 */
[----:B------:R1:W-:Y:S04]  /*26780*/  STL [R1+0x19b0], R0 ;  /* 0x0019b00001007387 */ /* 0x0003e80000100800 */
[----:B---3--:R3:W-:Y:S04]  /*26790*/  STL [R1+0x19b4], R186 ;  /* 0x0019b4ba01007387 */ /* 0x0087e80000100800 */
[----:B------:R-:W2:Y:S01]  /*267a0*/  LDL.LU.64 R148, [R1+0x420] ;  /* 0x0004200001947983 */ /* 0x000ea20000300a00 */
[----:B-1----:R-:W-:-:S03]  /*267b0*/  IMAD.MOV.U32 R0, RZ, RZ, R187 ;  /* 0x000000ffff007224 */ /* 0x002fc600078e00bb */
[----:B------:R-:W2:Y:S04]  /*267c0*/  LDL.LU.64 R150, [R1+0x418] ;  /* 0x0004180001967983 */ /* 0x000ea80000300a00 */
[----:B------:R1:W-:Y:S04]  /*267d0*/  STL [R1+0x19a8], R0 ;  /* 0x0019a80001007387 */ /* 0x0003e80000100800 */
[----:B----4-:R4:W-:Y:S04]  /*267e0*/  STL [R1+0x19ac], R182 ;  /* 0x0019acb601007387 */ /* 0x0109e80000100800 */
[----:B---3--:R-:W3:Y:S01]  /*267f0*/  LDL.LU.64 R186, [R1+0x140] ;  /* 0x0001400001ba7983 */ /* 0x008ee20000300a00 */
[----:B-1----:R-:W-:-:S03]  /*26800*/  IMAD.MOV.U32 R0, RZ, RZ, R183 ;  /* 0x000000ffff007224 */ /* 0x002fc600078e00b7 */
[----:B----4-:R-:W4:Y:S04]  /*26810*/  LDL.LU.64 R182, [R1+0x138] ;  /* 0x0001380001b67983 */ /* 0x010f280000300a00 */
[----:B------:R1:W-:Y:S04]  /*26820*/  STL [R1+0x19a0], R0 ;  /* 0x0019a00001007387 */ /* 0x0003e80000100800 */
[----:B------:R-:W-:Y:S01]  /*26830*/  STL [R1+0x19a4], R12 ;  /* 0x0019a40c01007387 */ /* 0x000fe20000100800 */
[----:B-1----:R-:W-:-:S03]  /*26840*/  IMAD.MOV.U32 R0, RZ, RZ, R13 ;  /* 0x000000ffff007224 */ /* 0x002fc600078e000d */
[----:B------:R-:W-:Y:S04]  /*26850*/  STL [R1+0x199c], R16 ;  /* 0x00199c1001007387 */ /* 0x000fe80000100800 */
[----:B------:R1:W-:Y:S02]  /*26860*/  STL [R1+0x1998], R0 ;  /* 0x0019980001007387 */ /* 0x0003e40000100800 */
[----:B-1----:R-:W-:Y:S02]  /*26870*/  MOV R0, R17 ;  /* 0x0000001100007202 */ /* 0x002fe40000000f00 */
        /* <DEDUP_REMOVED lines=10> */
[----:B------:R-:W-:Y:S04]  /*26920*/  STL [R1+0x197c], R178 ;  /* 0x00197cb201007387 */ /* 0x000fe80000100800 */
[----:B------:R1:W-:Y:S04]  /*26930*/  STL [R1+0x1978], R0 ;  /* 0x0019780001007387 */ /* 0x0003e80000100800 */
[----:B------:R-:W4:Y:S01]  /*26940*/  LDL.LU.64 R16, [R1+0xfe0] ;  /* 0x000fe00001107983 */ /* 0x000f220000300a00 */
[----:B-1----:R-:W-:-:S05]  /*26950*/  MOV R0, R179 ;  /* 0x000000b300007202 */ /* 0x002fca0000000f00 */
[----:B------:R1:W-:Y:S04]  /*26960*/  STL [R1+0x1970], R0 ;  /* 0x0019700001007387 */ /* 0x0003e80000100800 */
[----:B-----5:R-:W-:Y:S04]  /*26970*/  STL [R1+0x1974], R238 ;  /* 0x001974ee01007387 */ /* 0x020fe80000100800 */
[----:B------:R-:W4:Y:S04]  /*26980*/  LDL.LU.64 R18, [R1+0x410] ;  /* 0x0004100001127983 */ /* 0x000f280000300a00 */
[----:B------:R-:W-:Y:S04]  /*26990*/  STL [R1+0x1968], R239 ;  /* 0x001968ef01007387 */ /* 0x000fe80000100800 */
[----:B------:R-:W4:Y:S01]  /*269a0*/  LDL.LU.64 R176, [R1+0x3a8] ;  /* 0x0003a80001b07983 */ /* 0x000f220000300a00 */
[----:B-1----:R-:W-:-:S03]  /*269b0*/  IMAD.MOV.U32 R0, RZ, RZ, R181 ;  /* 0x000000ffff007224 */ /* 0x002fc600078e00b5 */
[----:B------:R1:W-:Y:S04]  /*269c0*/  STL [R1+0x196c], R180 ;  /* 0x00196cb401007387 */ /* 0x0003e80000100800 */
[----:B------:R-:W4:Y:S04]  /*269d0*/  LDL.LU.64 R178, [R1+0x130] ;  /* 0x0001300001b27983 */ /* 0x000f280000300a00 */
[----:B-1----:R-:W4:Y:S04]  /*269e0*/  LDL.LU.64 R180, [R1+0x128] ;  /* 0x0001280001b47983 */ /* 0x002f280000300a00 */
[----:B------:R2:W-:Y:S02]  /*269f0*/  STL [R1+0x1960], R0 ;  /* 0x0019600001007387 */ /* 0x0005e40000100800 */
[----:B--2---:R-:W-:-:S02]  /*26a00*/  IMAD.MOV.U32 R0, RZ, RZ, R15 ;  /* 0x000000ffff007224 */ /* 0x004fc400078e000f */
[----:B------:R-:W-:Y:S04]  /*26a10*/  STL [R1+0x1964], R14 ;  /* 0x0019640e01007387 */ /* 0x000fe80000100800 */
[----:B------:R-:W-:Y:S04]  /*26a20*/  STL [R1+0x195c], R148 ;  /* 0x00195c9401007387 */ /* 0x000fe80000100800 */
[----:B------:R1:W-:Y:S04]  /*26a30*/  STL [R1+0x1958], R0 ;  /* 0x0019580001007387 */ /* 0x0003e80000100800 */
[----:B------:R-:W-:Y:S01]  /*26a40*/  STL [R1+0x1954], R150 ;  /* 0x0019549601007387 */ /* 0x000fe20000100800 */
[----:B-1----:R-:W-:-:S05]  /*26a50*/  IMAD.MOV.U32 R0, RZ, RZ, R149 ;  /* 0x000000ffff007224 */ /* 0x002fca00078e0095 */
[----:B------:R1:W-:Y:S04]  /*26a60*/  STL [R1+0x1950], R0 ;  /* 0x0019500001007387 */ /* 0x0003e80000100800 */
[----:B---3--:R-:W-:Y:S01]  /*26a70*/  STL [R1+0x194c], R186 ;  /* 0x00194cba01007387 */ /* 0x008fe20000100800 */
[----:B-1----:R-:W-:-:S05]  /*26a80*/  MOV R0, R151 ;  /* 0x0000009700007202 */ /* 0x002fca0000000f00 */
[----:B------:R1:W-:Y:S04]  /*26a90*/  STL [R1+0x1948], R0 ;  /* 0x0019480001007387 */ /* 0x0003e80000100800 */
[----:B----4-:R-:W-:Y:S01]  /*26aa0*/  STL [R1+0x1944], R182 ;  /* 0x001944b601007387 */ /* 0x010fe20000100800 */
[----:B-1----:R-:W-:-:S05]  /*26ab0*/  IMAD.MOV.U32 R0, RZ, RZ, R187 ;  /* 0x000000ffff007224 */ /* 0x002fca00078e00bb */
[----:B------:R1:W-:Y:S04]  /*26ac0*/  STL [R1+0x1940], R0 ;  /* 0x0019400001007387 */ /* 0x0003e80000100800 */
[----:B------:R-:W2:Y:S01]  /*26ad0*/  LDL.LU.64 R186, [R1+0x1078] ;  /* 0x0010780001ba7983 */ /* 0x000ea20000300a00 */
[----:B-1----:R-:W-:-:S03]  /*26ae0*/  IMAD.MOV.U32 R0, RZ, RZ, R183 ;  /* 0x000000ffff007224 */ /* 0x002fc600078e00b7 */
[----:B------:R-:W-:Y:S04]  /*26af0*/  STL [R1+0x193c], R236 ;  /* 0x00193cec01007387 */ /* 0x000fe80000100800 */
[----:B------:R1:W-:Y:S04]  /*26b00*/  STL [R1+0x1938], R0 ;  /* 0x0019380001007387 */ /* 0x0003e80000100800 */
[----:B------:R-:W-:Y:S04]  /*26b10*/  STL [R1+0x1930], R237 ;  /* 0x001930ed01007387 */ /* 0x000fe80000100800 */
[----:B------:R-:W3:Y:S04]  /*26b20*/  LDL.LU.64 R14, [R1+0x1080] ;  /* 0x00108000010e7983 */ /* 0x000ee80000300a00 */
[----:B------:R-:W-:Y:S04]  /*26b30*/  STL [R1+0x1934], R230 ;  /* 0x001934e601007387 */ /* 0x000fe80000100800 */
[----:B------:R-:W4:Y:S04]  /*26b40*/  LDL.LU.64 R148, [R1+0x2a8] ;  /* 0x0002a80001947983 */ /* 0x000f280000300a00 */
[----:B------:R-:W-:Y:S04]  /*26b50*/  STL [R1+0x1928], R231 ;  /* 0x001928e701007387 */ /* 0x000fe80000100800 */
[----:B------:R-:W4:Y:S04]  /*26b60*/  LDL.LU.64 R150, [R1+0x280] ;  /* 0x0002800001967983 */ /* 0x000f280000300a00 */
[----:B------:R1:W-:Y:S04]  /*26b70*/  STL [R1+0x192c], R184 ;  /* 0x00192cb801007387 */ /* 0x0003e80000100800 */
[----:B------:R-:W4:Y:S01]  /*26b80*/  LDL.LU.64 R182, [R1+0x120] ;  /* 0x0001200001b67983 */ /* 0x000f220000300a00 */
[----:B-1----:R-:W-:-:S03]  /*26b90*/  IMAD.MOV.U32 R0, RZ, RZ, R185 ;  /* 0x000000ffff007224 */ /* 0x002fc600078e00b9 */
[----:B------:R-:W4:Y:S04]  /*26ba0*/  LDL.LU.64 R184, [R1+0x118] ;  /* 0x0001180001b87983 */ /* 0x000f280000300a00 */
[----:B------:R1:W-:Y:S04]  /*26bb0*/  STL [R1+0x1920], R0 ;  /* 0x0019200001007387 */ /* 0x0003e80000100800 */
[----:B------:R-:W-:Y:S01]  /*26bc0*/  STL [R1+0x1924], R16 ;  /* 0x0019241001007387 */ /* 0x000fe20000100800 */
        /* <DEDUP_REMOVED lines=13> */
[----:B-1----:R-:W-:-:S03]  /*26ca0*/  MOV R0, R181 ;  /* 0x000000b500007202 */ /* 0x002fc60000000f00 */
[----:B------:R-:W-:Y:S04]  /*26cb0*/  STL [R1+0x18fc], R228 ;  /* 0x0018fce401007387 */ /* 0x000fe80000100800 */
[----:B------:R1:W-:Y:S04]  /*26cc0*/  STL [R1+0x18f8], R0 ;  /* 0x0018f80001007387 */ /* 0x0003e80000100800 */
[----:B------:R-:W-:Y:S04]  /*26cd0*/  STL [R1+0x18f0], R229 ;  /* 0x0018f0e501007387 */ /* 0x000fe80000100800 */
[----:B------:R-:W4:Y:S04]  /*26ce0*/  LDL.LU.64 R16, [R1+0x10a0] ;  /* 0x0010a00001107983 */ /* 0x000f280000300a00 */
[----:B------:R-:W-:Y:S04]  /*26cf0*/  STL [R1+0x18f4], R202 ;  /* 0x0018f4ca01007387 */ /* 0x000fe80000100800 */
[----:B------:R-:W4:Y:S04]  /*26d00*/  LDL.LU.64 R18, [R1+0x278] ;  /* 0x0002780001127983 */ /* 0x000f280000300a00 */
[----:B------:R-:W-:Y:S04]  /*26d10*/  STL [R1+0x18d8], R203 ;  /* 0x0018d8cb01007387 */ /* 0x000fe80000100800 */
[----:B------:R-:W4:Y:S04]  /*26d20*/  LDL.LU.64 R176, [R1+0x270] ;  /* 0x0002700001b07983 */ /* 0x000f280000300a00 */
[----:B--2---:R2:W-:Y:S04]  /*26d30*/  STL [R1+0x18e0], R186 ;  /* 0x0018e0ba01007387 */ /* 0x0045e80000100800 */
[----:B------:R-:W4:Y:S01]  /*26d40*/  LDL.LU.64 R180, [R1+0x100] ;  /* 0x0001000001b47983 */ /* 0x000f220000300a00 */
[----:B-1----:R-:W-:-:S03]  /*26d50*/  IMAD.MOV.U32 R0, RZ, RZ, R187 ;  /* 0x000000ffff007224 */ /* 0x002fc600078e00bb */
[----:B--2---:R-:W2:Y:S04]  /*26d60*/  LDL.LU.64 R186, [R1+0xf8] ;  /* 0x0000f80001ba7983 */ /* 0x004ea80000300a00 */
[----:B------:R1:W-:Y:S04]  /*26d70*/  STL [R1+0x18dc], R0 ;  /* 0x0018dc0001007387 */ /* 0x0003e80000100800 */
[----:B---3--:R-:W-:Y:S01]  /*26d80*/  STL [R1+0x18e8], R14 ;  /* 0x0018e80e01007387 */ /* 0x008fe20000100800 */
[----:B-1----:R-:W-:-:S03]  /*26d90*/  IMAD.MOV.U32 R0, RZ, RZ, R15 ;  /* 0x000000ffff007224 */ /* 0x002fc600078e000f */
[----:B----4-:R-:W-:Y:S04]  /*26da0*/  STL [R1+0x18ec], R148 ;  /* 0x0018ec9401007387 */ /* 0x010fe80000100800 */
[----:B------:R1:W-:Y:S04]  /*26db0*/  STL [R1+0x18e4], R0 ;  /* 0x0018e40001007387 */ /* 0x0003e80000100800 */
[----:B------:R-:W-:Y:S01]  /*26dc0*/  STL [R1+0x18d4], R150 ;  /* 0x0018d49601007387 */ /* 0x000fe20000100800 */
[----:B-1----:R-:W-:-:S05]  /*26dd0*/  IMAD.MOV.U32 R0, RZ, RZ, R149 ;  /* 0x000000ffff007224 */ /* 0x002fca00078e0095 */
[----:B------:R1:W-:Y:S04]  /*26de0*/  STL [R1+0x18d0], R0 ;  /* 0x0018d00001007387 */ /* 0x0003e80000100800 */
[----:B------:R-:W-:Y:S01]  /*26df0*/  STL [R1+0x18cc], R182 ;  /* 0x0018ccb601007387 */ /* 0x000fe20000100800 */
[----:B-1----:R-:W-:-:S05]  /*26e00*/  MOV R0, R151 ;  /* 0x0000009700007202 */ /* 0x002fca0000000f00 */
[----:B------:R1:W-:Y:S04]  /*26e10*/  STL [R1+0x18c8], R0 ;  /* 0x0018c80001007387 */ /* 0x0003e80000100800 */
[----:B------:R-:W-:Y:S01]  /*26e20*/  STL [R1+0x18c4], R184 ;  /* 0x0018c4b801007387 */ /* 0x000fe20000100800 */
[----:B-1----:R-:W-:-:S05]  /*26e30*/  IMAD.MOV.U32 R0, RZ, RZ, R183 ;  /* 0x000000ffff007224 */ /* 0x002fca00078e00b7 */
[----:B------:R1:W-:Y:S04]  /*26e40*/  STL [R1+0x18c0], R0 ;  /* 0x0018c00001007387 */ /* 0x0003e80000100800 */
[----:B------:R-:W3:Y:S01]  /*26e50*/  LDL.LU.64 R182, [R1+0x10b8] ;  /* 0x0010b80001b67983 */ /* 0x000ee20000300a00 */
[----:B-1----:R-:W-:-:S03]  /*26e60*/  IMAD.MOV.U32 R0, RZ, RZ, R185 ;  /* 0x000000ffff007224 */ /* 0x002fc600078e00b9 */
        /* <DEDUP_REMOVED lines=8> */
[----:B------:R1:W-:Y:S02]  /*26ef0*/  STL [R1+0x18a0], R178 ;  /* 0x0018a0b201007387 */ /* 0x0003e40000100800 */
[----:B-1----:R-:W-:-:S02]  /*26f00*/  IMAD.MOV.U32 R0, RZ, RZ, R179 ;  /* 0x000000ffff007224 */ /* 0x002fc400078e00b3 */
[----:B------:R-:W4:Y:S04]  /*26f10*/  LDL.LU.64 R184, [R1+0xf0] ;  /* 0x0000f00001b87983 */ /* 0x000f280000300a00 */
        /* <DEDUP_REMOVED lines=8> */
[----:B------:R1:W-:Y:S02]  /*26fa0*/  STL [R1+0x1890], R0 ;  /* 0x0018900001007387 */ /* 0x0003e40000100800 */
[----:B-1----:R-:W-:Y:S02]  /*26fb0*/  IMAD.MOV.U32 R0, RZ, RZ, R177 ;  /* 0x000000ffff007224 */ /* 0x002fe400078e00b1 */
[----:B------:R-:W-:Y:S04]  /*26fc0*/  STL [R1+0x188c], R180 ;  /* 0x00188cb401007387 */ /* 0x000fe80000100800 */
[----:B------:R1:W-:Y:S04]  /*26fd0*/  STL [R1+0x1888], R0 ;  /* 0x0018880001007387 */ /* 0x0003e80000100800 */
[----:B--2---:R-:W-:Y:S01]  /*26fe0*/  STL [R1+0x1884], R186 ;  /* 0x001884ba01007387 */ /* 0x004fe20000100800 */
[----:B-1----:R-:W-:-:S05]  /*26ff0*/  IMAD.MOV.U32 R0, RZ, RZ, R181 ;  /* 0x000000ffff007224 */ /* 0x002fca00078e00b5 */
[----:B------:R1:W-:Y:S04]  /*27000*/  STL [R1+0x1880], R0 ;  /* 0x0018800001007387 */ /* 0x0003e80000100800 */
[----:B------:R-:W2:Y:S01]  /*27010*/  LDL.LU.64 R180, [R1+0x10d8] ;  /* 0x0010d80001b47983 */ /* 0x000ea20000300a00 */
[----:B-1----:R-:W-:-:S03]  /*27020*/  MOV R0, R187 ;  /* 0x000000bb00007202 */ /* 0x002fc60000000f00 */
[----:B------:R-:W-:Y:S04]  /*27030*/  STL [R1+0x187c], R164 ;  /* 0x00187ca401007387 */ /* 0x000fe80000100800 */
[----:B------:R1:W-:Y:S04]  /*27040*/  STL [R1+0x1878], R0 ;  /* 0x0018780001007387 */ /* 0x0003e80000100800 */
[----:B------:R-:W-:Y:S04]  /*27050*/  STL [R1+0x1870], R165 ;  /* 0x001870a501007387 */ /* 0x000fe80000100800 */
[----:B------:R-:W2:Y:S04]  /*27060*/  LDL.LU.64 R16, [R1+0x10e0] ;  /* 0x0010e00001107983 */ /* 0x000ea80000300a00 */
[----:B------:R-:W-:Y:S04]  /*27070*/  STL [R1+0x1874], R126 ;  /* 0x0018747e01007387 */ /* 0x000fe80000100800 */
[----:B------:R-:W2:Y:S04]  /*27080*/  LDL.LU.64 R18, [R1+0x230] ;  /* 0x0002300001127983 */ /* 0x000ea80000300a00 */
[----:B------:R-:W-:Y:S04]  /*27090*/  STL [R1+0x1858], R127 ;  /* 0x0018587f01007387 */ /* 0x000fe80000100800 */
[----:B------:R-:W2:Y:S04]  /*270a0*/  LDL.LU.64 R176, [R1+0x228] ;  /* 0x0002280001b07983 */ /* 0x000ea80000300a00 */
[----:B---3--:R3:W-:Y:S04]  /*270b0*/  STL [R1+0x1860], R182 ;  /* 0x001860b601007387 */ /* 0x0087e80000100800 */
[----:B------:R-:W2:Y:S01]  /*270c0*/  LDL.LU.64 R186, [R1+0xe0] ;  /* 0x0000e00001ba7983 */ /* 0x000ea20000300a00 */
[----:B-1----:R-:W-:-:S03]  /*270d0*/  IMAD.MOV.U32 R0, RZ, RZ, R183 ;  /* 0x000000ffff007224 */ /* 0x002fc600078e00b7 */
[----:B---3--:R-:W3:Y:S04]  /*270e0*/  LDL.LU.64 R182, [R1+0xd8] ;  /* 0x0000d80001b67983 */ /* 0x008ee80000300a00 */
[----:B------:R1:W-:Y:S04]  /*270f0*/  STL [R1+0x185c], R0 ;  /* 0x00185c0001007387 */ /* 0x0003e80000100800 */
[----:B----4-:R-:W-:Y:S01]  /*27100*/  STL [R1+0x1868], R14 ;  /* 0x0018680e01007387 */ /* 0x010fe20000100800 */
[----:B-1----:R-:W-:-:S03]  /*27110*/  IMAD.MOV.U32 R0, RZ, RZ, R15 ;  /* 0x000000ffff007224 */ /* 0x002fc600078e000f */
[----:B------:R-:W-:Y:S04]  /*27120*/  STL [R1+0x186c], R148 ;  /* 0x00186c9401007387 */ /* 0x000fe80000100800 */
[----:B------:R1:W-:Y:S04]  /*27130*/  STL [R1+0x1864], R0 ;  /* 0x0018640001007387 */ /* 0x0003e80000100800 */
[----:B------:R-:W-:Y:S01]  /*27140*/  STL [R1+0x1854], R150 ;  /* 0x0018549601007387 */ /* 0x000fe20000100800 */
[----:B-1----:R-:W-:-:S05]  /*27150*/  IMAD.MOV.U32 R0, RZ, RZ, R149 ;  /* 0x000000ffff007224 */ /* 0x002fca00078e0095 */
[----:B------:R1:W-:Y:S02]  /*27160*/  STL [R1+0x1850], R0 ;  /* 0x0018500001007387 */ /* 0x0003e40000100800 */
[----:B-1----:R-:W-:Y:S02]  /*27170*/  MOV R0, R151 ;  /* 0x0000009700007202 */ /* 0x002fe40000000f00 */
[----:B------:R-:W-:Y:S04]  /*27180*/  STL [R1+0x184c], R184 ;  /* 0x00184cb801007387 */ /* 0x000fe80000100800 */
        /* <DEDUP_REMOVED lines=9> */
[----:B------:R-:W3:Y:S04]  /*27220*/  LDL.LU.64 R14, [R1+0x1108] ;  /* 0x00110800010e7983 */ /* 0x000ee80000300a00 */
[----:B------:R-:W-:Y:S04]  /*27230*/  STL [R1+0x1834], R86 ;  /* 0x0018345601007387 */ /* 0x000fe80000100800 */
[----:B------:R-:W3:Y:S04]  /*27240*/  LDL.LU.64 R148, [R1+0x1068] ;  /* 0x0010680001947983 */ /* 0x000ee80000300a00 */
[----:B------:R-:W-:Y:S04]  /*27250*/  STL [R1+0x1818], R87 ;  /* 0x0018185701007387 */ /* 0x000fe80000100800 */
[----:B------:R-:W3:Y:S04]  /*27260*/  LDL.LU.64 R150, [R1+0x1070] ;  /* 0x0010700001967983 */ /* 0x000ee80000300a00 */
[----:B--2---:R2:W-:Y:S04]  /*27270*/  STL [R1+0x1820], R180 ;  /* 0x001820b401007387 */ /* 0x0045e80000100800 */
[----:B------:R-:W4:Y:S01]  /*27280*/  LDL.LU.64 R178, [R1+0xc0] ;  /* 0x0000c00001b27983 */ /* 0x000f220000300a00 */
[----:B-1----:R-:W-:-:S03]  /*27290*/  IMAD.MOV.U32 R0, RZ, RZ, R181 ;  /* 0x000000ffff007224 */ /* 0x002fc600078e00b5 */
[----:B--2---:R-:W2:Y:S04]  /*272a0*/  LDL.LU.64 R180, [R1+0xb8] ;  /* 0x0000b80001b47983 */ /* 0x004ea80000300a00 */
        /* <DEDUP_REMOVED lines=11> */
[----:B---3--:R-:W-:Y:S01]  /*27360*/  STL [R1+0x1804], R182 ;  /* 0x001804b601007387 */ /* 0x008fe20000100800 */
[----:B-1----:R-:W-:-:S05]  /*27370*/  IMAD.MOV.U32 R0, RZ, RZ, R187 ;  /* 0x000000ffff007224 */ /* 0x002fca00078e00bb */
[----:B------:R1:W-:Y:S04]  /*27380*/  STL [R1+0x1800], R0 ;  /* 0x0018000001007387 */ /* 0x0003e80000100800 */
[----:B------:R-:W3:Y:S01]  /*27390*/  LDL.LU.64 R186, [R1+0x1130] ;  /* 0x0011300001ba7983 */ /* 0x000ee20000300a00 */
[----:B-1----:R-:W-:-:S03]  /*273a0*/  MOV R0, R183 ;  /* 0x000000b700007202 */ /* 0x002fc60000000f00 */
        /* <DEDUP_REMOVED lines=8> */
[----:B------:R1:W-:Y:S02]  /*27430*/  STL [R1+0x17d0], R184 ;  /* 0x0017d0b801007387 */ /* 0x0003e40000100800 */
[----:B-1----:R-:W-:-:S02]  /*27440*/  IMAD.MOV.U32 R0, RZ, RZ, R185 ;  /* 0x000000ffff007224 */ /* 0x002fc400078e00b9 */
[----:B------:R-:W3:Y:S04]  /*27450*/  LDL.LU.64 R182, [R1+0xb0] ;  /* 0x0000b00001b67983 */ /* 0x000ee80000300a00 */
[----:B------:R-:W3:Y:S04]  /*27460*/  LDL.LU.64 R184, [R1+0xa8] ;  /* 0x0000a80001b87983 */ /* 0x000ee80000300a00 */
[----:B------:R1:W-:Y:S04]  /*27470*/  STL [R1+0x17cc], R0 ;  /* 0x0017cc0001007387 */ /* 0x0003e80000100800 */
[----:B------:R-:W-:Y:S01]  /*27480*/  STL [R1+0x17d8], R14 ;  /* 0x0017d80e01007387 */ /* 0x000fe20000100800 */
[----:B-1----:R-:W-:-:S03]  /*27490*/  IMAD.MOV.U32 R0, RZ, RZ, R15 ;  /* 0x000000ffff007224 */ /* 0x002fc600078e000f */
[----:B------:R-:W-:Y:S04]  /*274a0*/  STL [R1+0x17e0], R148 ;  /* 0x0017e09401007387 */ /* 0x000fe80000100800 */
[----:B------:R1:W-:Y:S04]  /*274b0*/  STL [R1+0x17d4], R0 ;  /* 0x0017d40001007387 */ /* 0x0003e80000100800 */
[----:B------:R-:W-:Y:S01]  /*274c0*/  STL [R1+0x17e8], R150 ;  /* 0x0017e89601007387 */ /* 0x000fe20000100800 */
[----:B-1----:R-:W-:-:S05]  /*274d0*/  IMAD.MOV.U32 R0, RZ, RZ, R149 ;  /* 0x000000ffff007224 */ /* 0x002fca00078e0095 */
[----:B------:R1:W-:Y:S02]  /*274e0*/  STL [R1+0x17dc], R0 ;  /* 0x0017dc0001007387 */ /* 0x0003e40000100800 */
[----:B-1----:R-:W-:Y:S02]  /*274f0*/  MOV R0, R151 ;  /* 0x0000009700007202 */ /* 0x002fe40000000f00 */
[----:B----4-:R-:W-:Y:S04]  /*27500*/  STL [R1+0x17ec], R178 ;  /* 0x0017ecb201007387 */ /* 0x010fe80000100800 */
[----:B------:R1:W-:Y:S04]  /*27510*/  STL [R1+0x17e4], R0 ;  /* 0x0017e40001007387 */ /* 0x0003e80000100800 */
[----:B--2---:R-:W-:Y:S01]  /*27520*/  STL [R1+0x17c4], R180 ;  /* 0x0017c4b401007387 */ /* 0x004fe20000100800 */
[----:B-1----:R-:W-:-:S05]  /*27530*/  IMAD.MOV.U32 R0, RZ, RZ, R179 ;  /* 0x000000ffff007224 */ /* 0x002fca00078e00b3 */
[----:B------:R1:W-:Y:S04]  /*27540*/  STL [R1+0x17c0], R0 ;  /* 0x0017c00001007387 */ /* 0x0003e80000100800 */
[----:B------:R-:W2:Y:S01]  /*27550*/  LDL.LU.64 R178, [R1+0x1160] ;  /* 0x0011600001b27983 */ /* 0x000ea20000300a00 */
        /* <DEDUP_REMOVED lines=9> */
[----:B---3--:R3:W-:Y:S04]  /*275f0*/  STL [R1+0x1790], R186 ;  /* 0x001790ba01007387 */ /* 0x0087e80000100800 */
[----:B------:R-:W4:Y:S01]  /*27600*/  LDL.LU.64 R180, [R1+0xa0] ;  /* 0x0000a00001b47983 */ /* 0x000f220000300a00 */
[----:B-1----:R-:W-:-:S03]  /*27610*/  IMAD.MOV.U32 R0, RZ, RZ, R187 ;  /* 0x000000ffff007224 */ /* 0x002fc600078e00bb */
[----:B---3--:R-:W4:Y:S04]  /*27620*/  LDL.LU.64 R186, [R1+0x98] ;  /* 0x0000980001ba7983 */ /* 0x008f280000300a00 */
        /* <DEDUP_REMOVED lines=25> */
[----:B------:R-:W3:Y:S01]  /*277c0*/  LDL.LU.64 R184, [R1+0x80] ;  /* 0x0000800001b87983 */ /* 0x000ee20000300a00 */
[----:B-1----:R-:W-:-:S03]  /*277d0*/  IMAD.MOV.U32 R0, RZ, RZ, R179 ;  /* 0x000000ffff007224 */ /* 0x002fc600078e00b3 */
[----:B--2---:R-:W2:Y:S04]  /*277e0*/  LDL.LU.64 R178, [R1+0x78] ;  /* 0x0000780001b27983 */ /* 0x004ea80000300a00 */
        /* <DEDUP_REMOVED lines=18> */
[----:B------:R-:W4:Y:S04]  /*27910*/  LDL.LU.64 R14, [R1+0x11c8] ;  /* 0x0011c800010e7983 */ /* 0x000f280000300a00 */
[----:B------:R-:W-:Y:S04]  /*27920*/  STL [R1+0x1730], R65 ;  /* 0x0017304101007387 */ /* 0x000fe80000100800 */
        /* <DEDUP_REMOVED lines=17> */
[----:B---3--:R-:W-:Y:S04]  /*27a40*/  STL [R1+0x172c], R184 ;  /* 0x00172cb801007387 */ /* 0x008fe80000100800 */
        /* <DEDUP_REMOVED lines=14> */
[----:B----4-:R4:W-:Y:S01]  /*27b30*/  STL [R1+0x16c0], R180 ;  /* 0x0016c0b401007387 */ /* 0x0109e20000100800 */
[----:B-1----:R-:W-:-:S03]  /*27b40*/  IMAD.MOV.U32 R0, RZ, RZ, R181 ;  /* 0x000000ffff007224 */ /* 0x002fc600078e00b5 */
[----:B------:R-:W3:Y:S04]  /*27b50*/  LDL.LU.64 R178, [R1+0x198] ;  /* 0x0001980001b27983 */ /* 0x000ee80000300a00 */
[----:B------:R-:W-:Y:S04]  /*27b60*/  STL [R1+0x16c8], R14 ;  /* 0x0016c80e01007387 */ /* 0x000fe80000100800 */
[----:B------:R1:W-:Y:S04]  /*27b70*/  STL [R1+0x16bc], R0 ;  /* 0x0016bc0001007387 */ /* 0x0003e80000100800 */
[----:B----4-:R-:W3:Y:S01]  /*27b80*/  LDL.LU.64 R180, [R1+0x1a0] ;  /* 0x0001a00001b47983 */ /* 0x010ee20000300a00 */
        /* <DEDUP_REMOVED lines=16> */
[----:B------:R-:W3:Y:S04]  /*27c90*/  LDL.LU.64 R14, [R1+0x1228] ;  /* 0x00122800010e7983 */ /* 0x000ee80000300a00 */
[----:B------:R-:W-:Y:S04]  /*27ca0*/  STL [R1+0x16b0], R57 ;  /* 0x0016b03901007387 */ /* 0x000fe80000100800 */
        /* <DEDUP_REMOVED lines=9> */
[----:B---3--:R-:W-:Y:S01]  /*27d40*/  STL [R1+0x1688], R16 ;  /* 0x0016881001007387 */ /* 0x008fe20000100800 */
        /* <DEDUP_REMOVED lines=9> */
[----:B------:R-:W3:Y:S01]  /*27de0*/  LDL.LU.64 R176, [R1+0x1278] ;  /* 0x0012780001b07983 */ /* 0x000ee20000300a00 */
[----:B-1----:R-:W-:-:S05]  /*27df0*/  IMAD.MOV.U32 R0, RZ, RZ, R179 ;  /* 0x000000ffff007224 */ /* 0x002fca00078e00b3 */
[----:B------:R1:W-:Y:S04]  /*27e00*/  STL [R1+0x169c], R0 ;  /* 0x00169c0001007387 */ /* 0x0003e80000100800 */
[----:B------:R-:W-:Y:S04]  /*27e10*/  STL [R1+0x16a8], R180 ;  /* 0x0016a8b401007387 */ /* 0x000fe80000100800 */
[----:B------:R-:W3:Y:S01]  /*27e20*/  LDL.LU.64 R18, [R1+0x1280] ;  /* 0x0012800001127983 */ /* 0x000ee20000300a00 */
[----:B-1----:R-:W-:-:S05]  /*27e30*/  MOV R0, R181 ;  /* 0x000000b500007202 */ /* 0x002fca0000000f00 */
[----:B------:R1:W-:Y:S04]  /*27e40*/  STL [R1+0x16a4], R0 ;  /* 0x0016a40001007387 */ /* 0x0003e80000100800 */
[----:B------:R-:W-:Y:S04]  /*27e50*/  STL [R1+0x16ac], R52 ;  /* 0x0016ac3401007387 */ /* 0x000fe80000100800 */
[----:B------:R-:W-:Y:S04]  /*27e60*/  STL [R1+0x1670], R53 ;  /* 0x0016703501007387 */ /* 0x000fe80000100800 */
[----:B------:R-:W3:Y:S04]  /*27e70*/  LDL.LU.64 R16, [R1+0x1180] ;  /* 0x0011800001107983 */ /* 0x000ee80000300a00 */
[----:B------:R-:W-:Y:S04]  /*27e80*/  STL [R1+0x1674], R50 ;  /* 0x0016743201007387 */ /* 0x000fe80000100800 */
[----:B------:R-:W-:Y:S04]  /*27e90*/  STL [R1+0x1638], R51 ;  /* 0x0016383301007387 */ /* 0x000fe80000100800 */
[----:B------:R-:W3:Y:S01]  /*27ea0*/  LDL.LU.64 R178, [R1+0x1188] ;  /* 0x0011880001b27983 */ /* 0x000ee20000300a00 */
[----:B-1----:R-:W-:-:S03]  /*27eb0*/  IMAD.MOV.U32 R0, RZ, RZ, R187 ;  /* 0x000000ffff007224 */ /* 0x002fc600078e00bb */
[----:B------:R1:W-:Y:S04]  /*27ec0*/  STL [R1+0x1640], R186 ;  /* 0x001640ba01007387 */ /* 0x0003e80000100800 */
[----:B------:R-:W3:Y:S04]  /*27ed0*/  LDL.LU.64 R180, [R1+0x220] ;  /* 0x0002200001b47983 */ /* 0x000ee80000300a00 */
[----:B------:R-:W-:Y:S04]  /*27ee0*/  STL [R1+0x1648], R14 ;  /* 0x0016480e01007387 */ /* 0x000fe80000100800 */
[----:B------:R1:W-:Y:S04]  /*27ef0*/  STL [R1+0x163c], R0 ;  /* 0x00163c0001007387 */ /* 0x0003e80000100800 */
[----:B-1----:R-:W3:Y:S01]  /*27f00*/  LDL.LU.64 R186, [R1+0x258] ;  /* 0x0002580001ba7983 */ /* 0x002ee20000300a00 */
[----:B------:R-:W-:-:S03]  /*27f10*/  IMAD.MOV.U32 R0, RZ, RZ, R15 ;  /* 0x000000ffff007224 */ /* 0x000fc600078e000f */
        /* <DEDUP_REMOVED lines=20> */
[----:B---3--:R3:W-:Y:S01]  /*28060*/  STL [R1+0x1600], R176 ;  /* 0x001600b001007387 */ /* 0x0087e20000100800 */
[----:B-1----:R-:W-:-:S03]  /*28070*/  IMAD.MOV.U32 R0, RZ, RZ, R177 ;  /* 0x000000ffff007224 */ /* 0x002fc600078e00b1 */
[----:B------:R-:W4:Y:S04]  /*28080*/  LDL.LU.64 R184, [R1+0x11b8] ;  /* 0x0011b80001b87983 */ /* 0x000f280000300a00 */
[----:B------:R-:W-:Y:S04]  /*28090*/  STL [R1+0x1608], R18 ;  /* 0x0016081201007387 */ /* 0x000fe80000100800 */
[----:B------:R1:W-:Y:S04]  /*280a0*/  STL [R1+0x15fc], R0 ;  /* 0x0015fc0001007387 */ /* 0x0003e80000100800 */
[----:B---3--:R-:W3:Y:S01]  /*280b0*/  LDL.LU.64 R176, [R1+0x2a0] ;  /* 0x0002a00001b07983 */ /* 0x008ee20000300a00 */
[----:B-1----:R-:W-:-:S03]  /*280c0*/  MOV R0, R19 ;  /* 0x0000001300007202 */ /* 0x002fc60000000f00 */
[----:B------:R-:W-:Y:S04]  /*280d0*/  STL [R1+0x1610], R16 ;  /* 0x0016101001007387 */ /* 0x000fe80000100800 */
[----:B------:R1:W-:Y:S04]  /*280e0*/  STL [R1+0x1604], R0 ;  /* 0x0016040001007387 */ /* 0x0003e80000100800 */
[----:B------:R-:W3:Y:S01]  /*280f0*/  LDL.LU.64 R18, [R1+0x10e8] ;  /* 0x0010e80001127983 */ /* 0x000ee20000300a00 */
[----:B-1----:R-:W-:-:S03]  /*28100*/  IMAD.MOV.U32 R0, RZ, RZ, R17 ;  /* 0x000000ffff007224 */ /* 0x002fc600078e0011 */
[----:B------:R-:W-:Y:S04]  /*28110*/  STL [R1+0x1618], R178 ;  /* 0x001618b201007387 */ /* 0x000fe80000100800 */
[----:B------:R1:W-:Y:S02]  /*28120*/  STL [R1+0x160c], R0 ;  /* 0x00160c0001007387 */ /* 0x0003e40000100800 */
[----:B-1----:R-:W-:Y:S02]  /*28130*/  IMAD.MOV.U32 R0, RZ, RZ, R179 ;  /* 0x000000ffff007224 */ /* 0x002fe400078e00b3 */
[----:B------:R-:W-:Y:S04]  /*28140*/  STL [R1+0x1620], R180 ;  /* 0x001620b401007387 */ /* 0x000fe80000100800 */
[----:B------:R1:W-:Y:S04]  /*28150*/  STL [R1+0x1614], R0 ;  /* 0x0016140001007387 */ /* 0x0003e80000100800 */
[----:B------:R-:W3:Y:S01]  /*28160*/  LDL.LU.64 R178, [R1+0x48] ;  /* 0x0000480001b27983 */ /* 0x000ee20000300a00 */
[----:B-1----:R-:W-:-:S05]  /*28170*/  IMAD.MOV.U32 R0, RZ, RZ, R181 ;  /* 0x000000ffff007224 */ /* 0x002fca00078e00b5 */
[----:B------:R1:W-:Y:S04]  /*28180*/  STL [R1+0x161c], R0 ;  /* 0x00161c0001007387 */ /* 0x0003e80000100800 */
[----:B------:R1:W-:Y:S02]  /*28190*/  STL [R1+0x1628], R186 ;  /* 0x001628ba01007387 */ /* 0x0003e40000100800 */
[----:B-1----:R-:W-:Y:S02]  /*281a0*/  MOV R0, R187 ;  /* 0x000000bb00007202 */ /* 0x002fe40000000f00 */
[----:B------:R-:W3:Y:S04]  /*281b0*/  LDL.LU.64 R186, [R1+0x1320] ;  /* 0x0013200001ba7983 */ /* 0x000ee80000300a00 */
[----:B------:R1:W-:Y:S04]  /*281c0*/  STL [R1+0x1624], R0 ;  /* 0x0016240001007387 */ /* 0x0003e80000100800 */
[----:B------:R-:W-:Y:S04]  /*281d0*/  STL [R1+0x162c], R44 ;  /* 0x00162c2c01007387 */ /* 0x000fe80000100800 */
[----:B------:R-:W-:Y:S04]  /*281e0*/  STL [R1+0x15f0], R45 ;  /* 0x0015f02d01007387 */ /* 0x000fe80000100800 */
[----:B------:R-:W3:Y:S04]  /*281f0*/  LDL.LU.64 R180, [R1+0x1328] ;  /* 0x0013280001b47983 */ /* 0x000ee80000300a00 */
[----:B------:R-:W-:Y:S04]  /*28200*/  STL [R1+0x15f4], R42 ;  /* 0x0015f42a01007387 */ /* 0x000fe80000100800 */
[----:B------:R-:W-:Y:S04]  /*28210*/  STL [R1+0x15b8], R43 ;  /* 0x0015b82b01007387 */ /* 0x000fe80000100800 */
[----:B------:R-:W3:Y:S04]  /*28220*/  LDL.LU.64 R16, [R1+0x11e0] ;  /* 0x0011e00001107983 */ /* 0x000ee80000300a00 */
[----:B--2---:R2:W-:Y:S01]  /*28230*/  STL [R1+0x15c0], R182 ;  /* 0x0015c0b601007387 */ /* 0x0045e20000100800 */
[----:B-1----:R-:W-:-:S03]  /*28240*/  IMAD.MOV.U32 R0, RZ, RZ, R183 ;  /* 0x000000ffff007224 */ /* 0x002fc600078e00b7 */
[----:B--2---:R-:W2:Y:S04]  /*28250*/  LDL.LU.64 R182, [R1+0x11e8] ;  /* 0x0011e80001b67983 */ /* 0x004ea80000300a00 */
[----:B------:R1:W-:Y:S04]  /*28260*/  STL [R1+0x15bc], R0 ;  /* 0x0015bc0001007387 */ /* 0x0003e80000100800 */
[----:B----4-:R4:W-:Y:S01]  /*28270*/  STL [R1+0x15c8], R148 ;  /* 0x0015c89401007387 */ /* 0x0109e20000100800 */
[----:B-1----:R-:W-:-:S03]  /*28280*/  IMAD.MOV.U32 R0, RZ, RZ, R149 ;  /* 0x000000ffff007224 */ /* 0x002fc600078e0095 */
[----:B----4-:R-:W4:Y:S04]  /*28290*/  LDL.LU.64 R148, [R1+0x1110] ;  /* 0x0011100001947983 */ /* 0x010f280000300a00 */
[----:B------:R1:W-:Y:S04]  /*282a0*/  STL [R1+0x15c4], R0 ;  /* 0x0015c40001007387 */ /* 0x0003e80000100800 */
[----:B------:R1:W-:Y:S02]  /*282b0*/  STL [R1+0x15d0], R150 ;  /* 0x0015d09601007387 */ /* 0x0003e40000100800 */
[----:B-1----:R-:W-:-:S02]  /*282c0*/  IMAD.MOV.U32 R0, RZ, RZ, R151 ;  /* 0x000000ffff007224 */ /* 0x002fc400078e0097 */
[----:B------:R-:W4:Y:S04]  /*282d0*/  LDL.LU.64 R150, [R1+0x1118] ;  /* 0x0011180001967983 */ /* 0x000f280000300a00 */
[----:B------:R1:W-:Y:S04]  /*282e0*/  STL [R1+0x15cc], R0 ;  /* 0x0015cc0001007387 */ /* 0x0003e80000100800 */
[----:B------:R1:W-:Y:S02]  /*282f0*/  STL [R1+0x15d8], R184 ;  /* 0x0015d8b801007387 */ /* 0x0003e40000100800 */
[----:B-1----:R-:W-:-:S02]  /*28300*/  MOV R0, R185 ;  /* 0x000000b900007202 */ /* 0x002fc40000000f00 */
[----:B------:R-:W4:Y:S04]  /*28310*/  LDL.LU.64 R184, [R1+0x50] ;  /* 0x0000500001b87983 */ /* 0x000f280000300a00 */
[----:B------:R1:W-:Y:S04]  /*28320*/  STL [R1+0x15d4], R0 ;  /* 0x0015d40001007387 */ /* 0x0003e80000100800 */
[----:B---3--:R3:W-:Y:S01]  /*28330*/  STL [R1+0x15e0], R176 ;  /* 0x0015e0b001007387 */ /* 0x0087e20000100800 */
[----:B-1----:R-:W-:-:S03]  /*28340*/  IMAD.MOV.U32 R0, RZ, RZ, R177 ;  /* 0x000000ffff007224 */ /* 0x002fc600078e00b1 */
[----:B---3--:R-:W3:Y:S04]  /*28350*/  LDL.LU.64 R176, [R1+0x88] ;  /* 0x0000880001b07983 */ /* 0x008ee80000300a00 */
[----:B------:R1:W-:Y:S04]  /*28360*/  STL [R1+0x15dc], R0 ;  /* 0x0015dc0001007387 */ /* 0x0003e80000100800 */
[----:B------:R1:W-:Y:S02]  /*28370*/  STL [R1+0x15e8], R18 ;  /* 0x0015e81201007387 */ /* 0x0003e40000100800 */
[----:B-1----:R-:W-:-:S02]  /*28380*/  IMAD.MOV.U32 R0, RZ, RZ, R19 ;  /* 0x000000ffff007224 */ /* 0x002fc400078e0013 */
[----:B------:R-:W3:Y:S04]  /*28390*/  LDL.LU.64 R18, [R1+0x1348] ;  /* 0x0013480001127983 */ /* 0x000ee80000300a00 */
[----:B------:R1:W-:Y:S04]  /*283a0*/  STL [R1+0x15e4], R0 ;  /* 0x0015e40001007387 */ /* 0x0003e80000100800 */
[----:B------:R-:W-:Y:S04]  /*283b0*/  STL [R1+0x15ec], R40 ;  /* 0x0015ec2801007387 */ /* 0x000fe80000100800 */
[----:B------:R-:W-:Y:S04]  /*283c0*/  STL [R1+0x1378], R41 ;  /* 0x0013782901007387 */ /* 0x000fe80000100800 */
[----:B------:R-:W3:Y:S01]  /*283d0*/  LDL.LU.64 R14, [R1+0x1350] ;  /* 0x00135000010e7983 */ /* 0x000ee20000300a00 */
[----:B-1----:R-:W-:-:S03]  /*283e0*/  IMAD.MOV.U32 R0, RZ, RZ, R179 ;  /* 0x000000ffff007224 */ /* 0x002fc600078e00b3 */
[----:B------:R1:W-:Y:S04]  /*283f0*/  STL [R1+0x1380], R178 ;  /* 0x001380b201007387 */ /* 0x0003e80000100800 */
[----:B-1----:R-:W3:Y:S04]  /*28400*/  LDL.LU.64 R178, [R1+0x1210] ;  /* 0x0012100001b27983 */ /* 0x002ee80000300a00 */
[----:B------:R1:W-:Y:S04]  /*28410*/  STL [R1+0x137c], R0 ;  /* 0x00137c0001007387 */ /* 0x0003e80000100800 */
[----:B------:R1:W-:Y:S02]  /*28420*/  STL [R1+0x1388], R186 ;  /* 0x001388ba01007387 */ /* 0x0003e40000100800 */
[----:B-1----:R-:W-:-:S02]  /*28430*/  MOV R0, R187 ;  /* 0x000000bb00007202 */ /* 0x002fc40000000f00 */
[----:B------:R-:W3:Y:S04]  /*28440*/  LDL.LU.64 R186, [R1+0x1218] ;  /* 0x0012180001ba7983 */ /* 0x000ee80000300a00 */
[----:B------:R1:W-:Y:S04]  /*28450*/  STL [R1+0x1384], R0 ;  /* 0x0013840001007387 */ /* 0x0003e80000100800 */
[----:B------:R1:W-:Y:S02]  /*28460*/  STL [R1+0x1390], R180 ;  /* 0x001390b401007387 */ /* 0x0003e40000100800 */
[----:B-1----:R-:W-:-:S02]  /*28470*/  IMAD.MOV.U32 R0, RZ, RZ, R181 ;  /* 0x000000ffff007224 */ /* 0x002fc400078e00b5 */
[----:B------:R-:W3:Y:S04]  /*28480*/  LDL.LU.64 R180, [R1+0x1140] ;  /* 0x0011400001b47983 */ /* 0x000ee80000300a00 */
[----:B------:R1:W-:Y:S04]  /*28490*/  STL [R1+0x138c], R0 ;  /* 0x00138c0001007387 */ /* 0x0003e80000100800 */
[----:B------:R1:W-:Y:S02]  /*284a0*/  STL [R1+0x1398], R16 ;  /* 0x0013981001007387 */ /* 0x0003e40000100800 */
[----:B-1----:R-:W-:-:S02]  /*284b0*/  IMAD.MOV.U32 R0, RZ, RZ, R17 ;  /* 0x000000ffff007224 */ /* 0x002fc400078e0011 */
[----:B------:R-:W3:Y:S04]  /*284c0*/  LDL.LU.64 R16, [R1+0x1148] ;  /* 0x0011480001107983 */ /* 0x000ee80000300a00 */
[----:B------:R1:W-:Y:S04]  /*284d0*/  STL [R1+0x1394], R0 ;  /* 0x0013940001007387 */ /* 0x0003e80000100800 */
[----:B--2---:R2:W-:Y:S01]  /*284e0*/  STL [R1+0x13a0], R182 ;  /* 0x0013a0b601007387 */ /* 0x0045e20000100800 */
[----:B-1----:R-:W-:-:S03]  /*284f0*/  IMAD.MOV.U32 R0, RZ, RZ, R183 ;  /* 0x000000ffff007224 */ /* 0x002fc600078e00b7 */
[----:B--2---:R-:W2:Y:S04]  /*28500*/  LDL.LU.64 R182, [R1+0x90] ;  /* 0x0000900001b67983 */ /* 0x004ea80000300a00 */
[----:B------:R1:W-:Y:S04]  /*28510*/  STL [R1+0x139c], R0 ;  /* 0x00139c0001007387 */ /* 0x0003e80000100800 */
[----:B----4-:R4:W-:Y:S01]  /*28520*/  STL [R1+0x13a8], R148 ;  /* 0x0013a89401007387 */ /* 0x0109e20000100800 */
[----:B-1----:R-:W-:-:S03]  /*28530*/  MOV R0, R149 ;  /* 0x0000009500007202 */ /* 0x002fc60000000f00 */
[----:B----4-:R-:W4:Y:S04]  /*28540*/  LDL.LU.64 R148, [R1+0xc8] ;  /* 0x0000c80001947983 */ /* 0x010f280000300a00 */
[----:B------:R1:W-:Y:S04]  /*28550*/  STL [R1+0x13a4], R0 ;  /* 0x0013a40001007387 */ /* 0x0003e80000100800 */
[----:B------:R1:W-:Y:S02]  /*28560*/  STL [R1+0x13b0], R150 ;  /* 0x0013b09601007387 */ /* 0x0003e40000100800 */
[----:B-1----:R-:W-:-:S02]  /*28570*/  IMAD.MOV.U32 R0, RZ, RZ, R151 ;  /* 0x000000ffff007224 */ /* 0x002fc400078e0097 */
[----:B------:R-:W4:Y:S04]  /*28580*/  LDL.LU.64 R150, [R1+0x1370] ;  /* 0x0013700001967983 */ /* 0x000f280000300a00 */
[----:B------:R1:W-:Y:S04]  /*28590*/  STL [R1+0x13ac], R0 ;  /* 0x0013ac0001007387 */ /* 0x0003e80000100800 */
[----:B------:R1:W-:Y:S02]  /*285a0*/  STL [R1+0x13b8], R184 ;  /* 0x0013b8b801007387 */ /* 0x0003e40000100800 */
[----:B-1----:R-:W-:-:S02]  /*285b0*/  IMAD.MOV.U32 R0, RZ, RZ, R185 ;  /* 0x000000ffff007224 */ /* 0x002fc400078e00b9 */
[----:B------:R-:W4:Y:S04]  /*285c0*/  LDL.LU.64 R184, [R1+0x1410] ;  /* 0x0014100001b87983 */ /* 0x000f280000300a00 */
[----:B------:R1:W-:Y:S04]  /*285d0*/  STL [R1+0x13b4], R0 ;  /* 0x0013b40001007387 */ /* 0x0003e80000100800 */
[----:B---3--:R3:W-:Y:S01]  /*285e0*/  STL [R1+0x13c0], R176 ;  /* 0x0013c0b001007387 */ /* 0x0087e20000100800 */
[----:B-1----:R-:W-:-:S03]  /*285f0*/  IMAD.MOV.U32 R0, RZ, RZ, R177 ;  /* 0x000000ffff007224 */ /* 0x002fc600078e00b1 */
[----:B---3--:R-:W3:Y:S04]  /*28600*/  LDL.LU.64 R176, [R1+0x1258] ;  /* 0x0012580001b07983 */ /* 0x008ee80000300a00 */
        /* <DEDUP_REMOVED lines=34> */
[----:B-1----:R-:W-:-:S02]  /*28830*/  MOV R0, R151 ;  /* 0x0000009700007202 */ /* 0x002fc40000000f00 */
        /* <DEDUP_REMOVED lines=34> */
[----:B--2---:R2:W-:Y:S01]  /*28a60*/  STL [R1+0x1450], R182 ;  /* 0x001450b601007387 */ /* 0x0045e20000100800 */
[----:B-1----:R-:W-:-:S03]  /*28a70*/  IMAD.MOV.U32 R0, RZ, RZ, R183 ;  /* 0x000000ffff007224 */ /* 0x002fc600078e00b7 */
[----:B--2---:R-:W2:Y:S04]  /*28a80*/  LDL.LU.64 R182, [R1+0x11d0] ;  /* 0x0011d00001b67983 */ /* 0x004ea80000300a00 */
[----:B------:R1:W-:Y:S04]  /*28a90*/  STL [R1+0x144c], R0 ;  /* 0x00144c0001007387 */ /* 0x0003e80000100800 */
[----:B----4-:R-:W-:Y:S04]  /*28aa0*/  STL [R1+0x1458], R148 ;  /* 0x0014589401007387 */ /* 0x010fe80000100800 */
[----:B------:R-:W4:Y:S01]  /*28ab0*/  LDL.LU.64 R12, [R1+0x11d8] ;  /* 0x0011d800010c7983 */ /* 0x000f220000300a00 */
[----:B-1----:R-:W-:-:S05]  /*28ac0*/  IMAD.MOV.U32 R0, RZ, RZ, R149 ;  /* 0x000000ffff007224 */ /* 0x002fca00078e0095 */
[----:B------:R1:W-:Y:S04]  /*28ad0*/  STL [R1+0x1454], R0 ;  /* 0x0014540001007387 */ /* 0x0003e80000100800 */
[----:B------:R-:W-:Y:S01]  /*28ae0*/  STL [R1+0x1460], R150 ;  /* 0x0014609601007387 */ /* 0x000fe20000100800 */
[----:B-1----:R-:W-:-:S03]  /*28af0*/  IMAD.MOV.U32 R0, RZ, RZ, R151 ;  /* 0x000000ffff007224 */ /* 0x002fc600078e0097 */
[----:B------:R-:W4:Y:S04]  /*28b00*/  LDL.LU.64 R148, [R1+0x150] ;  /* 0x0001500001947983 */ /* 0x000f280000300a00 */
[----:B------:R1:W-:Y:S02]  /*28b10*/  STL [R1+0x145c], R0 ;  /* 0x00145c0001007387 */ /* 0x0003e40000100800 */
[----:B-1----:R-:W-:Y:S02]  /*28b20*/  MOV R0, R185 ;  /* 0x000000b900007202 */ /* 0x002fe40000000f00 */
[----:B------:R-:W-:Y:S04]  /*28b30*/  STL [R1+0x1468], R184 ;  /* 0x001468b801007387 */ /* 0x000fe80000100800 */
[----:B------:R-:W4:Y:S04]  /*28b40*/  LDL.LU.64 R150, [R1+0x188] ;  /* 0x0001880001967983 */ /* 0x000f280000300a00 */
[----:B------:R1:W-:Y:S04]  /*28b50*/  STL [R1+0x1464], R0 ;  /* 0x0014640001007387 */ /* 0x0003e80000100800 */
[----:B---3--:R3:W-:Y:S01]  /*28b60*/  STL [R1+0x1470], R176 ;  /* 0x001470b001007387 */ /* 0x0087e20000100800 */
[----:B-1----:R-:W-:-:S03]  /*28b70*/  IMAD.MOV.U32 R0, RZ, RZ, R177 ;  /* 0x000000ffff007224 */ /* 0x002fc600078e00b1 */
[----:B------:R-:W4:Y:S04]  /*28b80*/  LDL.LU.64 R184, [R1+0x14c8] ;  /* 0x0014c80001b87983 */ /* 0x000f280000300a00 */
[----:B------:R-:W-:Y:S04]  /*28b90*/  STL [R1+0x1478], R18 ;  /* 0x0014781201007387 */ /* 0x000fe80000100800 */
[----:B------:R1:W-:Y:S04]  /*28ba0*/  STL [R1+0x146c], R0 ;  /* 0x00146c0001007387 */ /* 0x0003e80000100800 */
[----:B---3--:R-:W3:Y:S01]  /*28bb0*/  LDL.LU.64 R176, [R1+0x14d0] ;  /* 0x0014d00001b07983 */ /* 0x008ee20000300a00 */
[----:B-1----:R-:W-:-:S03]  /*28bc0*/  IMAD.MOV.U32 R0, RZ, RZ, R19 ;  /* 0x000000ffff007224 */ /* 0x002fc600078e0013 */
[----:B------:R-:W-:Y:S04]  /*28bd0*/  STL [R1+0x1480], R14 ;  /* 0x0014800e01007387 */ /* 0x000fe80000100800 */
[----:B------:R1:W-:Y:S04]  /*28be0*/  STL [R1+0x1474], R0 ;  /* 0x0014740001007387 */ /* 0x0003e80000100800 */
[----:B------:R-:W3:Y:S01]  /*28bf0*/  LDL.LU.64 R18, [R1+0x1338] ;  /* 0x0013380001127983 */ /* 0x000ee20000300a00 */
[----:B-1----:R-:W-:-:S03]  /*28c00*/  IMAD.MOV.U32 R0, RZ, RZ, R15 ;  /* 0x000000ffff007224 */ /* 0x002fc600078e000f */
[----:B------:R-:W-:Y:S04]  /*28c10*/  STL [R1+0x1488], R178 ;  /* 0x001488b201007387 */ /* 0x000fe80000100800 */
[----:B------:R1:W-:Y:S02]  /*28c20*/  STL [R1+0x147c], R0 ;  /* 0x00147c0001007387 */ /* 0x0003e40000100800 */
[----:B-1----:R-:W-:Y:S02]  /*28c30*/  MOV R0, R179 ;  /* 0x000000b300007202 */ /* 0x002fe40000000f00 */
        /* <DEDUP_REMOVED lines=10> */
[----:B------:R2:W-:Y:S04]  /*28ce0*/  STL [R1+0x14a0], R16 ;  /* 0x0014a01001007387 */ /* 0x0005e80000100800 */
[----:B------:R-:W3:Y:S01]  /*28cf0*/  LDL.LU.64 R14, [R1+0x190] ;  /* 0x00019000010e7983 */ /* 0x000ee20000300a00 */
[----:B-1----:R-:W-:-:S03]  /*28d00*/  IMAD.MOV.U32 R0, RZ, RZ, R17 ;  /* 0x000000ffff007224 */ /* 0x002fc600078e0011 */
[----:B--2---:R-:W-:Y:S04]  /*28d10*/  STL [R1+0x14a8], R182 ;  /* 0x0014a8b601007387 */ /* 0x004fe80000100800 */
[----:B------:R1:W-:Y:S04]  /*28d20*/  STL [R1+0x149c], R0 ;  /* 0x00149c0001007387 */ /* 0x0003e80000100800 */
[----:B------:R-:W2:Y:S01]  /*28d30*/  LDL.LU.64 R16, [R1+0x1c8] ;  /* 0x0001c80001107983 */ /* 0x000ea20000300a00 */
[----:B-1----:R-:W-:-:S03]  /*28d40*/  MOV R0, R183 ;  /* 0x000000b700007202 */ /* 0x002fc60000000f00 */
[----:B----4-:R-:W-:Y:S04]  /*28d50*/  STL [R1+0x14b0], R12 ;  /* 0x0014b00c01007387 */ /* 0x010fe80000100800 */
[----:B------:R1:W-:Y:S04]  /*28d60*/  STL [R1+0x14a4], R0 ;  /* 0x0014a40001007387 */ /* 0x0003e80000100800 */
        /* <DEDUP_REMOVED lines=8> */
[----:B-1----:R-:W-:-:S02]  /*28df0*/  IMAD.MOV.U32 R0, RZ, RZ, R151 ;  /* 0x000000ffff007224 */ /* 0x002fc400078e0097 */
[----:B------:R-:W-:Y:S04]  /*28e00*/  STL [R1+0x14c8], R184 ;  /* 0x0014c8b801007387 */ /* 0x000fe80000100800 */
[----:B------:R1:W-:Y:S04]  /*28e10*/  STL [R1+0x14bc], R0 ;  /* 0x0014bc0001007387 */ /* 0x0003e80000100800 */
[----:B------:R-:W4:Y:S01]  /*28e20*/  LDL.LU.64 R150, [R1+0x1358] ;  /* 0x0013580001967983 */ /* 0x000f220000300a00 */
[----:B-1----:R-:W-:-:S03]  /*28e30*/  MOV R0, R185 ;  /* 0x000000b900007202 */ /* 0x002fc60000000f00 */
[----:B---3--:R-:W-:Y:S04]  /*28e40*/  STL [R1+0x14d0], R176 ;  /* 0x0014d0b001007387 */ /* 0x008fe80000100800 */
[----:B------:R1:W-:Y:S04]  /*28e50*/  STL [R1+0x14c4], R0 ;  /* 0x0014c40001007387 */ /* 0x0003e80000100800 */
[----:B------:R-:W3:Y:S01]  /*28e60*/  LDL.LU.64 R184, [R1+0x1360] ;  /* 0x0013600001b87983 */ /* 0x000ee20000300a00 */
[----:B-1----:R-:W-:-:S03]  /*28e70*/  IMAD.MOV.U32 R0, RZ, RZ, R177 ;  /* 0x000000ffff007224 */ /* 0x002fc600078e00b1 */
[----:B------:R-:W-:Y:S04]  /*28e80*/  STL [R1+0x14d8], R18 ;  /* 0x0014d81201007387 */ /* 0x000fe80000100800 */
[----:B------:R1:W-:Y:S04]  /*28e90*/  STL [R1+0x14cc], R0 ;  /* 0x0014cc0001007387 */ /* 0x0003e80000100800 */
[----:B------:R-:W3:Y:S01]  /*28ea0*/  LDL.LU.64 R176, [R1+0x1240] ;  /* 0x0012400001b07983 */ /* 0x000ee20000300a00 */
[----:B-1----:R-:W-:-:S03]  /*28eb0*/  IMAD.MOV.U32 R0, RZ, RZ, R19 ;  /* 0x000000ffff007224 */ /* 0x002fc600078e0013 */
        /* <DEDUP_REMOVED lines=12> */
[----:B------:R-:W-:Y:S04]  /*28f80*/  STL [R1+0x14f8], R14 ;  /* 0x0014f80e01007387 */ /* 0x000fe80000100800 */
[----:B------:R1:W-:Y:S04]  /*28f90*/  STL [R1+0x14ec], R0 ;  /* 0x0014ec0001007387 */ /* 0x0003e80000100800 */
[----:B------:R-:W3:Y:S01]  /*28fa0*/  LDL.LU.64 R180, [R1+0x1548] ;  /* 0x0015480001b47983 */ /* 0x000ee20000300a00 */
[----:B-1----:R-:W-:-:S03]  /*28fb0*/  IMAD.MOV.U32 R0, RZ, RZ, R15 ;  /* 0x000000ffff007224 */ /* 0x002fc600078e000f */
[----:B--2---:R-:W-:Y:S04]  /*28fc0*/  STL [R1+0x1500], R16 ;  /* 0x0015001001007387 */ /* 0x004fe80000100800 */
[----:B------:R1:W-:Y:S04]  /*28fd0*/  STL [R1+0x14f4], R0 ;  /* 0x0014f40001007387 */ /* 0x0003e80000100800 */
[----:B------:R-:W2:Y:S01]  /*28fe0*/  LDL.LU.64 R146, [R1+0x1550] ;  /* 0x0015500001927983 */ /* 0x000ea20000300a00 */
[----:B-1----:R-:W-:-:S05]  /*28ff0*/  IMAD.MOV.U32 R0, RZ, RZ, R17 ;  /* 0x000000ffff007224 */ /* 0x002fca00078e0011 */
[----:B------:R1:W-:Y:S04]  /*29000*/  STL [R1+0x14fc], R0 ;  /* 0x0014fc0001007387 */ /* 0x0003e80000100800 */
[----:B----4-:R4:W-:Y:S04]  /*29010*/  STL [R1+0x1508], R182 ;  /* 0x001508b601007387 */ /* 0x0109e80000100800 */
[----:B------:R-:W2:Y:S01]  /*29020*/  LDL.LU.64 R12, [R1+0x1558] ;  /* 0x00155800010c7983 */ /* 0x000ea20000300a00 */
[----:B-1----:R-:W-:-:S03]  /*29030*/  MOV R0, R183 ;  /* 0x000000b700007202 */ /* 0x002fc60000000f00 */
[----:B------:R-:W2:Y:S04]  /*29040*/  LDL.LU.64 R16, [R1+0x1560] ;  /* 0x0015600001107983 */ /* 0x000ea80000300a00 */
[----:B------:R1:W-:Y:S04]  /*29050*/  STL [R1+0x1504], R0 ;  /* 0x0015040001007387 */ /* 0x0003e80000100800 */
[----:B------:R4:W-:Y:S04]  /*29060*/  STL [R1+0x1510], R148 ;  /* 0x0015109401007387 */ /* 0x0009e80000100800 */
[----:B----4-:R-:W4:Y:S01]  /*29070*/  LDL.LU.64 R182, [R1+0x12a0] ;  /* 0x0012a00001b67983 */ /* 0x010f220000300a00 */
[----:B-1----:R-:W-:-:S03]  /*29080*/  IMAD.MOV.U32 R0, RZ, RZ, R149 ;  /* 0x000000ffff007224 */ /* 0x002fc600078e0095 */
        /* <DEDUP_REMOVED lines=12> */
[----:B------:R-:W-:Y:S04]  /*29150*/  STL [R1+0x1530], R18 ;  /* 0x0015301201007387 */ /* 0x000fe80000100800 */
[----:B------:R1:W-:Y:S04]  /*29160*/  STL [R1+0x1524], R0 ;  /* 0x0015240001007387 */ /* 0x0003e80000100800 */
[----:B------:R-:W3:Y:S01]  /*29170*/  LDL.LU.64 R176, [R1+0x1588] ;  /* 0x0015880001b07983 */ /* 0x000ee20000300a00 */
[----:B-1----:R-:W-:-:S03]  /*29180*/  IMAD.MOV.U32 R0, RZ, RZ, R19 ;  /* 0x000000ffff007224 */ /* 0x002fc600078e0013 */
[----:B------:R-:W-:Y:S04]  /*29190*/  STL [R1+0x1538], R178 ;  /* 0x001538b201007387 */ /* 0x000fe80000100800 */
[----:B------:R1:W-:Y:S04]  /*291a0*/  STL [R1+0x152c], R0 ;  /* 0x00152c0001007387 */ /* 0x0003e80000100800 */
[----:B------:R-:W3:Y:S01]  /*291b0*/  LDL.LU.64 R14, [R1+0x1590] ;  /* 0x00159000010e7983 */ /* 0x000ee20000300a00 */
[----:B-1----:R-:W-:-:S05]  /*291c0*/  IMAD.MOV.U32 R0, RZ, RZ, R179 ;  /* 0x000000ffff007224 */ /* 0x002fca00078e00b3 */
[----:B------:R1:W-:Y:S04]  /*291d0*/  STL [R1+0x1534], R0 ;  /* 0x0015340001007387 */ /* 0x0003e80000100800 */
[----:B------:R-:W-:Y:S04]  /*291e0*/  STL [R1+0x1540], R186 ;  /* 0x001540ba01007387 */ /* 0x000fe80000100800 */
[----:B------:R-:W3:Y:S01]  /*291f0*/  LDL.LU.64 R18, [R1+0x1598] ;  /* 0x0015980001127983 */ /* 0x000ee20000300a00 */
[----:B-1----:R-:W-:-:S03]  /*29200*/  IMAD.MOV.U32 R0, RZ, RZ, R187 ;  /* 0x000000ffff007224 */ /* 0x002fc600078e00bb */
[----:B------:R-:W3:Y:S04]  /*29210*/  LDL.LU.64 R178, [R1+0x15a0] ;  /* 0x0015a00001b27983 */ /* 0x000ee80000300a00 */
[----:B------:R1:W-:Y:S02]  /*29220*/  STL [R1+0x153c], R0 ;  /* 0x00153c0001007387 */ /* 0x0003e40000100800 */
[----:B-1----:R-:W-:Y:S02]  /*29230*/  MOV R0, R181 ;  /* 0x000000b500007202 */ /* 0x002fe40000000f00 */
[----:B------:R1:W-:Y:S04]  /*29240*/  STL [R1+0x1548], R180 ;  /* 0x001548b401007387 */ /* 0x0003e80000100800 */
[----:B------:R-:W3:Y:S04]  /*29250*/  LDL.LU.64 R186, [R1+0x1300] ;  /* 0x0013000001ba7983 */ /* 0x000ee80000300a00 */
[----:B-1----:R-:W3:Y:S04]  /*29260*/  LDL.LU.64 R180, [R1+0x1308] ;  /* 0x0013080001b47983 */ /* 0x002ee80000300a00 */
        /* <DEDUP_REMOVED lines=8> */
[----:B----4-:R-:W-:Y:S01]  /*292f0*/  STL [R1+0x1568], R182 ;  /* 0x001568b601007387 */ /* 0x010fe20000100800 */
[----:B-1----:R-:W-:-:S05]  /*29300*/  IMAD.MOV.U32 R0, RZ, RZ, R17 ;  /* 0x000000ffff007224 */ /* 0x002fca00078e0011 */
[----:B------:R1:W-:Y:S04]  /*29310*/  STL [R1+0x155c], R0 ;  /* 0x00155c0001007387 */ /* 0x0003e80000100800 */
[----:B------:R-:W-:Y:S01]  /*29320*/  STL [R1+0x1570], R148 ;  /* 0x0015709401007387 */ /* 0x000fe20000100800 */
[----:B-1----:R-:W-:-:S05]  /*29330*/  MOV R0, R183 ;  /* 0x000000b700007202 */ /* 0x002fca0000000f00 */
[----:B------:R1:W-:Y:S04]  /*29340*/  STL [R1+0x1564], R0 ;  /* 0x0015640001007387 */ /* 0x0003e80000100800 */
[----:B------:R-:W2:Y:S01]  /*29350*/  LDL.LU.64 R182, [R1+0x1ae0] ;  /* 0x001ae00001b67983 */ /* 0x000ea20000300a00 */
[----:B-1----:R-:W-:-:S03]  /*29360*/  IMAD.MOV.U32 R0, RZ, RZ, R149 ;  /* 0x000000ffff007224 */ /* 0x002fc600078e0095 */
[----:B------:R-:W-:Y:S04]  /*29370*/  STL [R1+0x1578], R150 ;  /* 0x0015789601007387 */ /* 0x000fe80000100800 */
[----:B------:R1:W-:Y:S04]  /*29380*/  STL [R1+0x156c], R0 ;  /* 0x00156c0001007387 */ /* 0x0003e80000100800 */
[----:B------:R-:W4:Y:S01]  /*29390*/  LDL.LU.64 R16, [R1+0x1ae8] ;  /* 0x001ae80001107983 */ /* 0x000f220000300a00 */
[----:B-1----:R-:W-:-:S03]  /*293a0*/  IMAD.MOV.U32 R0, RZ, RZ, R151 ;  /* 0x000000ffff007224 */ /* 0x002fc600078e0097 */
[----:B---3--:R-:W-:Y:S04]  /*293b0*/  STL [R1+0x1580], R184 ;  /* 0x001580b801007387 */ /* 0x008fe80000100800 */
[----:B------:R1:W-:Y:S04]  /*293c0*/  STL [R1+0x1574], R0 ;  /* 0x0015740001007387 */ /* 0x0003e80000100800 */
[----:B------:R-:W3:Y:S04]  /*293d0*/  LDL.LU.64 R148, [R1+0x1aa0] ;  /* 0x001aa00001947983 */ /* 0x000ee80000300a00 */
[----:B------:R-:W3:Y:S01]  /*293e0*/  LDL.LU.64 R150, [R1+0x1aa8] ;  /* 0x001aa80001967983 */ /* 0x000ee20000300a00 */
[----:B-1----:R-:W-:-:S05]  /*293f0*/  IMAD.MOV.U32 R0, RZ, RZ, R185 ;  /* 0x000000ffff007224 */ /* 0x002fca00078e00b9 */
[----:B------:R1:W-:Y:S04]  /*29400*/  STL [R1+0x157c], R0 ;  /* 0x00157c0001007387 */ /* 0x0003e80000100800 */
[----:B------:R1:W-:Y:S04]  /*29410*/  STL [R1+0x1588], R176 ;  /* 0x001588b001007387 */ /* 0x0003e80000100800 */
[----:B------:R-:W3:Y:S01]  /*29420*/  LDL.LU.64 R184, [R1+0x1330] ;  /* 0x0013300001b87983 */ /* 0x000ee20000300a00 */
[----:B-1----:R-:W-:-:S03]  /*29430*/  MOV R0, R177 ;  /* 0x000000b100007202 */ /* 0x002fc60000000f00 */
[----:B------:R-:W3:Y:S04]  /*29440*/  LDL.LU.64 R176, [R1+0x1368] ;  /* 0x0013680001b07983 */ /* 0x000ee80000300a00 */
[----:B------:R1:W-:Y:S02]  /*29450*/  STL [R1+0x1584], R0 ;  /* 0x0015840001007387 */ /* 0x0003e40000100800 */
[----:B-1----:R-:W-:Y:S02]  /*29460*/  IMAD.MOV.U32 R0, RZ, RZ, R15 ;  /* 0x000000ffff007224 */ /* 0x002fe400078e000f */
[----:B------:R-:W-:Y:S04]  /*29470*/  STL [R1+0x1590], R14 ;  /* 0x0015900e01007387 */ /* 0x000fe80000100800 */
        /* <DEDUP_REMOVED lines=9> */
[----:B-1----:R-:W-:-:S05]  /*29510*/  MOV R0, R187 ;  /* 0x000000bb00007202 */ /* 0x002fca0000000f00 */
        /* <DEDUP_REMOVED lines=10> */
[----:B------:R-:W3:Y:S01]  /*295c0*/  LDL.LU.64 R178, [R1+0x1ab8] ;  /* 0x001ab80001b27983 */ /* 0x000ee20000300a00 */
[----:B--2---:R-:W-:-:S03]  /*295d0*/  IMAD.MOV.U32 R0, RZ, RZ, R183 ;  /* 0x000000ffff007224 */ /* 0x004fc600078e00b7 */
[----:B------:R1:W-:Y:S04]  /*295e0*/  STL [R1+0x1340], R182 ;  /* 0x001340b601007387 */ /* 0x0003e80000100800 */
[----:B------:R-:W2:Y:S04]  /*295f0*/  LDL.64 R180, [R1+0x1a70] ;  /* 0x001a700001b47983 */ /* 0x000ea80000100a00 */
[----:B----4-:R-:W-:Y:S04]  /*29600*/  STL [R1+0x1348], R16 ;  /* 0x0013481001007387 */ /* 0x010fe80000100800 */
[----:B------:R4:W-:Y:S04]  /*29610*/  STL [R1+0x133c], R0 ;  /* 0x00133c0001007387 */ /* 0x0009e80000100800 */
[----:B-1----:R-:W2:Y:S01]  /*29620*/  LDL.64 R182, [R1+0x1a78] ;  /* 0x001a780001b67983 */ /* 0x002ea20000100a00 */
[----:B----4-:R-:W-:-:S03]  /*29630*/  IMAD.MOV.U32 R0, RZ, RZ, R17 ;  /* 0x000000ffff007224 */ /* 0x010fc600078e0011 */
[----:B---3--:R-:W-:Y:S04]  /*29640*/  STL [R1+0x1350], R148 ;  /* 0x0013509401007387 */ /* 0x008fe80000100800 */
[----:B------:R1:W-:Y:S04]  /*29650*/  STL [R1+0x1344], R0 ;  /* 0x0013440001007387 */ /* 0x0003e80000100800 */
[----:B------:R-:W-:Y:S01]  /*29660*/  STL [R1+0x1358], R150 ;  /* 0x0013589601007387 */ /* 0x000fe20000100800 */
[----:B-1----:R-:W-:-:S05]  /*29670*/  MOV R0, R149 ;  /* 0x0000009500007202 */ /* 0x002fca0000000f00 */
[----:B------:R1:W-:Y:S04]  /*29680*/  STL [R1+0x134c], R0 ;  /* 0x00134c0001007387 */ /* 0x0003e80000100800 */
[----:B------:R-:W-:Y:S01]  /*29690*/  STL [R1+0x1360], R184 ;  /* 0x001360b801007387 */ /* 0x000fe20000100800 */
[----:B-1----:R-:W-:-:S05]  /*296a0*/  IMAD.MOV.U32 R0, RZ, RZ, R151 ;  /* 0x000000ffff007224 */ /* 0x002fca00078e0097 */
        /* <DEDUP_REMOVED lines=15> */
[----:B-1----:R-:W-:-:S02]  /*297a0*/  MOV R0, R187 ;  /* 0x000000bb00007202 */ /* 0x002fc40000000f00 */
[----:B------:R-:W4:Y:S04]  /*297b0*/  LDL.64 R176, [R1+0x1a80] ;  /* 0x001a800001b07983 */ /* 0x000f280000100a00 */
[----:B------:R-:W4:Y:S04]  /*297c0*/  LDL.LU.64 R186, [R1+0x1a88] ;  /* 0x001a880001ba7983 */ /* 0x000f280000300a00 */
        /* <DEDUP_REMOVED lines=8> */
[----:B-1----:R-:W-:Y:S02]  /*29850*/  IMAD.MOV.U32 R0, RZ, RZ, R179 ;  /* 0x000000ffff007224 */ /* 0x002fe400078e00b3 */
[----:B--2---:R-:W-:Y:S04]  /*29860*/  STL [R1+0x1320], R180 ;  /* 0x001320b401007387 */ /* 0x004fe80000100800 */
[----:B------:R1:W-:Y:S04]  /*29870*/  STL [R1+0x1314], R0 ;  /* 0x0013140001007387 */ /* 0x0003e80000100800 */
[----:B------:R-:W2:Y:S01]  /*29880*/  LDL.LU.64 R178, [R1+0x1b10] ;  /* 0x001b100001b27983 */ /* 0x000ea20000300a00 */
[----:B-1----:R-:W-:-:S05]  /*29890*/  MOV R0, R181 ;  /* 0x000000b500007202 */ /* 0x002fca0000000f00 */
[----:B------:R1:W-:Y:S04]  /*298a0*/  STL [R1+0x131c], R0 ;  /* 0x00131c0001007387 */ /* 0x0003e80000100800 */
[----:B------:R1:W-:Y:S04]  /*298b0*/  STL [R1+0x1328], R182 ;  /* 0x001328b601007387 */ /* 0x0003e80000100800 */
[----:B------:R-:W2:Y:S01]  /*298c0*/  LDL.LU.64 R180, [R1+0x1b18] ;  /* 0x001b180001b47983 */ /* 0x000ea20000300a00 */
[----:B-1----:R-:W-:-:S05]  /*298d0*/  IMAD.MOV.U32 R0, RZ, RZ, R183 ;  /* 0x000000ffff007224 */ /* 0x002fca00078e00b7 */
[----:B------:R1:W-:Y:S04]  /*298e0*/  STL [R1+0x1324], R0 ;  /* 0x0013240001007387 */ /* 0x0003e80000100800 */
[----:B------:R-:W-:Y:S04]  /*298f0*/  STL [R1+0x132c], R30 ;  /* 0x00132c1e01007387 */ /* 0x000fe80000100800 */
[----:B------:R-:W-:Y:S04]  /*29900*/  STL [R1+0x12f0], R31 ;  /* 0x0012f01f01007387 */ /* 0x000fe80000100800 */
[----:B------:R-:W2:Y:S04]  /*29910*/  LDL.LU.64 R18, [R1+0x1ad0] ;  /* 0x001ad00001127983 */ /* 0x000ea80000300a00 */
[----:B------:R-:W-:Y:S04]  /*29920*/  STL [R1+0x12f4], R28 ;  /* 0x0012f41c01007387 */ /* 0x000fe80000100800 */
[----:B------:R-:W-:Y:S04]  /*29930*/  STL [R1+0x12b8], R29 ;  /* 0x0012b81d01007387 */ /* 0x000fe80000100800 */
[----:B------:R-:W2:Y:S04]  /*29940*/  LDL.LU.64 R182, [R1+0x1ad8] ;  /* 0x001ad80001b67983 */ /* 0x000ea80000300a00 */
[----:B---3--:R3:W-:Y:S01]  /*29950*/  STL [R1+0x12c0], R184 ;  /* 0x0012c0b801007387 */ /* 0x0087e20000100800 */
[----:B-1----:R-:W-:-:S03]  /*29960*/  IMAD.MOV.U32 R0, RZ, RZ, R185 ;  /* 0x000000ffff007224 */ /* 0x002fc600078e00b9 */
[----:B---3--:R-:W3:Y:S04]  /*29970*/  LDL.LU.64 R184, [R1+0x1a90] ;  /* 0x001a900001b87983 */ /* 0x008ee80000300a00 */
[----:B------:R1:W-:Y:S04]  /*29980*/  STL [R1+0x12bc], R0 ;  /* 0x0012bc0001007387 */ /* 0x0003e80000100800 */
[----:B----4-:R4:W-:Y:S01]  /*29990*/  STL [R1+0x12c8], R148 ;  /* 0x0012c89401007387 */ /* 0x0109e20000100800 */
[----:B-1----:R-:W-:-:S03]  /*299a0*/  IMAD.MOV.U32 R0, RZ, RZ, R149 ;  /* 0x000000ffff007224 */ /* 0x002fc600078e0095 */
[----:B----4-:R-:W4:Y:S04]  /*299b0*/  LDL.LU.64 R148, [R1+0x1a98] ;  /* 0x001a980001947983 */ /* 0x010f280000300a00 */
[----:B------:R1:W-:Y:S04]  /*299c0*/  STL [R1+0x12c4], R0 ;  /* 0x0012c40001007387 */ /* 0x0003e80000100800 */
[----:B------:R-:W-:Y:S01]  /*299d0*/  STL [R1+0x12d0], R16 ;  /* 0x0012d01001007387 */ /* 0x000fe20000100800 */
[----:B-1----:R-:W-:-:S03]  /*299e0*/  MOV R0, R17 ;  /* 0x0000001100007202 */ /* 0x002fc60000000f00 */
[----:B------:R-:W-:Y:S04]  /*299f0*/  STL [R1+0x12d8], R150 ;  /* 0x0012d89601007387 */ /* 0x000fe80000100800 */
        /* <DEDUP_REMOVED lines=8> */
[----:B-1----:R-:W-:-:S05]  /*29a80*/  IMAD.MOV.U32 R0, RZ, RZ, R187 ;  /* 0x000000ffff007224 */ /* 0x002fca00078e00bb */
[----:B------:R1:W-:Y:S04]  /*29a90*/  STL [R1+0x12e4], R0 ;  /* 0x0012e40001007387 */ /* 0x0003e80000100800 */
[----:B------:R-:W-:Y:S04]  /*29aa0*/  STL [R1+0x12ec], R26 ;  /* 0x0012ec1a01007387 */ /* 0x000fe80000100800 */
[----:B------:R-:W-:Y:S04]  /*29ab0*/  STL [R1+0x12b0], R27 ;  /* 0x0012b01b01007387 */ /* 0x000fe80000100800 */
[----:B------:R-:W4:Y:S04]  /*29ac0*/  LDL.LU.64 R186, [R1+0x2c0] ;  /* 0x0002c00001ba7983 */ /* 0x000f280000300a00 */
[----:B------:R-:W-:Y:S04]  /*29ad0*/  STL [R1+0x12b4], R24 ;  /* 0x0012b41801007387 */ /* 0x000fe80000100800 */
[----:B------:R-:W-:Y:S04]  /*29ae0*/  STL [R1+0x1278], R25 ;  /* 0x0012781901007387 */ /* 0x000fe80000100800 */
[----:B------:R-:W4:Y:S04]  /*29af0*/  LDL.LU.64 R176, [R1+0x2c8] ;  /* 0x0002c80001b07983 */ /* 0x000f280000300a00 */
[----:B--2---:R2:W-:Y:S01]  /*29b00*/  STL [R1+0x1280], R178 ;  /* 0x001280b201007387 */ /* 0x0045e20000100800 */
[----:B-1----:R-:W-:-:S03]  /*29b10*/  MOV R0, R179 ;  /* 0x000000b300007202 */ /* 0x002fc60000000f00 */
[----:B--2---:R-:W2:Y:S04]  /*29b20*/  LDL.LU.64 R178, [R1+0x2d0] ;  /* 0x0002d00001b27983 */ /* 0x004ea80000300a00 */
[----:B------:R1:W-:Y:S04]  /*29b30*/  STL [R1+0x127c], R0 ;  /* 0x00127c0001007387 */ /* 0x0003e80000100800 */
[----:B------:R1:W-:Y:S02]  /*29b40*/  STL [R1+0x1288], R180 ;  /* 0x001288b401007387 */ /* 0x0003e40000100800 */
[----:B-1----:R-:W-:-:S02]  /*29b50*/  IMAD.MOV.U32 R0, RZ, RZ, R181 ;  /* 0x000000ffff007224 */ /* 0x002fc400078e00b5 */
[----:B------:R-:W2:Y:S04]  /*29b60*/  LDL.LU.64 R180, [R1+0x2d8] ;  /* 0x0002d80001b47983 */ /* 0x000ea80000300a00 */
        /* <DEDUP_REMOVED lines=9> */
[----:B---3--:R3:W-:Y:S01]  /*29c00*/  STL [R1+0x12a0], R184 ;  /* 0x0012a0b801007387 */ /* 0x0087e20000100800 */
[----:B-1----:R-:W-:-:S03]  /*29c10*/  MOV R0, R185 ;  /* 0x000000b900007202 */ /* 0x002fc60000000f00 */
[----:B---3--:R-:W3:Y:S04]  /*29c20*/  LDL.LU.64 R184, [R1+0x310] ;  /* 0x0003100001b87983 */ /* 0x008ee80000300a00 */
[----:B------:R1:W-:Y:S04]  /*29c30*/  STL [R1+0x129c], R0 ;  /* 0x00129c0001007387 */ /* 0x0003e80000100800 */
[----:B----4-:R4:W-:Y:S04]  /*29c40*/  STL [R1+0x12a8], R148 ;  /* 0x0012a89401007387 */ /* 0x0109e80000100800 */
[----:B------:R-:W3:Y:S01]  /*29c50*/  LDL.LU.64 R14, [R1+0x318] ;  /* 0x00031800010e7983 */ /* 0x000ee20000300a00 */
[----:B-1----:R-:W-:-:S05]  /*29c60*/  IMAD.MOV.U32 R0, RZ, RZ, R149 ;  /* 0x000000ffff007224 */ /* 0x002fca00078e0095 */
[----:B------:R1:W-:Y:S04]  /*29c70*/  STL [R1+0x12a4], R0 ;  /* 0x0012a40001007387 */ /* 0x0003e80000100800 */
[----:B------:R-:W-:Y:S04]  /*29c80*/  STL [R1+0x12ac], R22 ;  /* 0x0012ac1601007387 */ /* 0x000fe80000100800 */
[----:B------:R-:W-:Y:S04]  /*29c90*/  STL [R1+0x1270], R23 ;  /* 0x0012701701007387 */ /* 0x000fe80000100800 */
[----:B----4-:R-:W4:Y:S04]  /*29ca0*/  LDL.LU.64 R148, [R1+0x320] ;  /* 0x0003200001947983 */ /* 0x010f280000300a00 */
[----:B------:R-:W-:Y:S04]  /*29cb0*/  STL [R1+0x1274], R20 ;  /* 0x0012741401007387 */ /* 0x000fe80000100800 */
[----:B------:R-:W-:Y:S04]  /*29cc0*/  STL [R1+0xb38], R21 ;  /* 0x000b381501007387 */ /* 0x000fe80000100800 */
[----:B------:R-:W4:Y:S04]  /*29cd0*/  LDL.LU.64 R16, [R1+0x328] ;  /* 0x0003280001107983 */ /* 0x000f280000300a00 */
        /* <DEDUP_REMOVED lines=12> */
[----:B--2---:R2:W-:Y:S01]  /*29da0*/  STL [R1+0xb58], R178 ;  /* 0x000b58b201007387 */ /* 0x0045e20000100800 */
[----:B-1----:R-:W-:-:S03]  /*29db0*/  IMAD.MOV.U32 R0, RZ, RZ, R179 ;  /* 0x000000ffff007224 */ /* 0x002fc600078e00b3 */
        /* <DEDUP_REMOVED lines=11> */
[----:B-1----:R-:W-:-:S02]  /*29e70*/  MOV R0, R183 ;  /* 0x000000b700007202 */ /* 0x002fc40000000f00 */
[----:B------:R-:W2:Y:S04]  /*29e80*/  LDL.LU.64 R182, [R1+0x3a0] ;  /* 0x0003a00001b67983 */ /* 0x000ea80000300a00 */
        /* <DEDUP_REMOVED lines=74> */
[----:B-1----:R-:W-:-:S03]  /*2a330*/  IMAD.MOV.U32 R0, RZ, RZ, R179 ;  /* 0x000000ffff007224 */ /* 0x002fc600078e00b3 */
[----:B--2---:R-:W2:Y:S04]  /*2a340*/  LDL.LU.64 R178, [R1+0xee8] ;  /* 0x000ee80001b27983 */ /* 0x004ea80000300a00 */
[----:B------:R1:W-:Y:S04]  /*2a350*/  STL [R1+0xc08], R0 ;  /* 0x000c080001007387 */ /* 0x0003e80000100800 */
[----:B------:R1:W-:Y:S02]  /*2a360*/  STL [R1+0xc14], R180 ;  /* 0x000c14b401007387 */ /* 0x0003e40000100800 */
[----:B-1----:R-:W-:-:S02]  /*2a370*/  MOV R0, R181 ;  /* 0x000000b500007202 */ /* 0x002fc40000000f00 */
        /* <DEDUP_REMOVED lines=542> */
[----:B------:R-:W-:Y:S04]  /*2c560*/  STL [R1+0x1054], R14 ;  /* 0x0010540e01007387 */ /* 0x000fe80000100800 */
[----:B------:R-:W3:Y:S01]  /*2c570*/  LDL.LU.64 R12, [R1+0xa98] ;  /* 0x000a9800010c7983 */ /* 0x000ee20000300a00 */
[----:B-1----:R-:W-:-:S05]  /*2c580*/  MOV R0, R15 ;  /* 0x0000000f00007202 */ /* 0x002fca0000000f00 */
[----:B------:R1:W-:Y:S04]  /*2c590*/  STL [R1+0x1050], R0 ;  /* 0x0010500001007387 */ /* 0x0003e80000100800 */
[----:B----4-:R4:W-:Y:S01]  /*2c5a0*/  STL [R1+0x105c], R148 ;  /* 0x00105c9401007387 */ /* 0x0109e20000100800 */
[----:B-1----:R-:W-:-:S03]  /*2c5b0*/  IMAD.MOV.U32 R0, RZ, RZ, R149 ;  /* 0x000000ffff007224 */ /* 0x002fc600078e0095 */
[----:B----4-:R-:W4:Y:S04]  /*2c5c0*/  LDL.LU.64 R148, [R1+0xa90] ;  /* 0x000a900001947983 */ /* 0x010f280000300a00 */
[----:B------:R1:W-:Y:S04]  /*2c5d0*/  STL [R1+0x1058], R0 ;  /* 0x0010580001007387 */ /* 0x0003e80000100800 */
[----:B------:R-:W-:Y:S04]  /*2c5e0*/  STL [R1+0x1064], R16 ;  /* 0x0010641001007387 */ /* 0x000fe80000100800 */
[----:B------:R-:W4:Y:S01]  /*2c5f0*/  LDL.LU.64 R14, [R1+0xa88] ;  /* 0x000a8800010e7983 */ /* 0x000f220000300a00 */
[----:B-1----:R-:W-:-:S05]  /*2c600*/  IMAD.MOV.U32 R0, RZ, RZ, R17 ;  /* 0x000000ffff007224 */ /* 0x002fca00078e0011 */
[----:B------:R1:W-:Y:S04]  /*2c610*/  STL [R1+0x1060], R0 ;  /* 0x0010600001007387 */ /* 0x0003e80000100800 */
[----:B------:R1:W-:Y:S02]  /*2c620*/  STL [R1+0x106c], R150 ;  /* 0x00106c9601007387 */ /* 0x0003e40000100800 */
[----:B-1----:R-:W-:Y:S02]  /*2c630*/  IMAD.MOV.U32 R0, RZ, RZ, R151 ;  /* 0x000000ffff007224 */ /* 0x002fe400078e0097 */
        /* <DEDUP_REMOVED lines=18> */
[----:B------:R-:W-:Y:S04]  /*2c760*/  STL [R1+0x1094], R18 ;  /* 0x0010941201007387 */ /* 0x000fe80000100800 */
[----:B------:R-:W2:Y:S01]  /*2c770*/  LDL.LU.64 R16, [R1+0xa40] ;  /* 0x000a400001107983 */ /* 0x000ea20000300a00 */
[----:B-1----:R-:W-:-:S05]  /*2c780*/  MOV R0, R19 ;  /* 0x0000001300007202 */ /* 0x002fca0000000f00 */
[----:B------:R1:W-:Y:S02]  /*2c790*/  STL [R1+0x1090], R0 ;  /* 0x0010900001007387 */ /* 0x0003e40000100800 */
[----:B-1----:R-:W-:Y:S02]  /*2c7a0*/  IMAD.MOV.U32 R0, RZ, RZ, R183 ;  /* 0x000000ffff007224 */ /* 0x002fe400078e00b7 */
[----:B------:R1:W-:Y:S04]  /*2c7b0*/  STL [R1+0x109c], R182 ;  /* 0x00109cb601007387 */ /* 0x0003e80000100800 */
[----:B-1----:R-:W2:Y:S04]  /*2c7c0*/  LDL.LU.64 R182, [R1+0xa38] ;  /* 0x000a380001b67983 */ /* 0x002ea80000300a00 */
[----:B------:R3:W-:Y:S02]  /*2c7d0*/  STL [R1+0x1098], R0 ;  /* 0x0010980001007387 */ /* 0x0007e40000100800 */
[----:B---3--:R-:W-:-:S02]  /*2c7e0*/  IMAD.MOV.U32 R0, RZ, RZ, R185 ;  /* 0x000000ffff007224 */ /* 0x008fc400078e00b9 */
[----:B------:R1:W-:Y:S04]  /*2c7f0*/  STL [R1+0x10a4], R184 ;  /* 0x0010a4b801007387 */ /* 0x0003e80000100800 */
[----:B-1----:R-:W3:Y:S04]  /*2c800*/  LDL.LU.64 R184, [R1+0xa30] ;  /* 0x000a300001b87983 */ /* 0x002ee80000300a00 */
[----:B------:R1:W-:Y:S04]  /*2c810*/  STL [R1+0x10a0], R0 ;  /* 0x0010a00001007387 */ /* 0x0003e80000100800 */
[----:B------:R-:W-:Y:S04]  /*2c820*/  STL [R1+0x10ac], R12 ;  /* 0x0010ac0c01007387 */ /* 0x000fe80000100800 */
[----:B------:R-:W3:Y:S01]  /*2c830*/  LDL.LU.64 R18, [R1+0xa28] ;  /* 0x000a280001127983 */ /* 0x000ee20000300a00 */
[----:B-1----:R-:W-:-:S03]  /*2c840*/  IMAD.MOV.U32 R0, RZ, RZ, R13 ;  /* 0x000000ffff007224 */ /* 0x002fc600078e000d */
[----:B----4-:R-:W-:Y:S04]  /*2c850*/  STL [R1+0x10b4], R148 ;  /* 0x0010b49401007387 */ /* 0x010fe80000100800 */
[----:B------:R1:W-:Y:S02]  /*2c860*/  STL [R1+0x10a8], R0 ;  /* 0x0010a80001007387 */ /* 0x0003e40000100800 */
[----:B-1----:R-:W-:Y:S02]  /*2c870*/  MOV R0, R149 ;  /* 0x0000009500007202 */ /* 0x002fe40000000f00 */
        /* <DEDUP_REMOVED lines=33> */
[----:B------:R3:W-:Y:S02]  /*2ca90*/  STL [R1+0x10f0], R0 ;  /* 0x0010f00001007387 */ /* 0x0007e40000100800 */
[----:B---3--:R-:W-:Y:S02]  /*2caa0*/  IMAD.MOV.U32 R0, RZ, RZ, R185 ;  /* 0x000000ffff007224 */ /* 0x008fe400078e00b9 */
[----:B------:R1:W-:Y:S04]  /*2cab0*/  STL [R1+0x10fc], R184 ;  /* 0x0010fcb801007387 */ /* 0x0003e80000100800 */
[----:B------:R-:W-:Y:S04]  /*2cac0*/  STL [R1+0x1104], R18 ;  /* 0x0011041201007387 */ /* 0x000fe80000100800 */
[----:B------:R3:W-:Y:S04]  /*2cad0*/  STL [R1+0x10f8], R0 ;  /* 0x0010f80001007387 */ /* 0x0007e80000100800 */
[----:B-1----:R-:W2:Y:S01]  /*2cae0*/  LDL.LU.64 R184, [R1+0x9d8] ;  /* 0x0009d80001b87983 */ /* 0x002ea20000300a00 */
[----:B---3--:R-:W-:-:S03]  /*2caf0*/  IMAD.MOV.U32 R0, RZ, RZ, R19 ;  /* 0x000000ffff007224 */ /* 0x008fc600078e0013 */
[----:B------:R-:W3:Y:S04]  /*2cb00*/  LDL.LU.64 R18, [R1+0x9d0] ;  /* 0x0009d00001127983 */ /* 0x000ee80000300a00 */
[----:B------:R1:W-:Y:S04]  /*2cb10*/  STL [R1+0x1100], R0 ;  /* 0x0011000001007387 */ /* 0x0003e80000100800 */
[----:B----4-:R4:W-:Y:S01]  /*2cb20*/  STL [R1+0x110c], R148 ;  /* 0x00110c9401007387 */ /* 0x0109e20000100800 */
[----:B-1----:R-:W-:-:S03]  /*2cb30*/  IMAD.MOV.U32 R0, RZ, RZ, R149 ;  /* 0x000000ffff007224 */ /* 0x002fc600078e0095 */
[----:B----4-:R-:W4:Y:S04]  /*2cb40*/  LDL.LU.64 R148, [R1+0x9c8] ;  /* 0x0009c80001947983 */ /* 0x010f280000300a00 */
[----:B------:R1:W-:Y:S04]  /*2cb50*/  STL [R1+0x1108], R0 ;  /* 0x0011080001007387 */ /* 0x0003e80000100800 */
[----:B------:R-:W-:Y:S04]  /*2cb60*/  STL [R1+0x1114], R14 ;  /* 0x0011140e01007387 */ /* 0x000fe80000100800 */
[----:B------:R-:W4:Y:S01]  /*2cb70*/  LDL.LU.64 R12, [R1+0x9c0] ;  /* 0x0009c000010c7983 */ /* 0x000f220000300a00 */
[----:B-1----:R-:W-:-:S05]  /*2cb80*/  MOV R0, R15 ;  /* 0x0000000f00007202 */ /* 0x002fca0000000f00 */
[----:B------:R1:W-:Y:S04]  /*2cb90*/  STL [R1+0x1110], R0 ;  /* 0x0011100001007387 */ /* 0x0003e80000100800 */
[----:B------:R1:W-:Y:S02]  /*2cba0*/  STL [R1+0x111c], R150 ;  /* 0x00111c9601007387 */ /* 0x0003e40000100800 */
[----:B-1----:R-:W-:Y:S02]  /*2cbb0*/  IMAD.MOV.U32 R0, RZ, RZ, R151 ;  /* 0x000000ffff007224 */ /* 0x002fe400078e0097 */
[----:B------:R-:W4:Y:S04]  /*2cbc0*/  LDL.LU.64 R150, [R1+0x9b8] ;  /* 0x0009b80001967983 */ /* 0x000f280000300a00 */
[----:B------:R1:W-:Y:S04]  /*2cbd0*/  STL [R1+0x1118], R0 ;  /* 0x0011180001007387 */ /* 0x0003e80000100800 */
[----:B------:R1:W-:Y:S02]  /*2cbe0*/  STL [R1+0x1124], R186 ;  /* 0x001124ba01007387 */ /* 0x0003e40000100800 */
[----:B-1----:R-:W-:-:S02]  /*2cbf0*/  IMAD.MOV.U32 R0, RZ, RZ, R187 ;  /* 0x000000ffff007224 */ /* 0x002fc400078e00bb */
[----:B------:R-:W4:Y:S04]  /*2cc00*/  LDL.LU.64 R186, [R1+0x9b0] ;  /* 0x0009b00001ba7983 */ /* 0x000f280000300a00 */
[----:B------:R1:W-:Y:S04]  /*2cc10*/  STL [R1+0x1120], R0 ;  /* 0x0011200001007387 */ /* 0x0003e80000100800 */
[----:B------:R2:W-:Y:S04]  /*2cc20*/  STL [R1+0x112c], R176 ;  /* 0x00112cb001007387 */ /* 0x0005e80000100800 */
[----:B------:R-:W4:Y:S01]  /*2cc30*/  LDL.LU.64 R14, [R1+0x9a8] ;  /* 0x0009a800010e7983 */ /* 0x000f220000300a00 */
[----:B-1----:R-:W-:-:S03]  /*2cc40*/  IMAD.MOV.U32 R0, RZ, RZ, R177 ;  /* 0x000000ffff007224 */ /* 0x002fc600078e00b1 */
[----:B--2---:R-:W-:Y:S04]  /*2cc50*/  STL [R1+0x1134], R178 ;  /* 0x001134b201007387 */ /* 0x004fe80000100800 */
[----:B------:R1:W-:Y:S04]  /*2cc60*/  STL [R1+0x1128], R0 ;  /* 0x0011280001007387 */ /* 0x0003e80000100800 */
[----:B------:R-:W2:Y:S01]  /*2cc70*/  LDL.LU.64 R176, [R1+0x9a0] ;  /* 0x0009a00001b07983 */ /* 0x000ea20000300a00 */
[----:B-1----:R-:W-:-:S03]  /*2cc80*/  MOV R0, R179 ;  /* 0x000000b300007202 */ /* 0x002fc60000000f00 */
[----:B------:R-:W-:Y:S04]  /*2cc90*/  STL [R1+0x113c], R180 ;  /* 0x00113cb401007387 */ /* 0x000fe80000100800 */
[----:B------:R1:W-:Y:S04]  /*2cca0*/  STL [R1+0x1130], R0 ;  /* 0x0011300001007387 */ /* 0x0003e80000100800 */
[----:B------:R-:W2:Y:S01]  /*2ccb0*/  LDL.LU.64 R178, [R1+0x998] ;  /* 0x0009980001b27983 */ /* 0x000ea20000300a00 */
[----:B-1----:R-:W-:-:S03]  /*2ccc0*/  IMAD.MOV.U32 R0, RZ, RZ, R181 ;  /* 0x000000ffff007224 */ /* 0x002fc600078e00b5 */
        /* <DEDUP_REMOVED lines=8> */
[----:B------:R-:W2:Y:S04]  /*2cd50*/  LDL.LU.64 R182, [R1+0x980] ;  /* 0x0009800001b67983 */ /* 0x000ea80000300a00 */
[----:B------:R1:W-:Y:S02]  /*2cd60*/  STL [R1+0x1148], R0 ;  /* 0x0011480001007387 */ /* 0x0003e40000100800 */
[----:B-1----:R-:W-:Y:S02]  /*2cd70*/  MOV R0, R185 ;  /* 0x000000b900007202 */ /* 0x002fe40000000f00 */
[----:B------:R1:W-:Y:S04]  /*2cd80*/  STL [R1+0x1154], R184 ;  /* 0x001154b801007387 */ /* 0x0003e80000100800 */
[----:B---3--:R-:W-:Y:S04]  /*2cd90*/  STL [R1+0x115c], R18 ;  /* 0x00115c1201007387 */ /* 0x008fe80000100800 */
[----:B------:R3:W-:Y:S04]  /*2cda0*/  STL [R1+0x1150], R0 ;  /* 0x0011500001007387 */ /* 0x0007e80000100800 */
[----:B-1----:R-:W2:Y:S01]  /*2cdb0*/  LDL.LU.64 R184, [R1+0x978] ;  /* 0x0009780001b87983 */ /* 0x002ea20000300a00 */
[----:B---3--:R-:W-:-:S03]  /*2cdc0*/  IMAD.MOV.U32 R0, RZ, RZ, R19 ;  /* 0x000000ffff007224 */ /* 0x008fc600078e0013 */
[----:B----4-:R-:W-:Y:S04]  /*2cdd0*/  STL [R1+0x1164], R148 ;  /* 0x0011649401007387 */ /* 0x010fe80000100800 */
[----:B------:R1:W-:Y:S04]  /*2cde0*/  STL [R1+0x1158], R0 ;  /* 0x0011580001007387 */ /* 0x0003e80000100800 */
[----:B------:R-:W3:Y:S01]  /*2cdf0*/  LDL.LU.64 R18, [R1+0x970] ;  /* 0x0009700001127983 */ /* 0x000ee20000300a00 */
[----:B-1----:R-:W-:-:S03]  /*2ce00*/  IMAD.MOV.U32 R0, RZ, RZ, R149 ;  /* 0x000000ffff007224 */ /* 0x002fc600078e0095 */
[----:B------:R-:W-:Y:S04]  /*2ce10*/  STL [R1+0x116c], R12 ;  /* 0x00116c0c01007387 */ /* 0x000fe80000100800 */
[----:B------:R1:W-:Y:S04]  /*2ce20*/  STL [R1+0x1160], R0 ;  /* 0x0011600001007387 */ /* 0x0003e80000100800 */
[----:B------:R-:W4:Y:S01]  /*2ce30*/  LDL.LU.64 R148, [R1+0x968] ;  /* 0x0009680001947983 */ /* 0x000f220000300a00 */
[----:B-1----:R-:W-:-:S03]  /*2ce40*/  IMAD.MOV.U32 R0, RZ, RZ, R13 ;  /* 0x000000ffff007224 */ /* 0x002fc600078e000d */
[----:B------:R-:W-:Y:S04]  /*2ce50*/  STL [R1+0x1174], R150 ;  /* 0x0011749601007387 */ /* 0x000fe80000100800 */
[----:B------:R1:W-:Y:S02]  /*2ce60*/  STL [R1+0x1168], R0 ;  /* 0x0011680001007387 */ /* 0x0003e40000100800 */
[----:B-1----:R-:W-:Y:S02]  /*2ce70*/  MOV R0, R151 ;  /* 0x0000009700007202 */ /* 0x002fe40000000f00 */
[----:B------:R-:W4:Y:S04]  /*2ce80*/  LDL.LU.64 R150, [R1+0x960] ;  /* 0x0009600001967983 */ /* 0x000f280000300a00 */
[----:B------:R1:W-:Y:S04]  /*2ce90*/  STL [R1+0x1170], R0 ;  /* 0x0011700001007387 */ /* 0x0003e80000100800 */
[----:B------:R1:W-:Y:S02]  /*2cea0*/  STL [R1+0x117c], R186 ;  /* 0x00117cba01007387 */ /* 0x0003e40000100800 */
[----:B-1----:R-:W-:-:S02]  /*2ceb0*/  IMAD.MOV.U32 R0, RZ, RZ, R187 ;  /* 0x000000ffff007224 */ /* 0x002fc400078e00bb */
[----:B------:R-:W-:Y:S04]  /*2cec0*/  STL [R1+0x1184], R14 ;  /* 0x0011840e01007387 */ /* 0x000fe80000100800 */
[----:B------:R1:W-:Y:S04]  /*2ced0*/  STL [R1+0x1178], R0 ;  /* 0x0011780001007387 */ /* 0x0003e80000100800 */
[----:B------:R-:W4:Y:S01]  /*2cee0*/  LDL.LU.64 R186, [R1+0x958] ;  /* 0x0009580001ba7983 */ /* 0x000f220000300a00 */
[----:B-1----:R-:W-:-:S03]  /*2cef0*/  IMAD.MOV.U32 R0, RZ, RZ, R15 ;  /* 0x000000ffff007224 */ /* 0x002fc600078e000f */
[----:B--2---:R-:W-:Y:S04]  /*2cf00*/  STL [R1+0x118c], R176 ;  /* 0x00118cb001007387 */ /* 0x004fe80000100800 */
[----:B------:R1:W-:Y:S02]  /*2cf10*/  STL [R1+0x1180], R0 ;  /* 0x0011800001007387 */ /* 0x0003e40000100800 */
[----:B-1----:R-:W-:Y:S02]  /*2cf20*/  IMAD.MOV.U32 R0, RZ, RZ, R177 ;  /* 0x000000ffff007224 */ /* 0x002fe400078e00b1 */
        /* <DEDUP_REMOVED lines=10> */
[----:B------:R-:W-:Y:S01]  /*2cfd0*/  STL [R1+0x11a4], R16 ;  /* 0x0011a41001007387 */ /* 0x000fe20000100800 */
        /* <DEDUP_REMOVED lines=9> */
[----:B------:R-:W2:Y:S04]  /*2d070*/  LDL.LU.64 R146, [R1+0x758] ;  /* 0x0007580001927983 */ /* 0x000ea80000300a00 */
[----:B------:R1:W-:Y:S04]  /*2d080*/  STL [R1+0x11b0], R0 ;  /* 0x0011b00001007387 */ /* 0x0003e80000100800 */
[----:B---3--:R-:W-:Y:S04]  /*2d090*/  STL [R1+0x11bc], R18 ;  /* 0x0011bc1201007387 */ /* 0x008fe80000100800 */
[----:B-1----:R-:W3:Y:S01]  /*2d0a0*/  LDL.LU.64 R184, [R1+0x750] ;  /* 0x0007500001b87983 */ /* 0x002ee20000300a00 */
[----:B------:R-:W-:-:S03]  /*2d0b0*/  IMAD.MOV.U32 R0, RZ, RZ, R19 ;  /* 0x000000ffff007224 */ /* 0x000fc600078e0013 */
[----:B----4-:R-:W-:Y:S04]  /*2d0c0*/  STL [R1+0x11c4], R148 ;  /* 0x0011c49401007387 */ /* 0x010fe80000100800 */
[----:B------:R1:W-:Y:S04]  /*2d0d0*/  STL [R1+0x11b8], R0 ;  /* 0x0011b80001007387 */ /* 0x0003e80000100800 */
[----:B------:R-:W4:Y:S04]  /*2d0e0*/  LDL.LU.64 R12, [R1+0x748] ;  /* 0x00074800010c7983 */ /* 0x000f280000300a00 */
[----:B------:R-:W4:Y:S01]  /*2d0f0*/  LDL.LU.64 R14, [R1+0x740] ;  /* 0x00074000010e7983 */ /* 0x000f220000300a00 */
[----:B-1----:R-:W-:-:S05]  /*2d100*/  IMAD.MOV.U32 R0, RZ, RZ, R149 ;  /* 0x000000ffff007224 */ /* 0x002fca00078e0095 */
[----:B------:R1:W-:Y:S02]  /*2d110*/  STL [R1+0x11c0], R0 ;  /* 0x0011c00001007387 */ /* 0x0003e40000100800 */
[----:B-1----:R-:W-:Y:S02]  /*2d120*/  IMAD.MOV.U32 R0, RZ, RZ, R151 ;  /* 0x000000ffff007224 */ /* 0x002fe400078e0097 */
[----:B------:R-:W-:Y:S04]  /*2d130*/  STL [R1+0x11cc], R150 ;  /* 0x0011cc9601007387 */ /* 0x000fe80000100800 */
[----:B------:R-:W4:Y:S04]  /*2d140*/  LDL.LU.64 R16, [R1+0x6a8] ;  /* 0x0006a80001107983 */ /* 0x000f280000300a00 */
[----:B------:R-:W4:Y:S04]  /*2d150*/  LDL.LU.64 R18, [R1+0x6a0] ;  /* 0x0006a00001127983 */ /* 0x000f280000300a00 */
[----:B------:R1:W-:Y:S02]  /*2d160*/  STL [R1+0x11c8], R0 ;  /* 0x0011c80001007387 */ /* 0x0003e40000100800 */
[----:B-1----:R-:W-:-:S02]  /*2d170*/  MOV R0, R187 ;  /* 0x000000bb00007202 */ /* 0x002fc40000000f00 */
[----:B------:R1:W-:Y:S04]  /*2d180*/  STL [R1+0x11d4], R186 ;  /* 0x0011d4ba01007387 */ /* 0x0003e80000100800 */
[----:B------:R-:W4:Y:S04]  /*2d190*/  LDL.LU.64 R148, [R1+0x678] ;  /* 0x0006780001947983 */ /* 0x000f280000300a00 */
[----:B-1----:R-:W4:Y:S04]  /*2d1a0*/  LDL.LU.64 R186, [R1+0x670] ;  /* 0x0006700001ba7983 */ /* 0x002f280000300a00 */
[----:B------:R2:W-:Y:S02]  /*2d1b0*/  STL [R1+0x11d0], R0 ;  /* 0x0011d00001007387 */ /* 0x0005e40000100800 */
[----:B--2---:R-:W-:-:S02]  /*2d1c0*/  IMAD.MOV.U32 R0, RZ, RZ, R177 ;  /* 0x000000ffff007224 */ /* 0x004fc400078e00b1 */
[----:B------:R-:W-:Y:S04]  /*2d1d0*/  STL [R1+0x11dc], R176 ;  /* 0x0011dcb001007387 */ /* 0x000fe80000100800 */
[----:B------:R-:W2:Y:S04]  /*2d1e0*/  LDL.LU.64 R150, [R1+0x628] ;  /* 0x0006280001967983 */ /* 0x000ea80000300a00 */
[----:B------:R1:W-:Y:S02]  /*2d1f0*/  STL [R1+0x11d8], R0 ;  /* 0x0011d80001007387 */ /* 0x0003e40000100800 */
[----:B-1----:R-:W-:-:S02]  /*2d200*/  IMAD.MOV.U32 R0, RZ, RZ, R179 ;  /* 0x000000ffff007224 */ /* 0x002fc400078e00b3 */
[----:B------:R1:W-:Y:S04]  /*2d210*/  STL [R1+0x11e4], R178 ;  /* 0x0011e4b201007387 */ /* 0x0003e80000100800 */
[----:B------:R-:W2:Y:S04]  /*2d220*/  LDL.LU.64 R176, [R1+0x620] ;  /* 0x0006200001b07983 */ /* 0x000ea80000300a00 */
[----:B------:R-:W-:Y:S04]  /*2d230*/  STL [R1+0x11ec], R180 ;  /* 0x0011ecb401007387 */ /* 0x000fe80000100800 */
[----:B------:R1:W-:Y:S04]  /*2d240*/  STL [R1+0x11e0], R0 ;  /* 0x0011e00001007387 */ /* 0x0003e80000100800 */
[----:B-1----:R-:W2:Y:S01]  /*2d250*/  LDL.LU.64 R178, [R1+0x618] ;  /* 0x0006180001b27983 */ /* 0x002ea20000300a00 */
[----:B------:R-:W-:-:S03]  /*2d260*/  IMAD.MOV.U32 R0, RZ, RZ, R181 ;  /* 0x000000ffff007224 */ /* 0x000fc600078e00b5 */
[----:B------:R-:W2:Y:S04]  /*2d270*/  LDL.LU.64 R180, [R1+0x610] ;  /* 0x0006100001b47983 */ /* 0x000ea80000300a00 */
[----:B------:R1:W-:Y:S04]  /*2d280*/  STL [R1+0x11e8], R0 ;  /* 0x0011e80001007387 */ /* 0x0003e80000100800 */
[----:B------:R-:W-:Y:S01]  /*2d290*/  STL [R1+0x11f4], R144 ;  /* 0x0011f49001007387 */ /* 0x000fe20000100800 */
[----:B-1----:R-:W-:-:S03]  /*2d2a0*/  MOV R0, R145 ;  /* 0x0000009100007202 */ /* 0x002fc60000000f00 */
[----:B------:R-:W-:Y:S04]  /*2d2b0*/  STL [R1+0x11fc], R182 ;  /* 0x0011fcb601007387 */ /* 0x000fe80000100800 */
[----:B------:R1:W-:Y:S02]  /*2d2c0*/  STL [R1+0x11f0], R0 ;  /* 0x0011f00001007387 */ /* 0x0003e40000100800 */
[----:B-1----:R-:W-:Y:S02]  /*2d2d0*/  IMAD.MOV.U32 R0, RZ, RZ, R183 ;  /* 0x000000ffff007224 */ /* 0x002fe400078e00b7 */
[----:B------:R-:W2:Y:S04]  /*2d2e0*/  LDL.LU.64 R182, [R1+0x608] ;  /* 0x0006080001b67983 */ /* 0x000ea80000300a00 */
[----:B------:R1:W-:Y:S04]  /*2d2f0*/  STL [R1+0x11f8], R0 ;  /* 0x0011f80001007387 */ /* 0x0003e80000100800 */
[----:B------:R-:W-:Y:S01]  /*2d300*/  STL [R1+0x1204], R146 ;  /* 0x0012049201007387 */ /* 0x000fe20000100800 */
[----:B-1----:R-:W-:-:S03]  /*2d310*/  IMAD.MOV.U32 R0, RZ, RZ, R147 ;  /* 0x000000ffff007224 */ /* 0x002fc600078e0093 */
[----:B---3--:R-:W-:Y:S04]  /*2d320*/  STL [R1+0x120c], R184 ;  /* 0x00120cb801007387 */ /* 0x008fe80000100800 */
[----:B------:R1:W-:Y:S02]  /*2d330*/  STL [R1+0x1200], R0 ;  /* 0x0012000001007387 */ /* 0x0003e40000100800 */
[----:B-1----:R-:W-:Y:S02]  /*2d340*/  IMAD.MOV.U32 R0, RZ, RZ, R185 ;  /* 0x000000ffff007224 */ /* 0x002fe400078e00b9 */
[----:B------:R-:W3:Y:S04]  /*2d350*/  LDL.LU.64 R184, [R1+0x600] ;  /* 0x0006000001b87983 */ /* 0x000ee80000300a00 */
[----:B------:R1:W-:Y:S04]  /*2d360*/  STL [R1+0x1208], R0 ;  /* 0x0012080001007387 */ /* 0x0003e80000100800 */
[----:B----4-:R-:W-:Y:S01]  /*2d370*/  STL [R1+0x1214], R12 ;  /* 0x0012140c01007387 */ /* 0x010fe20000100800 */
        /* <DEDUP_REMOVED lines=13> */
[----:B-1----:R-:W-:-:S05]  /*2d450*/  MOV R0, R149 ;  /* 0x0000009500007202 */ /* 0x002fca0000000f00 */
[----:B------:R1:W-:Y:S02]  /*2d460*/  STL [R1+0x1230], R0 ;  /* 0x0012300001007387 */ /* 0x0003e40000100800 */
[----:B-1----:R-:W-:-:S05]  /*2d470*/  IMAD.MOV.U32 R0, RZ, RZ, R187 ;  /* 0x000000ffff007224 */ /* 0x002fca00078e00bb */
[----:B------:R2:W-:Y:S02]  /*2d480*/  STL [R1+0x1238], R0 ;  /* 0x0012380001007387 */ /* 0x0005e40000100800 */
[----:B--2---:R-:W-:Y:S02]  /*2d490*/  IMAD.MOV.U32 R0, RZ, RZ, R151 ;  /* 0x000000ffff007224 */ /* 0x004fe400078e0097 */
[----:B------:R-:W-:Y:S01]  /*2d4a0*/  STL [R1+0x1244], R150 ;  /* 0x0012449601007387 */ /* 0x000fe20000100800 */
[----:B------:R-:W-:-:S03]  /*2d4b0*/  IMAD.MOV.U32 R2, RZ, RZ, R177 ;  /* 0x000000ffff027224 */ /* 0x000fc600078e00b1 */
[----:B------:R-:W-:Y:S04]  /*2d4c0*/  STL [R1+0x124c], R176 ;  /* 0x00124cb001007387 */ /* 0x000fe80000100800 */
[----:B------:R-:W-:Y:S04]  /*2d4d0*/  STL [R1+0x1240], R0 ;  /* 0x0012400001007387 */ /* 0x000fe80000100800 */
[----:B------:R-:W-:Y:S04]  /*2d4e0*/  STL [R1+0x1254], R178 ;  /* 0x001254b201007387 */ /* 0x000fe80000100800 */
[----:B------:R1:W-:Y:S01]  /*2d4f0*/  STL [R1+0x1248], R2 ;  /* 0x0012480201007387 */ /* 0x0003e20000100800 */
[----:B------:R-:W-:-:S03]  /*2d500*/  IMAD.MOV.U32 R4, RZ, RZ, R181 ;  /* 0x000000ffff047224 */ /* 0x000fc600078e00b5 */
[----:B------:R-:W-:Y:S01]  /*2d510*/  STL [R1+0x125c], R180 ;  /* 0x00125cb401007387 */ /* 0x000fe20000100800 */
[----:B-1----:R-:W-:-:S05]  /*2d520*/  MOV R2, R179 ;  /* 0x000000b300027202 */ /* 0x002fca0000000f00 */
[----:B------:R-:W-:Y:S04]  /*2d530*/  STL [R1+0x1250], R2 ;  /* 0x0012500201007387 */ /* 0x000fe80000100800 */
[----:B------:R1:W-:Y:S02]  /*2d540*/  STL [R1+0x1258], R4 ;  /* 0x0012580401007387 */ /* 0x0003e40000100800 */
[----:B-1----:R-:W-:Y:S02]  /*2d550*/  MOV R4, R183 ;  /* 0x000000b700047202 */ /* 0x002fe40000000f00 */
[----:B------:R-:W-:Y:S04]  /*2d560*/  STL [R1+0x1264], R182 ;  /* 0x001264b601007387 */ /* 0x000fe80000100800 */
[----:B------:R3:W-:Y:S02]  /*2d570*/  STL [R1+0x1260], R4 ;  /* 0x0012600401007387 */ /* 0x0007e40000100800 */
[----:B---3--:R-:W-:-:S02]  /*2d580*/  IMAD.MOV.U32 R4, RZ, RZ, R185 ;  /* 0x000000ffff047224 */ /* 0x008fc400078e00b9 */
[----:B------:R-:W-:Y:S04]  /*2d590*/  STL [R1+0x126c], R184 ;  /* 0x00126cb801007387 */ /* 0x000fe80000100800 */
[----:B------:R1:W-:Y:S04]  /*2d5a0*/  STL [R1+0x1268], R4 ;  /* 0x0012680401007387 */ /* 0x0003e80000100800 */
[----:B------:R-:W2:Y:S04]  /*2d5b0*/  LDL.LU.64 R6, [R1+0x1d58] ;  /* 0x001d580001067983 */ /* 0x000ea80000300a00 */
[----:B-1----:R-:W3:Y:S04]  /*2d5c0*/  LDL.LU.64 R4, [R1+0x1d50] ;  /* 0x001d500001047983 */ /* 0x002ee80000300a00 */
[----:B------:R-:W1:Y:S02]  /*2d5d0*/  S2R R187, SR_TID.X ;  /* 0x0000000000bb7919 */ /* 0x000e640000002100 */
[C---:B-1----:R-:W-:Y:S01]  /*2d5e0*/  LOP3.LUT R0, R187.reuse, 0x7, RZ, 0xc0, !PT ;  /* 0x00000007bb007812 */ /* 0x042fe200078ec0ff */
[----:B------:R-:W-:-:S04]  /*2d5f0*/  IMAD.SHL.U32 R2, R187, 0x2, RZ ;  /* 0x00000002bb027824 */ /* 0x000fc800078e00ff */
[----:B------:R-:W-:-:S05]  /*2d600*/  IMAD R0, R0, 0x210, RZ ;  /* 0x0000021000007824 */ /* 0x000fca00078e02ff */
[----:B------:R-:W-:Y:S01]  /*2d610*/  LOP3.LUT R0, R0, 0x30, R2, 0x78, !PT ;  /* 0x0000003000007812 */ /* 0x000fe200078e7802 */
[----:B------:R-:W-:-:S05]  /*2d620*/  IMAD.SHL.U32 R2, R187, 0x80, RZ ;  /* 0x00000080bb027824 */ /* 0x000fca00078e00ff */
[----:B------:R-:W-:Y:S01]  /*2d630*/  LOP3.LUT R20, R0, 0x1000, R2, 0xf8, !PT ;  /* 0x0000100000147812 */ /* 0x000fe200078ef802 */
[----:B--2---:R1:W-:Y:S04]  /*2d640*/  STL.64 [R1+0xb30], R6 ;  /* 0x000b300601007387 */ /* 0x0043e80000100a00 */
[----:B-1----:R-:W2:Y:S04]  /*2d650*/  LDL.LU.64 R6, [R1+0x1d48] ;  /* 0x001d480001067983 */ /* 0x002ea80000300a00 */
[----:B---3--:R1:W-:Y:S04]  /*2d660*/  STL.64 [R1+0xb28], R4 ;  /* 0x000b280401007387 */ /* 0x0083e80000100a00 */
[----:B------:R-:W-:Y:S04]  /*2d670*/  STL [R1+0x1a6c], R20 ;  /* 0x001a6c1401007387 */ /* 0x000fe80000100800 */
[----:B-1----:R-:W3:Y:S04]  /*2d680*/  LDL.LU.64 R4, [R1+0x1d40] ;  /* 0x001d400001047983 */ /* 0x002ee80000300a00 */
[----:B--2---:R1:W-:Y:S04]  /*2d690*/  STL.64 [R1+0xaf0], R6 ;  /* 0x000af00601007387 */ /* 0x0043e80000100a00 */
[----:B-1----:R-:W2:Y:S04]  /*2d6a0*/  LDL.LU.64 R6, [R1+0x1d38] ;  /* 0x001d380001067983 */ /* 0x002ea80000300a00 */
[----:B---3--:R1:W-:Y:S04]  /*2d6b0*/  STL.64 [R1+0xae8], R4 ;  /* 0x000ae80401007387 */ /* 0x0083e80000100a00 */
        /* <DEDUP_REMOVED lines=41> */
[----:B--2---:R-:W-:Y:S04]  /*2d950*/  STL.64 [R1+0xb00], R6 ;  /* 0x000b000601007387 */ /* 0x004fe80000100a00 */
[----:B---3--:R1:W-:Y:S04]  /*2d960*/  STL.64 [R1+0xaf8], R4 ;  /* 0x000af80401007387 */ /* 0x0083e80000100a00 */
[----:B------:R-:W-:Y:S01]  /*2d970*/  STL [R1+0xa60], RZ ;  /* 0x000a60ff01007387 */ /* 0x000fe20000100800 */
[----:B-1----:R-:W-:Y:S01]  /*2d980*/  IMAD.MOV.U32 R5, RZ, RZ, 0x1 ;  /* 0x00000001ff057424 */ /* 0x002fe200078e00ff */
[----:B------:R-:W-:-:S04]  /*2d990*/  MOV R4, 0xffffffff ;  /* 0xffffffff00047802 */ /* 0x000fc80000000f00 */
[----:B------:R-:W-:Y:S04]  /*2d9a0*/  STL [R1+0xa48], R5 ;  /* 0x000a480501007387 */ /* 0x000fe80000100800 */
[----:B------:R-:W-:Y:S04]  /*2d9b0*/  STL [R1+0x20], RZ ;  /* 0x000020ff01007387 */ /* 0x000fe80000100800 */
[----:B------:R1:W-:Y:S04]  /*2d9c0*/  STL [R1+0xa44], R4 ;  /* 0x000a440401007387 */ /* 0x0003e80000100800 */
        /* <DEDUP_REMOVED lines=63> */
[----:B------:R2:W-:Y:S04]  /*2ddc0*/  STL [R1], RZ ;  /* 0x000000ff01007387 */ /* 0x0005e80000100800 */
        /* <DEDUP_REMOVED lines=254> */
[----:B------:R2:W-:Y:S01]  /*2edb0*/  STL [R1+0x35c], RZ ;  /* 0x00035cff01007387 */ /* 0x0005e20000100800 */
[----:B------:R-:W-:-:S03]  /*2edc0*/  SHF.R.S32.HI R2, RZ, 0x1f, R3 ;  /* 0x0000001fff027819 */ /* 0x000fc60000011403 */
[----:B------:R2:W-:Y:S04]  /*2edd0*/  STL [R1+0x330], RZ ;  /* 0x000330ff01007387 */ /* 0x0005e80000100800 */
[----:B------:R2:W-:Y:S04]  /*2ede0*/  STL [R1+0x334], RZ ;  /* 0x000334ff01007387 */ /* 0x0005e80000100800 */
[----:B------:R2:W-:Y:S04]  /*2edf0*/  STL [R1+0x338], RZ ;  /* 0x000338ff01007387 */ /* 0x0005e80000100800 */
[----:B------:R2:W-:Y:S01]  /*2ee00*/  STL [R1+0x33c], RZ ;  /* 0x00033cff01007387 */ /* 0x0005e20000100800 */
[----:B------:R-:W-:-:S03]  /*2ee10*/  SHF.L.U64.HI R2, R3, 0x2, R2 ;  /* 0x0000000203027819 */ /* 0x000fc60000010202 */
[----:B------:R2:W-:Y:S01]  /*2ee20*/  STL [R1+0x300], RZ ;  /* 0x000300ff01007387 */ /* 0x0005e20000100800 */
[----:B------:R-:W-:-:S03]  /*2ee30*/  LOP3.LUT R3, R187, 0x3, RZ, 0xc0, !PT ;  /* 0x00000003bb037812 */ /* 0x000fc600078ec0ff */
[----:B------:R2:W-:Y:S04]  /*2ee40*/  STL [R1+0x304], RZ ;  /* 0x000304ff01007387 */ /* 0x0005e80000100800 */
[----:B------:R2:W-:Y:S04]  /*2ee50*/  STL [R1+0x308], RZ ;  /* 0x000308ff01007387 */ /* 0x0005e80000100800 */
[----:B------:R2:W-:Y:S04]  /*2ee60*/  STL [R1+0x30c], RZ ;  /* 0x00030cff01007387 */ /* 0x0005e80000100800 */
[----:B------:R2:W-:Y:S04]  /*2ee70*/  STL [R1+0x2e0], RZ ;  /* 0x0002e0ff01007387 */ /* 0x0005e80000100800 */
[----:B------:R2:W-:Y:S01]  /*2ee80*/  STL [R1+0x2e4], RZ ;  /* 0x0002e4ff01007387 */ /* 0x0005e20000100800 */
[----:B------:R-:W-:-:S03]  /*2ee90*/  IMAD R3, R3, 0x420, RZ ;  /* 0x0000042003037824 */ /* 0x000fc600078e02ff */
[----:B------:R2:W-:Y:S04]  /*2eea0*/  STL [R1+0x2e8], RZ ;  /* 0x0002e8ff01007387 */ /* 0x0005e80000100800 */
[----:B------:R2:W-:Y:S04]  /*2eeb0*/  STL [R1+0x2ec], RZ ;  /* 0x0002ecff01007387 */ /* 0x0005e80000100800 */
[----:B------:R2:W-:Y:S04]  /*2eec0*/  STL [R1+0x2b0], RZ ;  /* 0x0002b0ff01007387 */ /* 0x0005e80000100800 */
[----:B------:R2:W-:Y:S04]  /*2eed0*/  STL [R1+0x2b4], RZ ;  /* 0x0002b4ff01007387 */ /* 0x0005e80000100800 */
[----:B------:R2:W-:Y:S01]  /*2eee0*/  STL [R1+0x2b8], RZ ;  /* 0x0002b8ff01007387 */ /* 0x0005e20000100800 */
[----:B------:R-:W-:-:S03]  /*2eef0*/  LOP3.LUT R21, R3, 0x5c, R187, 0x78, !PT ;  /* 0x0000005c03157812 */ /* 0x000fc600078e78bb */
[----:B------:R2:W-:Y:S01]  /*2ef00*/  STL [R1+0x2bc], RZ ;  /* 0x0002bcff01007387 */ /* 0x0005e20000100800 */
[----:B------:R-:W-:-:S03]  /*2ef10*/  LOP3.LUT R3, R20, 0x40, RZ, 0x3c, !PT ;  /* 0x0000004014037812 */ /* 0x000fc600078e3cff */
[----:B------:R2:W-:Y:S04]  /*2ef20*/  STL [R1+0x290], RZ ;  /* 0x000290ff01007387 */ /* 0x0005e80000100800 */
[----:B------:R2:W-:Y:S04]  /*2ef30*/  STL [R1+0x294], RZ ;  /* 0x000294ff01007387 */ /* 0x0005e80000100800 */
[----:B------:R2:W-:Y:S04]  /*2ef40*/  STL [R1+0x298], RZ ;  /* 0x000298ff01007387 */ /* 0x0005e80000100800 */
[----:B------:R2:W-:Y:S01]  /*2ef50*/  STL [R1+0x29c], RZ ;  /* 0x00029cff01007387 */ /* 0x0005e20000100800 */
[----:B------:R-:W-:-:S03]  /*2ef60*/  IMAD.MOV.U32 R186, RZ, RZ, 0x7f ;  /* 0x0000007fffba7424 */ /* 0x000fc600078e00ff */
[----:B------:R2:W-:Y:S04]  /*2ef70*/  STL [R1+0x260], RZ ;  /* 0x000260ff01007387 */ /* 0x0005e80000100800 */
[----:B------:R2:W-:Y:S04]  /*2ef80*/  STL [R1+0x264], RZ ;  /* 0x000264ff01007387 */ /* 0x0005e80000100800 */
[----:B------:R2:W-:Y:S04]  /*2ef90*/  STL [R1+0x268], RZ ;  /* 0x000268ff01007387 */ /* 0x0005e80000100800 */
[----:B------:R2:W-:Y:S04]  /*2efa0*/  STL [R1+0x26c], RZ ;  /* 0x00026cff01007387 */ /* 0x0005e80000100800 */
[----:B------:R2:W-:Y:S01]  /*2efb0*/  STL [R1+0x1a78], R3 ;  /* 0x001a780301007387 */ /* 0x0005e20000100800 */
[----:B------:R-:W-:-:S04]  /*2efc0*/  IADD3 R186, R186, c[0x0][0x180], RZ ;  /* 0x00006000baba7a10 */ /* 0x000fc80007ffe0ff */
[----:B------:R-:W-:-:S04]  /*2efd0*/  SHF.R.S32.HI R12, RZ, 0x1f, R186 ;  /* 0x0000001fff0c7819 */ /* 0x000fc800000114ba */
[----:B------:R-:W-:Y:S02]  /*2efe0*/  LEA.HI R12, R12, R186, RZ, 0x7 ;  /* 0x000000ba0c0c7211 */ /* 0x000fe400078f38ff */
[----:B------:R-:W-:Y:S02]  /*2eff0*/  SHF.R.S32.HI R0, RZ, 0x1f, R252 ;  /* 0x0000001fff007819 */ /* 0x000fe400000114fc */
[----:B------:R-:W-:Y:S01]  /*2f000*/  SHF.R.S32.HI R22, RZ, 0x7, R12 ;  /* 0x00000007ff167819 */ /* 0x000fe2000001140c */
[----:B------:R-:W-:Y:S01]  /*2f010*/  CS2R R244, SRZ ;  /* 0x0000000000f47805 */ /* 0x000fe2000001ff00 */
[----:B------:R-:W-:Y:S01]  /*2f020*/  SHF.L.U64.HI R0, R252, 0x2, R0 ;  /* 0x00000002fc007819 */ /* 0x000fe20000010200 */
[----:B------:R-:W-:Y:S01]  /*2f030*/  CS2R R246, SRZ ;  /* 0x0000000000f67805 */ /* 0x000fe2000001ff00 */
        /* <DEDUP_REMOVED lines=60> */
[----:B-1----:R-:W-:Y:S01]  /*2f400*/  CS2R R4, SRZ ;  /* 0x0000000000047805 */ /* 0x002fe2000001ff00 */
        /* <DEDUP_REMOVED lines=21> */
[----:B------:R-:W-:-:S02]  /*2f560*/  IADD3 R22, R22, -0x2, RZ ;  /* 0xfffffffe16167810 */ /* 0x000fc40007ffe0ff */
[----:B--2---:R-:W-:Y:S02]  /*2f570*/  LOP3.LUT R21, R21, 0x20, RZ, 0x3c, !PT ;  /* 0x0000002015157812 */ /* 0x004fe400078e3cff */
.L_x_1:
[----:B------:R-:W2:Y:S01]  /*2f580*/  LDL.LU R3, [R1+0xa44] ;  /* 0x000a440001037983 */ /* 0x000ea20000300800 */
[----:B------:R-:W-:-:S04]  /*2f590*/  DEPBAR.LE SB0, 0x2 ;  /* 0x000080800000791a */ /* 0x000fc80000000000 */
[----:B------:R-:W3:Y:S04]  /*2f5a0*/  LDL R20, [R1+0x1a6c] ;  /* 0x001a6c0001147983 */ /* 0x000ee80000100800 */
[----:B------:R1:W-:Y:S04]  /*2f5b0*/  STL [R1+0x2210], R0 ;  /* 0x0022100001007387 */ /* 0x0003e80000100800 */
[----:B------:R-:W-:Y:S04]  /*2f5c0*/  STL [R1+0x2188], R2 ;  /* 0x0021880201007387 */ /* 0x000fe80000100800 */
[----:B------:R-:W4:Y:S02]  /*2f5d0*/  S2R R23, SR_TID.X ;  /* 0x0000000000177919 */ /* 0x000f240000002100 */
[----:B----4-:R-:W-:-:S02]  /*2f5e0*/  LOP3.LUT R21, R23, 0x3, RZ, 0xc0, !PT ;  /* 0x0000000317157812 */ /* 0x010fc400078ec0ff */
[----:B------:R-:W-:-:S03]  /*2f5f0*/  LOP3.LUT R22, R23, 0x3, RZ, 0xc0, !PT ;  /* 0x0000000317167812 */ /* 0x000fc600078ec0ff */
[----:B------:R-:W-:Y:S02]  /*2f600*/  IMAD R21, R21, 0x420, RZ ;  /* 0x0000042015157824 */ /* 0x000fe400078e02ff */
[----:B------:R-:W-:-:S03]  /*2f610*/  IMAD R22, R22, 0x420, RZ ;  /* 0x0000042016167824 */ /* 0x000fc600078e02ff */
[--C-:B------:R-:W-:Y:S02]  /*2f620*/  LOP3.LUT R21, R21, 0x5c, R23.reuse, 0x78, !PT ;  /* 0x0000005c15157812 */ /* 0x100fe400078e7817 */
[----:B------:R-:W-:Y:S02]  /*2f630*/  LOP3.LUT R22, R22, 0x5c, R23, 0x78, !PT ;  /* 0x0000005c16167812 */ /* 0x000fe400078e7817 */
[----:B------:R-:W-:Y:S01]  /*2f640*/  LOP3.LUT R21, R21, 0x20, RZ, 0x3c, !PT ;  /* 0x0000002015157812 */ /* 0x000fe200078e3cff */
[----:B------:R-:W-:Y:S01]  /*2f650*/  BAR.SYNC.DEFER_BLOCKING 0x0 ;  /* 0x0000000000007b1d */ /* 0x000fe20000010000 */
[----:B--2---:R-:W-:-:S04]  /*2f660*/  IADD3 R3, R3, 0x1, RZ ;  /* 0x0000000103037810 */ /* 0x004fc80007ffe0ff */
[----:B------:R-:W-:-:S04]  /*2f670*/  ISETP.GT.AND P0, PT, R3, 0x1, PT ;  /* 0x000000010300780c */ /* 0x000fc80003f04270 */
[----:B-1----:R-:W-:-:S05]  /*2f680*/  SEL R0, R3, RZ, !P0 ;  /* 0x000000ff03007207 */ /* 0x002fca0004000000 */
[----:B------:R3:W-:Y:S01]  /*2f690*/  STL [R1+0xa44], R0 ;  /* 0x000a440001007387 */ /* 0x0007e20000100800 */
[C---:B------:R-:W-:Y:S02]  /*2f6a0*/  IMAD R252, R0.reuse, 0x20000, R22 ;  /* 0x0002000000fc7824 */ /* 0x040fe400078e0216 */
[C---:B------:R-:W-:Y:S01]  /*2f6b0*/  IMAD R3, R0.reuse, 0x20000, R21 ;  /* 0x0002000000037824 */ /* 0x040fe200078e0215 */
[----:B------:R-:W2:Y:S04]  /*2f6c0*/  LDL.LU.64 R40, [R1+0x20] ;  /* 0x0000200001287983 */ /* 0x000ea80000300a00 */
[----:B------:R-:W2:Y:S01]  /*2f6d0*/  LDL.LU.64 R42, [R1+0x28] ;  /* 0x00002800012a7983 */ /* 0x000ea20000300a00 */
[----:B---3--:R-:W-:-:S03]  /*2f6e0*/  IMAD R0, R0, 0x20000, R20 ;  /* 0x0002000000007824 */ /* 0x008fc600078e0214 */
[----:B------:R-:W3:Y:S04]  /*2f6f0*/  LDL.LU.64 R36, [R1+0x10] ;  /* 0x0000100001247983 */ /* 0x000ee80000300a00 */
[----:B------:R-:W3:Y:S04]  /*2f700*/  LDL.LU.64 R38, [R1+0x18] ;  /* 0x0000180001267983 */ /* 0x000ee80000300a00 */
[----:B------:R-:W-:Y:S04]  /*2f710*/  LDS R84, [R252] ;  /* 0x00000000fc547984 */ /* 0x000fe80000000800 */
[----:B------:R-:W-:Y:S04]  /*2f720*/  LDS R86, [R252+0x1000] ;  /* 0x00100000fc567984 */ /* 0x000fe80000000800 */
[----:B------:R-:W-:Y:S04]  /*2f730*/  LDS R85, [R3] ;  /* 0x0000000003557984 */ /* 0x000fe80000000800 */
[----:B------:R-:W-:Y:S04]  /*2f740*/  LDS R87, [R3+0x1000] ;  /* 0x0010000003577984 */ /* 0x000fe80000000800 */
[----:B------:R-:W-:Y:S04]  /*2f750*/  LDSM.16.M88.4 R24, [R0+0x40000] ;  /* 0x040000000018783b */ /* 0x000fe80000000200 */
[----:B------:R-:W-:Y:S04]  /*2f760*/  LDS R124, [R252+0x80] ;  /* 0x00008000fc7c7984 */ /* 0x000fe80000000800 */
[----:B------:R-:W-:Y:S04]  /*2f770*/  LDS R126, [R252+0x1080] ;  /* 0x00108000fc7e7984 */ /* 0x000fe80000000800 */
[----:B------:R-:W-:Y:S04]  /*2f780*/  LDS R125, [R3+0x80] ;  /* 0x00008000037d7984 */ /* 0x000fe80000000800 */
[----:B------:R-:W1:Y:S04]  /*2f790*/  LDS R127, [R3+0x1080] ;  /* 0x00108000037f7984 */ /* 0x000e680000000800 */
[----:B------:R-:W-:Y:S04]  /*2f7a0*/  LDSM.16.M88.4 R20, [R0+0x42000] ;  /* 0x042000000014783b */ /* 0x000fe80000000200 */
[----:B------:R-:W-:Y:S04]  /*2f7b0*/  LDS R164, [R252+0x100] ;  /* 0x00010000fca47984 */ /* 0x000fe80000000800 */
[----:B------:R-:W-:Y:S04]  /*2f7c0*/  LDS R166, [R252+0x1100] ;  /* 0x00110000fca67984 */ /* 0x000fe80000000800 */
[----:B------:R-:W-:Y:S04]  /*2f7d0*/  LDS R165, [R3+0x100] ;  /* 0x0001000003a57984 */ /* 0x000fe80000000800 */
[----:B------:R-:W4:Y:S04]  /*2f7e0*/  LDS R167, [R3+0x1100] ;  /* 0x0011000003a77984 */ /* 0x000f280000000800 */
[----:B------:R-:W-:Y:S04]  /*2f7f0*/  LDS R200, [R252+0x180] ;  /* 0x00018000fcc87984 */ /* 0x000fe80000000800 */
        /* <DEDUP_REMOVED lines=18> */
[----:B------:R-:W4:Y:S01]  /*2f920*/  LDS R35, [R3+0x1380] ;  /* 0x0013800003237984 */ /* 0x000f220000000800 */
[-C--:B-1---5:R-:W-:Y:S03]  /*2f930*/  HMMA.1688.F32.TF32 R48, R124, R24.reuse, R244 ;  /* 0x000000187c30723c */ /* 0x0a2fe600000810f4 */
[----:B------:R-:W-:Y:S04]  /*2f940*/  STL [R1+0x9c0], R0 ;  /* 0x0009c00001007387 */ /* 0x000fe80000100800 */
[----:B------:R-:W-:Y:S01]  /*2f950*/  STL [R1+0x3a78], R26 ;  /* 0x003a781a01007387 */ /* 0x000fe20000100800 */
[-C--:B----4-:R-:W-:Y:S03]  /*2f960*/  HMMA.1688.F32.TF32 R44, R164, R24.reuse, R204 ;  /* 0x00000018a42c723c */ /* 0x090fe600000810cc */
[----:B------:R-:W-:Y:S04]  /*2f970*/  STL [R1+0x3a74], R27 ;  /* 0x003a741b01007387 */ /* 0x000fe80000100800 */
[----:B------:R-:W-:Y:S04]  /*2f980*/  STL [R1+0x3a6c], R22 ;  /* 0x003a6c1601007387 */ /* 0x000fe80000100800 */
[----:B------:R-:W-:Y:S04]  /*2f990*/  STL [R1+0x3a68], R23 ;  /* 0x003a681701007387 */ /* 0x000fe80000100800 */
[----:B------:R-:W-:Y:S04]  /*2f9a0*/  LDSM.16.M88.4 R72, [R0+0x4c000] ;  /* 0x04c000000048783b */ /* 0x000fe80000000200 */
[----:B------:R-:W-:Y:S04]  /*2f9b0*/  LDSM.16.M88.4 R68, [R0+0x4e000] ;  /* 0x04e000000044783b */ /* 0x000fe80000000200 */
[----:B------:R-:W-:Y:S04]  /*2f9c0*/  LDSM.16.M88.4 R64, [R0+0x50000] ;  /* 0x050000000040783b */ /* 0x000fe80000000200 */
[----:B------:R-:W-:Y:S01]  /*2f9d0*/  LDSM.16.M88.4 R60, [R0+0x52000] ;  /* 0x05200000003c783b */ /* 0x000fe20000000200 */
[-C--:B------:R-:W-:Y:S03]  /*2f9e0*/  HMMA.1688.F32.TF32 R12, R32, R24.reuse, R12 ;  /* 0x00000018200c723c */ /* 0x080fe6000008100c */
[----:B------:R-:W-:Y:S04]  /*2f9f0*/  LDSM.16.M88.4 R52, [R0+0x56000] ;  /* 0x056000000034783b */ /* 0x000fe80000000200 */
[----:B------:R-:W-:Y:S01]  /*2fa00*/  LDSM.16.M88.4 R56, [R0+0x54000] ;  /* 0x054000000038783b */ /* 0x000fe20000000200 */
[-C--:B--2---:R-:W-:Y:S11]  /*2fa10*/  HMMA.1688.F32.TF32 R40, R84, R24.reuse, R40 ;  /* 0x000000185428723c */ /* 0x084ff60000081028 */
[----:B------:R-:W-:Y:S11]  /*2fa20*/  @!UPT UIADD3 URZ, URZ, URZ, URZ ;  /* 0x0000003f3f3ff290 */ /* 0x000ff6000fffe03f */
[----:B------:R-:W-:Y:S01]  /*2fa30*/  @!UPT UIADD3 URZ, URZ, URZ, URZ ;  /* 0x0000003f3f3ff290 */ /* 0x000fe2000fffe03f */
[----:B------:R-:W-:Y:S04]  /*2fa40*/  STL.64 [R1+0x3a0], R40 ;  /* 0x0003a02801007387 */ /* 0x000fe80000100a00 */
[----:B------:R1:W-:Y:S02]  /*2fa50*/  STL.64 [R1+0x3a8], R42 ;  /* 0x0003a82a01007387 */ /* 0x0003e40000100a00 */
[-C--:B-1----:R-:W-:Y:S02]  /*2fa60*/  HMMA.1688.F32.TF32 R40, R200, R24.reuse, R232 ;  /* 0x00000018c828723c */ /* 0x082fe400000810e8 */
[----:B------:R-:W-:Y:S04]  /*2fa70*/  STL.64 [R1+0x390], R48 ;  /* 0x0003903001007387 */ /* 0x000fe80000100a00 */
[----:B------:R1:W-:Y:S04]  /*2fa80*/  STL.64 [R1+0x398], R50 ;  /* 0x0003983201007387 */ /* 0x0003e80000100a00 */
[----:B------:R-:W-:Y:S04]  /*2fa90*/  STL.64 [R1+0x380], R44 ;  /* 0x0003802c01007387 */ /* 0x000fe80000100a00 */
[----:B------:R2:W-:Y:S01]  /*2faa0*/  STL.64 [R1+0x388], R46 ;  /* 0x0003882e01007387 */ /* 0x0005e20000100a00 */
[-C--:B-1----:R-:W-:Y:S08]  /*2fab0*/  HMMA.1688.F32.TF32 R48, R228, R24.reuse, R168 ;  /* 0x00000018e430723c */ /* 0x082ff000000810a8 */
[----:B------:R-:W-:Y:S01]  /*2fac0*/  STL.64 [R1+0x440], R40 ;  /* 0x0004402801007387 */ /* 0x000fe20000100a00 */
[-C--:B--2---:R-:W-:Y:S03]  /*2fad0*/  HMMA.1688.F32.TF32 R44, R236, R24.reuse, R156 ;  /* 0x00000018ec2c723c */ /* 0x084fe6000008109c */
[----:B------:R1:W-:Y:S05]  /*2fae0*/  STL.64 [R1+0x448], R42 ;  /* 0x0004482a01007387 */ /* 0x0003ea0000100a00 */
[----:B-1----:R-:W-:Y:S08]  /*2faf0*/  HMMA.1688.F32.TF32 R40, R28, R24, R8 ;  /* 0x000000181c28723c */ /* 0x002ff00000081008 */
[-C--:B---3--:R-:W-:Y:S01]  /*2fb00*/  HMMA.1688.F32.TF32 R8, R84, R20.reuse, R36 ;  /* 0x000000145408723c */ /* 0x088fe20000081024 */
[----:B------:R-:W-:Y:S04]  /*2fb10*/  STL.64 [R1+0x450], R48 ;  /* 0x0004503001007387 */ /* 0x000fe80000100a00 */
[----:B------:R-:W-:Y:S04]  /*2fb20*/  STL.64 [R1+0x458], R50 ;  /* 0x0004583201007387 */ /* 0x000fe80000100a00 */
[----:B------:R-:W-:Y:S04]  /*2fb30*/  STL.64 [R1+0x530], R44 ;  /* 0x0005302c01007387 */ /* 0x000fe80000100a00 */
[----:B------:R-:W-:Y:S04]  /*2fb40*/  STL.64 [R1+0x538], R46 ;  /* 0x0005382e01007387 */ /* 0x000fe80000100a00 */
[----:B------:R1:W-:Y:S04]  /*2fb50*/  STL.64 [R1+0x670], R40 ;  /* 0x0006702801007387 */ /* 0x0003e80000100a00 */
[----:B------:R2:W-:Y:S04]  /*2fb60*/  STL.64 [R1+0x678], R42 ;  /* 0x0006782a01007387 */ /* 0x0005e80000100a00 */
[----:B-1----:R-:W3:Y:S04]  /*2fb70*/  LDL.LU.64 R40, [R1+0x560] ;  /* 0x0005600001287983 */ /* 0x002ee80000300a00 */
[----:B------:R-:W-:Y:S04]  /*2fb80*/  STL.64 [R1+0x750], R12 ;  /* 0x0007500c01007387 */ /* 0x000fe80000100a00 */
[----:B------:R1:W-:Y:S04]  /*2fb90*/  STL.64 [R1+0x758], R14 ;  /* 0x0007580e01007387 */ /* 0x0003e80000100a00 */
[----:B--2---:R-:W3:Y:S04]  /*2fba0*/  LDL.LU.64 R42, [R1+0x568] ;  /* 0x00056800012a7983 */ /* 0x004ee80000300a00 */
[----:B------:R-:W-:Y:S04]  /*2fbb0*/  STL.64 [R1+0x2d0], R8 ;  /* 0x0002d00801007387 */ /* 0x000fe80000100a00 */
[----:B------:R2:W-:Y:S04]  /*2fbc0*/  STL.64 [R1+0x2d8], R10 ;  /* 0x0002d80a01007387 */ /* 0x0005e80000100a00 */
[----:B------:R-:W4:Y:S04]  /*2fbd0*/  LDL.LU.64 R36, [R1] ;  /* 0x0000000001247983 */ /* 0x000f280000300a00 */
[----:B------:R-:W4:Y:S01]  /*2fbe0*/  LDL.LU.64 R38, [R1+0x8] ;  /* 0x0000080001267983 */ /* 0x000f220000300a00 */
[-C--:B-1----:R-:W-:Y:S03]  /*2fbf0*/  HMMA.1688.F32.TF32 R12, R124, R20.reuse, R240 ;  /* 0x000000147c0c723c */ /* 0x082fe600000810f0 */
[----:B------:R-:W4:Y:S11]  /*2fc00*/  LDL.LU.64 R24, [R1+0x5a0] ;  /* 0x0005a00001187983 */ /* 0x000f360000300a00 */
[----:B------:R-:W-:Y:S09]  /*2fc10*/  @!UPT UIADD3 URZ, URZ, URZ, URZ ;  /* 0x0000003f3f3ff290 */ /* 0x000ff2000fffe03f */
[----:B------:R-:W-:Y:S04]  /*2fc20*/  STL.64 [R1+0x2c0], R12 ;  /* 0x0002c00c01007387 */ /* 0x000fe80000100a00 */
[----:B------:R-:W-:Y:S04]  /*2fc30*/  STL.64 [R1+0x2c8], R14 ;  /* 0x0002c80e01007387 */ /* 0x000fe80000100a00 */
[----:B------:R-:W4:Y:S01]  /*2fc40*/  LDL.LU.64 R26, [R1+0x5a8] ;  /* 0x0005a800011a7983 */ /* 0x000f220000300a00 */
[-C--:B--2---:R-:W-:Y:S11]  /*2fc50*/  HMMA.1688.F32.TF32 R8, R164, R20.reuse, R208 ;  /* 0x00000014a408723c */ /* 0x084ff600000810d0 */
[----:B------:R-:W-:Y:S11]  /*2fc60*/  @!UPT UIADD3 URZ, URZ, URZ, URZ ;  /* 0x0000003f3f3ff290 */ /* 0x000ff6000fffe03f */
[----:B------:R-:W-:Y:S01]  /*2fc70*/  @!UPT UIADD3 URZ, URZ, URZ, URZ ;  /* 0x0000003f3f3ff290 */ /* 0x000fe2000fffe03f */
[----:B------:R-:W-:Y:S04]  /*2fc80*/  STL.64 [R1+0x2f0], R8 ;  /* 0x0002f00801007387 */ /* 0x000fe80000100a00 */
[----:B------:R1:W-:Y:S02]  /*2fc90*/  STL.64 [R1+0x2f8], R10 ;  /* 0x0002f80a01007387 */ /* 0x0003e40000100a00 */
[-C--:B-1----:R-:W-:Y:S08]  /*2fca0*/  HMMA.1688.F32.TF32 R8, R200, R20.reuse, R172 ;  /* 0x00000014c808723c */ /* 0x082ff000000810ac */
[-C--:B------:R-:W-:Y:S08]  /*2fcb0*/  HMMA.1688.F32.TF32 R44, R228, R20.reuse, R160 ;  /* 0x00000014e42c723c */ /* 0x080ff000000810a0 */
[-C--:B------:R-:W-:Y:S07]  /*2fcc0*/  HMMA.1688.F32.TF32 R12, R236, R20.reuse, R152 ;  /* 0x00000014ec0c723c */ /* 0x080fee0000081098 */
[----:B------:R-:W-:Y:S04]  /*2fcd0*/  STL.64 [R1+0x320], R8 ;  /* 0x0003200801007387 */ /* 0x000fe80000100a00 */
[----:B------:R1:W-:Y:S02]  /*2fce0*/  STL.64 [R1+0x328], R10 ;  /* 0x0003280a01007387 */ /* 0x0003e40000100a00 */
[-C--:B-1----:R-:W-:Y:S08]  /*2fcf0*/  HMMA.1688.F32.TF32 R8, R28, R20.reuse, R4 ;  /* 0x000000141c08723c */ /* 0x082ff00000081004 */
[----:B------:R-:W-:Y:S01]  /*2fd00*/  HMMA.1688.F32.TF32 R4, R32, R20, R16 ;  /* 0x000000142004723c */ /* 0x000fe20000081010 */
[----:B------:R-:W1:Y:S04]  /*2fd10*/  LDSM.16.M88.4 R16, [R0+0x44000] ;  /* 0x044000000010783b */ /* 0x000e680000000200 */
[----:B------:R-:W-:Y:S04]  /*2fd20*/  STL.64 [R1+0x420], R44 ;  /* 0x0004202c01007387 */ /* 0x000fe80000100a00 */
[----:B------:R-:W-:Y:S04]  /*2fd30*/  STL.64 [R1+0x428], R46 ;  /* 0x0004282e01007387 */ /* 0x000fe80000100a00 */
[----:B------:R-:W-:Y:S04]  /*2fd40*/  STL.64 [R1+0x470], R12 ;  /* 0x0004700c01007387 */ /* 0x000fe80000100a00 */
[----:B------:R-:W-:Y:S04]  /*2fd50*/  STL.64 [R1+0x478], R14 ;  /* 0x0004780e01007387 */ /* 0x000fe80000100a00 */
[----:B------:R-:W2:Y:S04]  /*2fd60*/  LDSM.16.M88.4 R12, [R0+0x46000] ;  /* 0x04600000000c783b */ /* 0x000ea80000000200 */
[----:B------:R-:W-:Y:S04]  /*2fd70*/  STL.64 [R1+0x600], R8 ;  /* 0x0006000801007387 */ /* 0x000fe80000100a00 */
[----:B------:R-:W-:Y:S04]  /*2fd80*/  STL.64 [R1+0x608], R10 ;  /* 0x0006080a01007387 */ /* 0x000fe80000100a00 */
[----:B------:R-:W-:Y:S04]  /*2fd90*/  LDSM.16.M88.4 R8, [R0+0x4a000] ;  /* 0x04a000000008783b */ /* 0x000fe80000000200 */
[----:B-1----:R-:W-:Y:S04]  /*2fda0*/  STL [R1+0x3a7c], R18 ;  /* 0x003a7c1201007387 */ /* 0x002fe80000100800 */
[----:B------:R-:W-:Y:S04]  /*2fdb0*/  STL.64 [R1+0x740], R4 ;  /* 0x0007400401007387 */ /* 0x000fe80000100a00 */
[----:B------:R-:W-:Y:S04]  /*2fdc0*/  STL.64 [R1+0x748], R6 ;  /* 0x0007480601007387 */ /* 0x000fe80000100a00 */
[----:B------:R-:W-:Y:S01]  /*2fdd0*/  STL [R1+0x3a70], R19 ;  /* 0x003a701301007387 */ /* 0x000fe20000100800 */
[-C--:B------:R-:W-:Y:S03]  /*2fde0*/  HMMA.1688.F32.TF32 R48, R164, R16.reuse, R212 ;  /* 0x00000010a430723c */ /* 0x080fe600000810d4 */
[----:B------:R-:W1:Y:S04]  /*2fdf0*/  LDSM.16.M88.4 R4, [R0+0x48000] ;  /* 0x048000000004783b */ /* 0x000e680000000200 */
[----:B--2---:R-:W-:Y:S04]  /*2fe00*/  STL [R1+0x3a84], R14 ;  /* 0x003a840e01007387 */ /* 0x004fe80000100800 */
[----:B------:R-:W-:Y:S01]  /*2fe10*/  STL [R1+0x3a80], R15 ;  /* 0x003a800f01007387 */ /* 0x000fe20000100800 */
[-C--:B---3--:R-:W-:Y:S03]  /*2fe20*/  HMMA.1688.F32.TF32 R44, R84, R16.reuse, R40 ;  /* 0x00000010542c723c */ /* 0x088fe60000081028 */
[----:B------:R-:W1:Y:S05]  /*2fe30*/  LDL.LU.64 R40, [R1+0x660] ;  /* 0x0006600001287983 */ /* 0x000e6a0000300a00 */
[-C--:B----4-:R-:W-:Y:S11]  /*2fe40*/  HMMA.1688.F32.TF32 R20, R124, R16.reuse, R36 ;  /* 0x000000107c14723c */ /* 0x090ff60000081024 */
[----:B------:R-:W-:Y:S04]  /*2fe50*/  @!UPT UIADD3 URZ, URZ, URZ, URZ ;  /* 0x0000003f3f3ff290 */ /* 0x000fe8000fffe03f */
[----:B------:R-:W-:Y:S04]  /*2fe60*/  STL.64 [R1+0x240], R44 ;  /* 0x0002402c01007387 */ /* 0x000fe80000100a00 */
[----:B------:R-:W-:Y:S04]  /*2fe70*/  STL.64 [R1+0x248], R46 ;  /* 0x0002482e01007387 */ /* 0x000fe80000100a00 */
[----:B------:R-:W1:Y:S04]  /*2fe80*/  LDL.LU.64 R42, [R1+0x668] ;  /* 0x00066800012a7983 */ /* 0x000e680000300a00 */
[----:B------:R2:W-:Y:S04]  /*2fe90*/  STL.64 [R1+0x230], R20 ;  /* 0x0002301401007387 */ /* 0x0005e80000100a00 */
[----:B------:R3:W-:Y:S04]  /*2fea0*/  STL.64 [R1+0x238], R22 ;  /* 0x0002381601007387 */ /* 0x0007e80000100a00 */
[----:B--2---:R-:W2:Y:S04]  /*2feb0*/  LDL.LU.64 R20, [R1+0x550] ;  /* 0x0005500001147983 */ /* 0x004ea80000300a00 */
[----:B---3--:R-:W2:Y:S01]  /*2fec0*/  LDL.LU.64 R22, [R1+0x558] ;  /* 0x0005580001167983 */ /* 0x008ea20000300a00 */
[-C--:B------:R-:W-:Y:S08]  /*2fed0*/  HMMA.1688.F32.TF32 R36, R200, R16.reuse, R76 ;  /* 0x00000010c824723c */ /* 0x080ff0000008104c */
[-C--:B------:R-:W-:Y:S01]  /*2fee0*/  HMMA.1688.F32.TF32 R44, R228, R16.reuse, R96 ;  /* 0x00000010e42c723c */ /* 0x080fe20000081060 */
[----:B------:R-:W-:Y:S04]  /*2fef0*/  STL.64 [R1+0x250], R48 ;  /* 0x0002503001007387 */ /* 0x000fe80000100a00 */
[----:B------:R3:W-:Y:S10]  /*2ff00*/  STL.64 [R1+0x258], R50 ;  /* 0x0002583201007387 */ /* 0x0007f40000100a00 */
[----:B------:R-:W-:Y:S01]  /*2ff10*/  STL.64 [R1+0x280], R36 ;  /* 0x0002802401007387 */ /* 0x000fe20000100a00 */
[-C--:B---3--:R-:W-:Y:S03]  /*2ff20*/  HMMA.1688.F32.TF32 R48, R236, R16.reuse, R112 ;  /* 0x00000010ec30723c */ /* 0x088fe60000081070 */
[----:B------:R3:W-:Y:S04]  /*2ff30*/  STL.64 [R1+0x288], R38 ;  /* 0x0002882601007387 */ /* 0x0007e80000100a00 */
[----:B------:R-:W-:Y:S04]  /*2ff40*/  STL.64 [R1+0x310], R44 ;  /* 0x0003102c01007387 */ /* 0x000fe80000100a00 */
[----:B------:R4:W-:Y:S01]  /*2ff50*/  STL.64 [R1+0x318], R46 ;  /* 0x0003182e01007387 */ /* 0x0009e20000100a00 */
[-C--:B---3--:R-:W-:Y:S08]  /*2ff60*/  HMMA.1688.F32.TF32 R36, R28, R16.reuse, R132 ;  /* 0x000000101c24723c */ /* 0x088ff00000081084 */
[----:B----4-:R-:W-:Y:S08]  /*2ff70*/  HMMA.1688.F32.TF32 R44, R32, R16, R148 ;  /* 0x00000010202c723c */ /* 0x010ff00000081094 */
[-C--:B------:R-:W-:Y:S01]  /*2ff80*/  HMMA.1688.F32.TF32 R16, R84, R12.reuse, R24 ;  /* 0x0000000c5410723c */ /* 0x080fe20000081018 */
[----:B------:R-:W-:Y:S04]  /*2ff90*/  STL.64 [R1+0x430], R48 ;  /* 0x0004303001007387 */ /* 0x000fe80000100a00 */
[----:B------:R-:W-:Y:S04]  /*2ffa0*/  STL.64 [R1+0x438], R50 ;  /* 0x0004383201007387 */ /* 0x000fe80000100a00 */
[----:B------:R3:W-:Y:S04]  /*2ffb0*/  STL.64 [R1+0x540], R36 ;  /* 0x0005402401007387 */ /* 0x0007e80000100a00 */
[----:B------:R4:W-:Y:S04]  /*2ffc0*/  STL.64 [R1+0x548], R38 ;  /* 0x0005482601007387 */ /* 0x0009e80000100a00 */
[----:B---3--:R-:W3:Y:S04]  /*2ffd0*/  LDL.LU.64 R36, [R1+0x720] ;  /* 0x0007200001247983 */ /* 0x008ee80000300a00 */
[----:B------:R-:W-:Y:S04]  /*2ffe0*/  STL.64 [R1+0x6a0], R44 ;  /* 0x0006a02c01007387 */ /* 0x000fe80000100a00 */
[----:B------:R4:W-:Y:S04]  /*2fff0*/  STL.64 [R1+0x6a8], R46 ;  /* 0x0006a82e01007387 */ /* 0x0009e80000100a00 */
[----:B----4-:R-:W3:Y:S04]  /*30000*/  LDL.LU.64 R38, [R1+0x728] ;  /* 0x0007280001267983 */ /* 0x010ee80000300a00 */
[----:B------:R-:W-:Y:S04]  /*30010*/  STL.64 [R1+0x1b0], R16 ;  /* 0x0001b01001007387 */ /* 0x000fe80000100a00 */
[----:B------:R4:W-:Y:S04]  /*30020*/  STL.64 [R1+0x1b8], R18 ;  /* 0x0001b81201007387 */ /* 0x0009e80000100a00 */
[----:B------:R-:W3:Y:S04]  /*30030*/  LDL.LU.64 R24, [R1+0x590] ;  /* 0x0005900001187983 */ /* 0x000ee80000300a00 */
[----:B------:R-:W3:Y:S01]  /*30040*/  LDL.LU.64 R26, [R1+0x598] ;  /* 0x00059800011a7983 */ /* 0x000ee20000300a00 */
[-C--:B------:R-:W-:Y:S08]  /*30050*/  HMMA.1688.F32.TF32 R44, R124, R12.reuse, R248 ;  /* 0x0000000c7c2c723c */ /* 0x080ff000000810f8 */
[-C--:B----4-:R-:W-:Y:S08]  /*30060*/  HMMA.1688.F32.TF32 R16, R164, R12.reuse, R216 ;  /* 0x0000000ca410723c */ /* 0x090ff000000810d8 */
[-C--:B------:R-:W-:Y:S07]  /*30070*/  HMMA.1688.F32.TF32 R48, R200, R12.reuse, R80 ;  /* 0x0000000cc830723c */ /* 0x080fee0000081050 */
[----:B------:R-:W-:Y:S04]  /*30080*/  STL.64 [R1+0x1a0], R44 ;  /* 0x0001a02c01007387 */ /* 0x000fe80000100a00 */
[----:B------:R4:W-:Y:S04]  /*30090*/  STL.64 [R1+0x1a8], R46 ;  /* 0x0001a82e01007387 */ /* 0x0009e80000100a00 */
[----:B------:R-:W-:Y:S04]  /*300a0*/  STL.64 [R1+0x1c0], R16 ;  /* 0x0001c01001007387 */ /* 0x000fe80000100a00 */
[----:B------:R4:W-:Y:S02]  /*300b0*/  STL.64 [R1+0x1c8], R18 ;  /* 0x0001c81201007387 */ /* 0x0009e40000100a00 */
[-C--:B----4-:R-:W-:Y:S08]  /*300c0*/  HMMA.1688.F32.TF32 R44, R228, R12.reuse, R100 ;  /* 0x0000000ce42c723c */ /* 0x090ff00000081064 */
[-C--:B------:R-:W-:Y:S01]  /*300d0*/  HMMA.1688.F32.TF32 R16, R236, R12.reuse, R116 ;  /* 0x0000000cec10723c */ /* 0x080fe20000081074 */
[----:B------:R-:W-:Y:S04]  /*300e0*/  STL.64 [R1+0x1d0], R48 ;  /* 0x0001d03001007387 */ /* 0x000fe80000100a00 */
[----:B------:R4:W-:Y:S10]  /*300f0*/  STL.64 [R1+0x1d8], R50 ;  /* 0x0001d83201007387 */ /* 0x0009f40000100a00 */
[----:B------:R-:W-:Y:S01]  /*30100*/  STL.64 [R1+0x270], R44 ;  /* 0x0002702c01007387 */ /* 0x000fe20000100a00 */
[-C--:B----4-:R-:W-:Y:S03]  /*30110*/  HMMA.1688.F32.TF32 R48, R28, R12.reuse, R136 ;  /* 0x0000000c1c30723c */ /* 0x090fe60000081088 */
[----:B------:R4:W-:Y:S04]  /*30120*/  STL.64 [R1+0x278], R46 ;  /* 0x0002782e01007387 */ /* 0x0009e80000100a00 */
[----:B------:R-:W-:Y:S04]  /*30130*/  STL.64 [R1+0x340], R16 ;  /* 0x0003401001007387 */ /* 0x000fe80000100a00 */
[----:B------:R1:W-:Y:S01]  /*30140*/  STL.64 [R1+0x348], R18 ;  /* 0x0003481201007387 */ /* 0x0003e20000100a00 */
[----:B----4-:R-:W-:Y:S11]  /*30150*/  HMMA.1688.F32.TF32 R44, R32, R12, R176 ;  /* 0x0000000c202c723c */ /* 0x010ff600000810b0 */
[----:B------:R-:W-:Y:S04]  /*30160*/  STL.64 [R1+0x490], R48 ;  /* 0x0004903001007387 */ /* 0x000fe80000100a00 */
[----:B------:R-:W-:Y:S04]  /*30170*/  STL.64 [R1+0x498], R50 ;  /* 0x0004983201007387 */ /* 0x000fe80000100a00 */
[----:B------:R-:W4:Y:S04]  /*30180*/  LDSM.16.M88.4 R48, [R0+0x58000] ;  /* 0x058000000030783b */ /* 0x000f280000000200 */
[----:B------:R-:W-:Y:S04]  /*30190*/  STL.64 [R1+0x620], R44 ;  /* 0x0006202c01007387 */ /* 0x000fe80000100a00 */
[----:B------:R-:W-:Y:S04]  /*301a0*/  STL.64 [R1+0x628], R46 ;  /* 0x0006282e01007387 */ /* 0x000fe80000100a00 */
[----:B------:R-:W1:Y:S02]  /*301b0*/  LDSM.16.M88.4 R44, [R0+0x5a000] ;  /* 0x05a00000002c783b */ /* 0x000e640000000200 */
[-C--:B-1----:R-:W-:Y:S02]  /*301c0*/  HMMA.1688.F32.TF32 R16, R84, R4.reuse, R40 ;  /* 0x000000045410723c */ /* 0x082fe40000081028 */
[----:B------:R-:W1:Y:S06]  /*301d0*/  LDSM.16.M88.4 R40, [R0+0x5c000] ;  /* 0x05c000000028783b */ /* 0x000e6c0000000200 */
[-C--:B--2---:R-:W-:Y:S11]  /*301e0*/  HMMA.1688.F32.TF32 R12, R124, R4.reuse, R20 ;  /* 0x000000047c0c723c */ /* 0x084ff60000081014 */
[----:B------:R-:W-:Y:S04]  /*301f0*/  @!UPT UIADD3 URZ, URZ, URZ, URZ ;  /* 0x0000003f3f3ff290 */ /* 0x000fe8000fffe03f */
[----:B------:R-:W-:Y:S04]  /*30200*/  STL.64 [R1+0xf0], R16 ;  /* 0x0000f01001007387 */ /* 0x000fe80000100a00 */
[----:B------:R2:W-:Y:S01]  /*30210*/  STL.64 [R1+0xf8], R18 ;  /* 0x0000f81201007387 */ /* 0x0005e20000100a00 */
[-C--:B------:R-:W-:Y:S08]  /*30220*/  HMMA.1688.F32.TF32 R20, R164, R4.reuse, R220 ;  /* 0x00000004a414723c */ /* 0x080ff000000810dc */
[-C--:B--2---:R-:W-:Y:S01]  /*30230*/  HMMA.1688.F32.TF32 R16, R200, R4.reuse, R88 ;  /* 0x00000004c810723c */ /* 0x084fe20000081058 */
[----:B------:R-:W-:Y:S04]  /*30240*/  STL.64 [R1+0x100], R12 ;  /* 0x0001000c01007387 */ /* 0x000fe80000100a00 */
[----:B------:R2:W-:Y:S03]  /*30250*/  STL.64 [R1+0x108], R14 ;  /* 0x0001080e01007387 */ /* 0x0005e60000100a00 */
[-C--:B--2---:R-:W-:Y:S07]  /*30260*/  HMMA.1688.F32.TF32 R12, R228, R4.reuse, R104 ;  /* 0x00000004e40c723c */ /* 0x084fee0000081068 */
[----:B------:R-:W-:Y:S04]  /*30270*/  STL.64 [R1+0x130], R20 ;  /* 0x0001301401007387 */ /* 0x000fe80000100a00 */
[----:B------:R2:W-:Y:S04]  /*30280*/  STL.64 [R1+0x138], R22 ;  /* 0x0001381601007387 */ /* 0x0005e80000100a00 */
[----:B------:R-:W-:Y:S04]  /*30290*/  STL.64 [R1+0x190], R16 ;  /* 0x0001901001007387 */ /* 0x000fe80000100a00 */
[----:B------:R1:W-:Y:S01]  /*302a0*/  STL.64 [R1+0x198], R18 ;  /* 0x0001981201007387 */ /* 0x0003e20000100a00 */
[-C--:B--2---:R-:W-:Y:S03]  /*302b0*/  HMMA.1688.F32.TF32 R20, R236, R4.reuse, R120 ;  /* 0x00000004ec14723c */ /* 0x084fe60000081078 */
[----:B------:R-:W-:Y:S05]  /*302c0*/  STL.64 [R1+0x210], R12 ;  /* 0x0002100c01007387 */ /* 0x000fea0000100a00 */
[-C--:B-1----:R-:W-:Y:S01]  /*302d0*/  HMMA.1688.F32.TF32 R16, R28, R4.reuse, R140 ;  /* 0x000000041c10723c */ /* 0x082fe2000008108c */
[----:B------:R1:W-:Y:S07]  /*302e0*/  STL.64 [R1+0x218], R14 ;  /* 0x0002180e01007387 */ /* 0x0003ee0000100a00 */
[----:B-1----:R-:W-:Y:S07]  /*302f0*/  HMMA.1688.F32.TF32 R12, R32, R4, R180 ;  /* 0x00000004200c723c */ /* 0x002fee00000810b4 */
[----:B------:R-:W-:Y:S04]  /*30300*/  STL.64 [R1+0x2a0], R20 ;  /* 0x0002a01401007387 */ /* 0x000fe80000100a00 */
[----:B------:R-:W-:Y:S04]  /*30310*/  STL.64 [R1+0x2a8], R22 ;  /* 0x0002a81601007387 */ /* 0x000fe80000100a00 */
[----:B------:R1:W-:Y:S04]  /*30320*/  STL.64 [R1+0x460], R16 ;  /* 0x0004601001007387 */ /* 0x0003e80000100a00 */
[----:B------:R-:W-:Y:S05]  /*30330*/  STL.64 [R1+0x468], R18 ;  /* 0x0004681201007387 */ /* 0x000fea0000100a00 */
[----:B-1----:R-:W-:Y:S01]  /*30340*/  IMAD.MOV.U32 R16, RZ, RZ, R14 ;  /* 0x000000ffff107224 */ /* 0x002fe200078e000e */
[----:B------:R-:W-:Y:S01]  /*30350*/  MOV R20, R12 ;  /* 0x0000000c00147202 */ /* 0x000fe20000000f00 */
[----:B------:R-:W-:-:S02]  /*30360*/  IMAD.MOV.U32 R17, RZ, RZ, R13 ;  /* 0x000000ffff117224 */ /* 0x000fc400078e000d */
[----:B------:R-:W-:Y:S01]  /*30370*/  IMAD.MOV.U32 R13, RZ, RZ, R15 ;  /* 0x000000ffff0d7224 */ /* 0x000fe200078e000f */
[----:B------:R-:W-:Y:S04]  /*30380*/  STL [R1+0x38bc], R16 ;  /* 0x0038bc1001007387 */ /* 0x000fe80000100800 */
[----:B------:R3:W-:Y:S04]  /*30390*/  STL [R1+0x38b8], R20 ;  /* 0x0038b81401007387 */ /* 0x0007e80000100800 */
[----:B------:R1:W-:Y:S01]  /*303a0*/  STL [R1+0x38b4], R17 ;  /* 0x0038b41101007387 */ /* 0x0003e20000100800 */
[-C--:B---3--:R-:W-:Y:S03]  /*303b0*/  HMMA.1688.F32.TF32 R20, R84, R8.reuse, R36 ;  /* 0x000000085414723c */ /* 0x088fe60000081024 */
[----:B------:R2:W-:Y:S04]  /*303c0*/  STL [R1+0x38b0], R13 ;  /* 0x0038b00d01007387 */ /* 0x0005e80000100800 */
[----:B------:R-:W3:Y:S01]  /*303d0*/  LDSM.16.M88.4 R36, [R0+0x5e000] ;  /* 0x05e000000024783b */ /* 0x000ee20000000200 */
[-C--:B-1----:R-:W-:Y:S08]  /*303e0*/  HMMA.1688.F32.TF32 R16, R124, R8.reuse, R24 ;  /* 0x000000087c10723c */ /* 0x082ff00000081018 */
[----:B--2---:R-:W-:Y:S07]  /*303f0*/  HMMA.1688.F32.TF32 R12, R164, R8, R224 ;  /* 0x00000008a40c723c */ /* 0x004fee00000810e0 */
[----:B------:R-:W-:Y:S04]  /*30400*/  STL.64 [R1+0x90], R20 ;  /* 0x0000901401007387 */ /* 0x000fe80000100a00 */
[----:B------:R-:W-:Y:S04]  /*30410*/  STL.64 [R1+0x98], R22 ;  /* 0x0000981601007387 */ /* 0x000fe80000100a00 */
[----:B------:R1:W-:Y:S04]  /*30420*/  STL.64 [R1+0xb0], R16 ;  /* 0x0000b01001007387 */ /* 0x0003e80000100a00 */
[----:B------:R2:W-:Y:S04]  /*30430*/  STL.64 [R1+0xb8], R18 ;  /* 0x0000b81201007387 */ /* 0x0005e80000100a00 */
[----:B------:R3:W-:Y:S04]  /*30440*/  STL.64 [R1+0xa0], R12 ;  /* 0x0000a00c01007387 */ /* 0x0007e80000100a00 */
[----:B-1----:R-:W4:Y:S04]  /*30450*/  LDL.LU.64 R16, [R1+0x920] ;  /* 0x0009200001107983 */ /* 0x002f280000300a00 */
[----:B--2---:R-:W4:Y:S01]  /*30460*/  LDL.LU.64 R18, [R1+0x928] ;  /* 0x0009280001127983 */ /* 0x004f220000300a00 */
[----:B------:R-:W-:Y:S01]  /*30470*/  MOV R5, R14 ;  /* 0x0000000e00057202 */ /* 0x000fe20000000f00 */
[----:B------:R-:W-:-:S02]  /*30480*/  IMAD.MOV.U32 R4, RZ, RZ, R15 ;  /* 0x000000ffff047224 */ /* 0x000fc400078e000f */
[----:B---3--:R-:W2:Y:S01]  /*30490*/  LDL.LU.64 R12, [R1+0x910] ;  /* 0x00091000010c7983 */ /* 0x008ea20000300a00 */
[-C--:B------:R-:W-:Y:S03]  /*304a0*/  HMMA.1688.F32.TF32 R20, R200, R8.reuse, R92 ;  /* 0x00000008c814723c */ /* 0x080fe6000008105c */
[----:B------:R-:W2:Y:S04]  /*304b0*/  LDL.LU.64 R14, [R1+0x918] ;  /* 0x00091800010e7983 */ /* 0x000ea80000300a00 */
[----:B------:R-:W-:Y:S04]  /*304c0*/  STL.64 [R1+0x3a30], R6 ;  /* 0x003a300601007387 */ /* 0x000fe80000100a00 */
[----:B------:R1:W-:Y:S02]  /*304d0*/  STL.64 [R1+0x3a28], R4 ;  /* 0x003a280401007387 */ /* 0x0003e40000100a00 */
[-C--:B-1----:R-:W-:Y:S10]  /*304e0*/  HMMA.1688.F32.TF32 R4, R228, R8.reuse, R108 ;  /* 0x00000008e404723c */ /* 0x082ff4000008106c */
[----:B------:R-:W-:Y:S04]  /*304f0*/  STL.64 [R1+0xc0], R20 ;  /* 0x0000c01401007387 */ /* 0x000fe80000100a00 */
[----:B------:R1:W-:Y:S01]  /*30500*/  STL.64 [R1+0xc8], R22 ;  /* 0x0000c81601007387 */ /* 0x0003e20000100a00 */
[-C--:B------:R-:W-:Y:S08]  /*30510*/  HMMA.1688.F32.TF32 R24, R236, R8.reuse, R128 ;  /* 0x00000008ec18723c */ /* 0x080ff00000081080 */
[-C--:B-1----:R-:W-:Y:S01]  /*30520*/  HMMA.1688.F32.TF32 R20, R28, R8.reuse, R144 ;  /* 0x000000081c14723c */ /* 0x082fe20000081090 */
[----:B------:R-:W-:Y:S04]  /*30530*/  STL.64 [R1+0x180], R4 ;  /* 0x0001800401007387 */ /* 0x000fe80000100a00 */
[----:B------:R1:W-:Y:S03]  /*30540*/  STL.64 [R1+0x188], R6 ;  /* 0x0001880601007387 */ /* 0x0003e60000100a00 */
[----:B-1----:R-:W-:Y:S07]  /*30550*/  HMMA.1688.F32.TF32 R4, R32, R8, R184 ;  /* 0x000000082004723c */ /* 0x002fee00000810b8 */
[----:B------:R1:W-:Y:S04]  /*30560*/  STL.64 [R1+0x220], R24 ;  /* 0x0002201801007387 */ /* 0x0003e80000100a00 */
[----:B------:R-:W-:Y:S04]  /*30570*/  STL.64 [R1+0x228], R26 ;  /* 0x0002281a01007387 */ /* 0x000fe80000100a00 */
[----:B------:R3:W-:Y:S04]  /*30580*/  STL.64 [R1+0x410], R20 ;  /* 0x0004101401007387 */ /* 0x0007e80000100a00 */
[----:B------:R-:W-:Y:S04]  /*30590*/  STL.64 [R1+0x418], R22 ;  /* 0x0004181601007387 */ /* 0x000fe80000100a00 */
[----:B------:R3:W-:Y:S01]  /*305a0*/  STL [R1+0x610], R4 ;  /* 0x0006100401007387 */ /* 0x0007e20000100800 */
[----:B-1----:R-:W-:Y:S01]  /*305b0*/  IMAD.MOV.U32 R25, RZ, RZ, R5 ;  /* 0x000000ffff197224 */ /* 0x002fe200078e0005 */
[----:B---3--:R-:W-:Y:S01]  /*305c0*/  MOV R21, R7 ;  /* 0x0000000700157202 */ /* 0x008fe20000000f00 */
[----:B------:R-:W-:Y:S01]  /*305d0*/  IMAD.MOV.U32 R24, RZ, RZ, R6 ;  /* 0x000000ffff187224 */ /* 0x000fe200078e0006 */
[----:B------:R-:W3:Y:S04]  /*305e0*/  LDL.LU.64 R4, [R1+0x900] ;  /* 0x0009000001047983 */ /* 0x000ee80000300a00 */
[----:B------:R-:W3:Y:S04]  /*305f0*/  LDL.LU.64 R6, [R1+0x908] ;  /* 0x0009080001067983 */ /* 0x000ee80000300a00 */
[----:B------:R-:W3:Y:S04]  /*30600*/  LDL.LU.64 R108, [R1+0x8f0] ;  /* 0x0008f000016c7983 */ /* 0x000ee80000300a00 */
[----:B------:R-:W3:Y:S04]  /*30610*/  LDL.LU.64 R110, [R1+0x8f8] ;  /* 0x0008f800016e7983 */ /* 0x000ee80000300a00 */
[----:B------:R-:W-:Y:S04]  /*30620*/  STL.64 [R1+0x3a20], R10 ;  /* 0x003a200a01007387 */ /* 0x000fe80000100a00 */
[----:B------:R1:W-:Y:S04]  /*30630*/  STL [R1+0x38c8], R21 ;  /* 0x0038c81501007387 */ /* 0x0003e80000100800 */
[----:B------:R-:W-:Y:S04]  /*30640*/  STL [R1+0x38c4], R24 ;  /* 0x0038c41801007387 */ /* 0x000fe80000100800 */
[----:B------:R-:W-:Y:S04]  /*30650*/  STL [R1+0x38c0], R25 ;  /* 0x0038c01901007387 */ /* 0x000fe80000100800 */
[----:B-1----:R-:W3:Y:S04]  /*30660*/  LDL.LU.64 R20, [R1+0x8e0] ;  /* 0x0008e00001147983 */ /* 0x002ee80000300a00 */
[----:B------:R-:W3:Y:S01]  /*30670*/  LDL.LU.64 R22, [R1+0x8e8] ;  /* 0x0008e80001167983 */ /* 0x000ee20000300a00 */
[C---:B----4-:R-:W-:Y:S11]  /*30680*/  HMMA.1688.F32.TF32 R16, R84.reuse, R72, R16 ;  /* 0x000000485410723c */ /* 0x050ff60000081010 */
[----:B------:R-:W-:Y:S11]  /*30690*/  @!UPT UIADD3 URZ, URZ, URZ, URZ ;  /* 0x0000003f3f3ff290 */ /* 0x000ff6000fffe03f */
[----:B------:R-:W-:Y:S01]  /*306a0*/  @!UPT UIADD3 URZ, URZ, URZ, URZ ;  /* 0x0000003f3f3ff290 */ /* 0x000fe2000fffe03f */
[----:B------:R-:W-:Y:S04]  /*306b0*/  STL.64 [R1+0x60], R16 ;  /* 0x0000601001007387 */ /* 0x000fe80000100a00 */
[----:B------:R1:W-:Y:S04]  /*306c0*/  STL.64 [R1+0x68], R18 ;  /* 0x0000681201007387 */ /* 0x0003e80000100a00 */
[----:B------:R-:W4:Y:S04]  /*306d0*/  LDL.LU.64 R104, [R1+0x8d0] ;  /* 0x0008d00001687983 */ /* 0x000f280000300a00 */
        /* <DEDUP_REMOVED lines=10> */
[----:B------:R-:W4:Y:S01]  /*30780*/  LDL.LU.64 R90, [R1+0x888] ;  /* 0x00088800015a7983 */ /* 0x000f220000300a00 */
[C---:B--2---:R-:W-:Y:S03]  /*30790*/  HMMA.1688.F32.TF32 R8, R84.reuse, R68, R12 ;  /* 0x000000445408723c */ /* 0x044fe6000008100c */
[----:B------:R-:W2:Y:S04]  /*307a0*/  LDL.LU.64 R92, [R1+0x870] ;  /* 0x00087000015c7983 */ /* 0x000ea80000300a00 */
[----:B------:R-:W2:Y:S11]  /*307b0*/  LDL.LU.64 R94, [R1+0x878] ;  /* 0x00087800015e7983 */ /* 0x000eb60000300a00 */
[----:B------:R-:W-:Y:S06]  /*307c0*/  @!UPT UIADD3 URZ, URZ, URZ, URZ ;  /* 0x0000003f3f3ff290 */ /* 0x000fec000fffe03f */
[----:B------:R-:W-:Y:S01]  /*307d0*/  IMAD.MOV.U32 R14, RZ, RZ, R8 ;  /* 0x000000ffff0e7224 */ /* 0x000fe200078e0008 */
[----:B------:R-:W-:Y:S01]  /*307e0*/  MOV R26, R11 ;  /* 0x0000000b001a7202 */ /* 0x000fe20000000f00 */
[----:B------:R-:W-:Y:S02]  /*307f0*/  IMAD.MOV.U32 R15, RZ, RZ, R9 ;  /* 0x000000ffff0f7224 */ /* 0x000fe400078e0009 */
[----:B-1----:R-:W-:Y:S02]  /*30800*/  IMAD.MOV.U32 R18, RZ, RZ, R10 ;  /* 0x000000ffff127224 */ /* 0x002fe400078e000a */
[C---:B---3--:R-:W-:Y:S08]  /*30810*/  HMMA.1688.F32.TF32 R8, R84.reuse, R64, R4 ;  /* 0x000000405408723c */ /* 0x048ff00000081004 */
[----:B------:R-:W-:Y:S11]  /*30820*/  HMMA.1688.F32.TF32 R108, R84, R60, R108 ;  /* 0x0000003c546c723c */ /* 0x000ff6000008106c */
[----:B------:R-:W-:Y:S05]  /*30830*/  @!UPT UIADD3 URZ, URZ, URZ, URZ ;  /* 0x0000003f3f3ff290 */ /* 0x000fea000fffe03f */
[----:B------:R-:W-:Y:S01]  /*30840*/  IMAD.MOV.U32 R7, RZ, RZ, R8 ;  /* 0x000000ffff077224 */ /* 0x000fe200078e0008 */
[----:B------:R-:W-:Y:S01]  /*30850*/  MOV R4, R11 ;  /* 0x0000000b00047202 */ /* 0x000fe20000000f00 */
[----:B------:R-:W-:Y:S02]  /*30860*/  IMAD.MOV.U32 R6, RZ, RZ, R9 ;  /* 0x000000ffff067224 */ /* 0x000fe400078e0009 */
[----:B------:R-:W-:-:S04]  /*30870*/  IMAD.MOV.U32 R5, RZ, RZ, R10 ;  /* 0x000000ffff057224 */ /* 0x000fc800078e000a */
[----:B------:R-:W-:Y:S01]  /*30880*/  IMAD.MOV.U32 R11, RZ, RZ, R108 ;  /* 0x000000ffff0b7224 */ /* 0x000fe200078e006c */
[----:B------:R-:W-:Y:S01]  /*30890*/  MOV R8, R111 ;  /* 0x0000006f00087202 */ /* 0x000fe20000000f00 */
[----:B------:R-:W-:Y:S02]  /*308a0*/  IMAD.MOV.U32 R10, RZ, RZ, R109 ;  /* 0x000000ffff0a7224 */ /* 0x000fe400078e006d */
[----:B------:R-:W-:Y:S02]  /*308b0*/  IMAD.MOV.U32 R9, RZ, RZ, R110 ;  /* 0x000000ffff097224 */ /* 0x000fe400078e006e */
[C---:B------:R-:W-:Y:S11]  /*308c0*/  HMMA.1688.F32.TF32 R108, R84.reuse, R56, R20 ;  /* 0x00000038546c723c */ /* 0x040ff60000081014 */
[----:B------:R-:W-:Y:S11]  /*308d0*/  @!UPT UIADD3 URZ, URZ, URZ, URZ ;  /* 0x0000003f3f3ff290 */ /* 0x000ff6000fffe03f */
[----:B------:R-:W-:Y:S02]  /*308e0*/  @!UPT UIADD3 URZ, URZ, URZ, URZ ;  /* 0x0000003f3f3ff290 */ /* 0x000fe4000fffe03f */
[----:B------:R-:W-:Y:S01]  /*308f0*/  IMAD.MOV.U32 R27, RZ, RZ, R108 ;  /* 0x000000ffff1b7224 */ /* 0x000fe200078e006c */
[----:B------:R-:W-:Y:S01]  /*30900*/  MOV R23, R111 ;  /* 0x0000006f00177202 */ /* 0x000fe20000000f00 */
[----:B------:R-:W-:Y:S02]  /*30910*/  IMAD.MOV.U32 R19, RZ, RZ, R109 ;  /* 0x000000ffff137224 */ /* 0x000fe400078e006d */
[----:B------:R-:W-:Y:S01]  /*30920*/  IMAD.MOV.U32 R22, RZ, RZ, R110 ;  /* 0x000000ffff167224 */ /* 0x000fe200078e006e */
[C---:B----4-:R-:W-:Y:S08]  /*30930*/  HMMA.1688.F32.TF32 R248, R84.reuse, R52, R104 ;  /* 0x0000003454f8723c */ /* 0x050ff00000081068 */
[C---:B------:R-:W-:Y:S08]  /*30940*/  HMMA.1688.F32.TF32 R244, R84.reuse, R48, R100 ;  /* 0x0000003054f4723c */ /* 0x040ff00000081064 */
[C---:B------:R-:W-:Y:S08]  /*30950*/  HMMA.1688.F32.TF32 R76, R84.reuse, R44, R76 ;  /* 0x0000002c544c723c */ /* 0x040ff0000008104c */
[C---:B------:R-:W-:Y:S08]  /*30960*/  HMMA.1688.F32.TF32 R80, R84.reuse, R40, R80 ;  /* 0x000000285450723c */ /* 0x040ff00000081050 */
[----:B------:R-:W-:Y:S08]  /*30970*/  HMMA.1688.F32.TF32 R84, R84, R36, R96 ;  /* 0x000000245454723c */ /* 0x000ff00000081060 */
[C---:B------:R-:W-:Y:S01]  /*30980*/  HMMA.1688.F32.TF32 R88, R124.reuse, R72, R88 ;  /* 0x000000487c58723c */ /* 0x040fe20000081058 */
        /* <DEDUP_REMOVED lines=11> */
[----:B------:R1:W-:Y:S04]  /*30a40*/  STL.64 [R1+0x3a38], R88 ;  /* 0x003a385801007387 */ /* 0x0003e80000100a00 */
[----:B------:R-:W3:Y:S04]  /*30a50*/  LDL.LU.64 R96, [R1+0x860] ;  /* 0x0008600001607983 */ /* 0x000ee80000300a00 */
[----:B------:R-:W3:Y:S04]  /*30a60*/  LDL.LU.64 R98, [R1+0x868] ;  /* 0x0008680001627983 */ /* 0x000ee80000300a00 */
[----:B------:R-:W4:Y:S04]  /*30a70*/  LDL.LU.64 R100, [R1+0x850] ;  /* 0x0008500001647983 */ /* 0x000f280000300a00 */
[----:B------:R-:W4:Y:S04]  /*30a80*/  LDL.LU.64 R102, [R1+0x858] ;  /* 0x0008580001667983 */ /* 0x000f280000300a00 */
[----:B-1----:R-:W4:Y:S04]  /*30a90*/  LDL.LU.64 R88, [R1+0x840] ;  /* 0x0008400001587983 */ /* 0x002f280000300a00 */
        /* <DEDUP_REMOVED lines=29> */
[C---:B--2---:R-:W-:Y:S11]  /*30c70*/  HMMA.1688.F32.TF32 R92, R124.reuse, R68, R92 ;  /* 0x000000447c5c723c */ /* 0x044ff6000008105c */
[----:B------:R-:W-:Y:S11]  /*30c80*/  @!UPT UIADD3 URZ, URZ, URZ, URZ ;  /* 0x0000003f3f3ff290 */ /* 0x000ff6000fffe03f */
[----:B------:R-:W-:Y:S01]  /*30c90*/  @!UPT UIADD3 URZ, URZ, URZ, URZ ;  /* 0x0000003f3f3ff290 */ /* 0x000fe2000fffe03f */
[----:B------:R-:W-:Y:S04]  /*30ca0*/  STL.64 [R1+0x3a50], R94 ;  /* 0x003a505e01007387 */ /* 0x000fe80000100a00 */
[----:B------:R1:W-:Y:S04]  /*30cb0*/  STL.64 [R1+0x3a48], R92 ;  /* 0x003a485c01007387 */ /* 0x0003e80000100a00 */
[----:B-1----:R-:W2:Y:S04]  /*30cc0*/  LDL.LU.64 R92, [R1+0x730] ;  /* 0x00073000015c7983 */ /* 0x002ea80000300a00 */
[----:B------:R-:W2:Y:S01]  /*30cd0*/  LDL.LU.64 R94, [R1+0x738] ;  /* 0x00073800015e7983 */ /* 0x000ea20000300a00 */
[C---:B---3--:R-:W-:Y:S08]  /*30ce0*/  HMMA.1688.F32.TF32 R96, R124.reuse, R64, R96 ;  /* 0x000000407c60723c */ /* 0x048ff00000081060 */
[C---:B----4-:R-:W-:Y:S11]  /*30cf0*/  HMMA.1688.F32.TF32 R104, R124.reuse, R56, R88 ;  /* 0x000000387c68723c */ /* 0x050ff60000081058 */
[----:B------:R-:W-:Y:S04]  /*30d00*/  @!UPT UIADD3 URZ, URZ, URZ, URZ ;  /* 0x0000003f3f3ff290 */ /* 0x000fe8000fffe03f */
[----:B------:R-:W-:Y:S04]  /*30d10*/  STL.64 [R1+0x3a60], R98 ;  /* 0x003a606201007387 */ /* 0x000fe80000100a00 */
[----:B------:R1:W-:Y:S04]  /*30d20*/  STL.64 [R1+0x3a58], R96 ;  /* 0x003a586001007387 */ /* 0x0003e80000100a00 */
[----:B------:R-:W3:Y:S04]  /*30d30*/  LDL.LU.64 R88, [R1+0x710] ;  /* 0x0007100001587983 */ /* 0x000ee80000300a00 */
[----:B------:R-:W3:Y:S01]  /*30d40*/  LDL.LU.64 R90, [R1+0x718] ;  /* 0x00071800015a7983 */ /* 0x000ee20000300a00 */
[C---:B------:R-:W-:Y:S08]  /*30d50*/  HMMA.1688.F32.TF32 R100, R124.reuse, R60, R100 ;  /* 0x0000003c7c64723c */ /* 0x040ff00000081064 */
[C---:B------:R-:W-:Y:S08]  /*30d60*/  HMMA.1688.F32.TF32 R108, R124.reuse, R52, R108 ;  /* 0x000000347c6c723c */ /* 0x040ff0000008106c */
[C---:B------:R-:W-:Y:S08]  /*30d70*/  HMMA.1688.F32.TF32 R112, R124.reuse, R48, R112 ;  /* 0x000000307c70723c */ /* 0x040ff00000081070 */
[C---:B------:R-:W-:Y:S08]  /*30d80*/  HMMA.1688.F32.TF32 R116, R124.reuse, R44, R116 ;  /* 0x0000002c7c74723c */ /* 0x040ff00000081074 */
[C---:B------:R-:W-:Y:S08]  /*30d90*/  HMMA.1688.F32.TF32 R120, R124.reuse, R40, R120 ;  /* 0x000000287c78723c */ /* 0x040ff00000081078 */
[----:B------:R-:W-:Y:S08]  /*30da0*/  HMMA.1688.F32.TF32 R124, R124, R36, R128 ;  /* 0x000000247c7c723c */ /* 0x000ff00000081080 */
[C---:B------:R-:W-:Y:S01]  /*30db0*/  HMMA.1688.F32.TF32 R128, R164.reuse, R72, R84 ;  /* 0x00000048a480723c */ /* 0x040fe20000081054 */
[----:B------:R-:W4:Y:S04]  /*30dc0*/  LDL.LU.64 R84, [R1+0x700] ;  /* 0x0007000001547983 */ /* 0x000f280000300a00 */
[----:B------:R-:W4:Y:S03]  /*30dd0*/  LDL.LU.64 R86, [R1+0x708] ;  /* 0x0007080001567983 */ /* 0x000f260000300a00 */
[C---:B------:R-:W-:Y:S01]  /*30de0*/  HMMA.1688.F32.TF32 R132, R164.reuse, R68, R80 ;  /* 0x00000044a484723c */ /* 0x040fe20000081050 */
[----:B------:R-:W4:Y:S04]  /*30df0*/  LDL.LU.64 R80, [R1+0x6f0] ;  /* 0x0006f00001507983 */ /* 0x000f280000300a00 */
[----:B------:R-:W4:Y:S03]  /*30e00*/  LDL.LU.64 R82, [R1+0x6f8] ;  /* 0x0006f80001527983 */ /* 0x000f260000300a00 */
[C---:B------:R-:W-:Y:S08]  /*30e10*/  HMMA.1688.F32.TF32 R136, R164.reuse, R64, R136 ;  /* 0x00000040a488723c */ /* 0x040ff00000081088 */
[C---:B------:R-:W-:Y:S11]  /*30e20*/  HMMA.1688.F32.TF32 R144, R164.reuse, R56, R144 ;  /* 0x00000038a490723c */ /* 0x040ff60000081090 */
[----:B------:R-:W-:Y:S04]  /*30e30*/  @!UPT UIADD3 URZ, URZ, URZ, URZ ;  /* 0x0000003f3f3ff290 */ /* 0x000fe8000fffe03f */
[----:B------:R1:W-:Y:S01]  /*30e40*/  STL [R1+0x39cc], R139 ;  /* 0x0039cc8b01007387 */ /* 0x0003e20000100800 */
[C---:B------:R-:W-:Y:S07]  /*30e50*/  HMMA.1688.F32.TF32 R160, R164.reuse, R40, R76 ;  /* 0x00000028a4a0723c */ /* 0x040fee000008104c */
[----:B------:R1:W-:Y:S04]  /*30e60*/  STL [R1+0x39c8], R147 ;  /* 0x0039c89301007387 */ /* 0x0003e80000100800 */
        /* <DEDUP_REMOVED lines=14> */
[C---:B------:R-:W-:Y:S03]  /*30f50*/  HMMA.1688.F32.TF32 R140, R164.reuse, R60, R140 ;  /* 0x0000003ca48c723c */ /* 0x040fe6000008108c */
[----:B-1----:R-:W4:Y:S04]  /*30f60*/  LDL.LU.64 R96, [R1+0x640] ;  /* 0x0006400001607983 */ /* 0x002f280000300a00 */
[----:B------:R-:W4:Y:S01]  /*30f70*/  LDL.LU.64 R98, [R1+0x648] ;  /* 0x0006480001627983 */ /* 0x000f220000300a00 */
[C---:B------:R-:W-:Y:S08]  /*30f80*/  HMMA.1688.F32.TF32 R148, R164.reuse, R52, R148 ;  /* 0x00000034a494723c */ /* 0x040ff00000081094 */
[C---:B------:R-:W-:Y:S08]  /*30f90*/  HMMA.1688.F32.TF32 R152, R164.reuse, R48, R152 ;  /* 0x00000030a498723c */ /* 0x040ff00000081098 */
[C---:B------:R-:W-:Y:S08]  /*30fa0*/  HMMA.1688.F32.TF32 R156, R164.reuse, R44, R156 ;  /* 0x0000002ca49c723c */ /* 0x040ff0000008109c */
[----:B--2---:R-:W-:Y:S01]  /*30fb0*/  HMMA.1688.F32.TF32 R164, R164, R36, R92 ;  /* 0x00000024a4a4723c */ /* 0x004fe2000008105c */
[----:B------:R-:W2:Y:S04]  /*30fc0*/  LDL.LU.64 R92, [R1+0x630] ;  /* 0x00063000015c7983 */ /* 0x000ea80000300a00 */
[----:B------:R-:W2:Y:S03]  /*30fd0*/  LDL.LU.64 R94, [R1+0x638] ;  /* 0x00063800015e7983 */ /* 0x000ea60000300a00 */
[C---:B---3--:R-:W-:Y:S11]  /*30fe0*/  HMMA.1688.F32.TF32 R88, R200.reuse, R72, R88 ;  /* 0x00000048c858723c */ /* 0x048ff60000081058 */
[----:B------:R-:W-:Y:S11]  /*30ff0*/  @!UPT UIADD3 URZ, URZ, URZ, URZ ;  /* 0x0000003f3f3ff290 */ /* 0x000ff6000fffe03f */
[----:B------:R-:W-:Y:S02]  /*31000*/  @!UPT UIADD3 URZ, URZ, URZ, URZ ;  /* 0x0000003f3f3ff290 */ /* 0x000fe4000fffe03f */
[----:B------:R-:W-:Y:S01]  /*31010*/  IMAD.MOV.U32 R139, RZ, RZ, R88 ;  /* 0x000000ffff8b7224 */ /* 0x000fe200078e0058 */
[----:B------:R-:W-:Y:S01]  /*31020*/  MOV R0, R91 ;  /* 0x0000005b00007202 */ /* 0x000fe20000000f00 */
[----:B------:R-:W-:Y:S02]  /*31030*/  IMAD.MOV.U32 R147, RZ, RZ, R89 ;  /* 0x000000ffff937224 */ /* 0x000fe400078e0059 */
[----:B------:R-:W-:Y:S01]  /*31040*/  IMAD.MOV.U32 R2, RZ, RZ, R90 ;  /* 0x000000ffff027224 */ /* 0x000fe200078e005a */
[----:B------:R-:W3:Y:S04]  /*31050*/  LDL.LU.64 R88, [R1+0x5f0] ;  /* 0x0005f00001587983 */ /* 0x000ee80000300a00 */
[----:B------:R-:W3:Y:S01]  /*31060*/  LDL.LU.64 R90, [R1+0x5f8] ;  /* 0x0005f800015a7983 */ /* 0x000ee20000300a00 */
[C---:B----4-:R-:W-:Y:S03]  /*31070*/  HMMA.1688.F32.TF32 R168, R200.reuse, R68, R84 ;  /* 0x00000044c8a8723c */ /* 0x050fe60000081054 */
[----:B------:R-:W4:Y:S04]  /*31080*/  LDL.LU.64 R84, [R1+0x5e0] ;  /* 0x0005e00001547983 */ /* 0x000f280000300a00 */
[----:B------:R-:W4:Y:S01]  /*31090*/  LDL.LU.64 R86, [R1+0x5e8] ;  /* 0x0005e80001567983 */ /* 0x000f220000300a00 */
[C---:B------:R-:W-:Y:S03]  /*310a0*/  HMMA.1688.F32.TF32 R172, R200.reuse, R64, R80 ;  /* 0x00000040c8ac723c */ /* 0x040fe60000081050 */
[----:B------:R-:W4:Y:S04]  /*310b0*/  LDL.LU.64 R80, [R1+0x5d0] ;  /* 0x0005d00001507983 */ /* 0x000f280000300a00 */
[----:B------:R-:W4:Y:S01]  /*310c0*/  LDL.LU.64 R82, [R1+0x5d8] ;  /* 0x0005d80001527983 */ /* 0x000f220000300a00 */
[C---:B------:R-:W-:Y:S03]  /*310d0*/  HMMA.1688.F32.TF32 R176, R200.reuse, R60, R76 ;  /* 0x0000003cc8b0723c */ /* 0x040fe6000008104c */
[----:B------:R-:W4:Y:S04]  /*310e0*/  LDL.LU.64 R76, [R1+0x5c0] ;  /* 0x0005c000014c7983 */ /* 0x000f280000300a00 */
[----:B------:R-:W4:Y:S01]  /*310f0*/  LDL.LU.64 R78, [R1+0x5c8] ;  /* 0x0005c800014e7983 */ /* 0x000f220000300a00 */
[C---:B------:R-:W-:Y:S08]  /*31100*/  HMMA.1688.F32.TF32 R180, R200.reuse, R56, R180 ;  /* 0x00000038c8b4723c */ /* 0x040ff000000810b4 */
[C---:B------:R-:W-:Y:S08]  /*31110*/  HMMA.1688.F32.TF32 R184, R200.reuse, R52, R184 ;  /* 0x00000034c8b8723c */ /* 0x040ff000000810b8 */
[C---:B------:R-:W-:Y:S08]  /*31120*/  HMMA.1688.F32.TF32 R188, R200.reuse, R48, R188 ;  /* 0x00000030c8bc723c */ /* 0x040ff000000810bc */
[C---:B------:R-:W-:Y:S08]  /*31130*/  HMMA.1688.F32.TF32 R192, R200.reuse, R44, R192 ;  /* 0x0000002cc8c0723c */ /* 0x040ff000000810c0 */
[C---:B------:R-:W-:Y:S08]  /*31140*/  HMMA.1688.F32.TF32 R196, R200.reuse, R40, R196 ;  /* 0x00000028c8c4723c */ /* 0x040ff000000810c4 */
[----:B------:R-:W-:Y:S08]  /*31150*/  HMMA.1688.F32.TF32 R200, R200, R36, R216 ;  /* 0x00000024c8c8723c */ /* 0x000ff000000810d8 */
[C---:B------:R-:W-:Y:S08]  /*31160*/  HMMA.1688.F32.TF32 R216, R228.reuse, R72, R212 ;  /* 0x00000048e4d8723c */ /* 0x040ff000000810d4 */
[C---:B------:R-:W-:Y:S08]  /*31170*/  HMMA.1688.F32.TF32 R208, R228.reuse, R68, R208 ;  /* 0x00000044e4d0723c */ /* 0x040ff000000810d0 */
[C---:B------:R-:W-:Y:S07]  /*31180*/  HMMA.1688.F32.TF32 R212, R228.reuse, R64, R204 ;  /* 0x00000040e4d4723c */ /* 0x040fee00000810cc */
[----:B------:R-:W-:Y:S04]  /*31190*/  STL.64 [R1+0x80], R216 ;  /* 0x000080d801007387 */ /* 0x000fe80000100a00 */
[----:B------:R-:W-:Y:S04]  /*311a0*/  STL.64 [R1+0x88], R218 ;  /* 0x000088da01007387 */ /* 0x000fe80000100a00 */
[----:B------:R-:W-:Y:S04]  /*311b0*/  STL.64 [R1+0x70], R208 ;  /* 0x000070d001007387 */ /* 0x000fe80000100a00 */
[----:B------:R2:W-:Y:S04]  /*311c0*/  STL.64 [R1+0x78], R210 ;  /* 0x000078d201007387 */ /* 0x0005e80000100a00 */
[----:B------:R-:W-:Y:S04]  /*311d0*/  STL.64 [R1+0x40], R212 ;  /* 0x000040d401007387 */ /* 0x000fe80000100a00 */
[----:B------:R3:W-:Y:S01]  /*311e0*/  STL.64 [R1+0x48], R214 ;  /* 0x000048d601007387 */ /* 0x0007e20000100a00 */
[C---:B--2---:R-:W-:Y:S03]  /*311f0*/  HMMA.1688.F32.TF32 R208, R228.reuse, R56, R92 ;  /* 0x00000038e4d0723c */ /* 0x044fe6000008105c */
[----:B------:R-:W2:Y:S04]  /*31200*/  LDL.LU.64 R92, [R1+0x5b0] ;  /* 0x0005b000015c7983 */ /* 0x000ea80000300a00 */
[----:B------:R-:W2:Y:S01]  /*31210*/  LDL.LU.64 R94, [R1+0x5b8] ;  /* 0x0005b800015e7983 */ /* 0x000ea20000300a00 */
[C---:B------:R-:W-:Y:S08]  /*31220*/  HMMA.1688.F32.TF32 R204, R228.reuse, R60, R96 ;  /* 0x0000003ce4cc723c */ /* 0x040ff00000081060 */
[C---:B---3--:R-:W-:Y:S01]  /*31230*/  HMMA.1688.F32.TF32 R212, R228.reuse, R52, R88 ;  /* 0x00000034e4d4723c */ /* 0x048fe20000081058 */
[----:B------:R-:W3:Y:S04]  /*31240*/  LDL.LU.64 R88, [R1+0x580] ;  /* 0x0005800001587983 */ /* 0x000ee80000300a00 */
[----:B------:R-:W3:Y:S03]  /*31250*/  LDL.LU.64 R90, [R1+0x588] ;  /* 0x00058800015a7983 */ /* 0x000ee60000300a00 */
[C---:B----4-:R-:W-:Y:S01]  /*31260*/  HMMA.1688.F32.TF32 R220, R228.reuse, R44, R80 ;  /* 0x0000002ce4dc723c */ /* 0x050fe20000081050 */
[----:B------:R-:W4:Y:S04]  /*31270*/  LDL.LU.64 R80, [R1+0x570] ;  /* 0x0005700001507983 */ /* 0x000f280000300a00 */
[----:B------:R-:W4:Y:S03]  /*31280*/  LDL.LU.64 R82, [R1+0x578] ;  /* 0x0005780001527983 */ /* 0x000f260000300a00 */
[C---:B------:R-:W-:Y:S01]  /*31290*/  HMMA.1688.F32.TF32 R216, R228.reuse, R48, R84 ;  /* 0x00000030e4d8723c */ /* 0x040fe20000081054 */
        /* <DEDUP_REMOVED lines=11> */
[----:B------:R-:W4:Y:S04]  /*31350*/  LDL.LU.64 R76, [R1+0x4d0] ;  /* 0x0004d000014c7983 */ /* 0x000f280000300a00 */
[----:B------:R-:W4:Y:S01]  /*31360*/  LDL.LU.64 R78, [R1+0x4d8] ;  /* 0x0004d800014e7983 */ /* 0x000f220000300a00 */
[----:B--2---:R-:W-:Y:S03]  /*31370*/  HMMA.1688.F32.TF32 R228, R228, R36, R92 ;  /* 0x00000024e4e4723c */ /* 0x004fe6000008105c */
[----:B------:R-:W2:Y:S04]  /*31380*/  LDL.LU.64 R92, [R1+0x4c0] ;  /* 0x0004c000015c7983 */ /* 0x000ea80000300a00 */
[----:B------:R-:W2:Y:S01]  /*31390*/  LDL.LU.64 R94, [R1+0x4c8] ;  /* 0x0004c800015e7983 */ /* 0x000ea20000300a00 */
[C---:B---3--:R-:W-:Y:S03]  /*313a0*/  HMMA.1688.F32.TF32 R248, R236.reuse, R72, R88 ;  /* 0x00000048ecf8723c */ /* 0x048fe60000081058 */
[----:B------:R-:W3:Y:S04]  /*313b0*/  LDL.LU.64 R88, [R1+0x4b0] ;  /* 0x0004b00001587983 */ /* 0x000ee80000300a00 */
[----:B------:R-:W3:Y:S11]  /*313c0*/  LDL.LU.64 R90, [R1+0x4b8] ;  /* 0x0004b800015a7983 */ /* 0x000ef60000300a00 */
[----:B------:R-:W-:Y:S05]  /*313d0*/  @!UPT UIADD3 URZ, URZ, URZ, URZ ;  /* 0x0000003f3f3ff290 */ /* 0x000fea000fffe03f */
[----:B------:R-:W-:Y:S04]  /*313e0*/  STL.64 [R1+0x170], R248 ;  /* 0x000170f801007387 */ /* 0x000fe80000100a00 */
[----:B------:R4:W-:Y:S02]  /*313f0*/  STL.64 [R1+0x178], R250 ;  /* 0x000178fa01007387 */ /* 0x0009e40000100a00 */
[C---:B----4-:R-:W-:Y:S02]  /*31400*/  HMMA.1688.F32.TF32 R248, R236.reuse, R68, R80 ;  /* 0x00000044ecf8723c */ /* 0x050fe40000081050 */
[----:B------:R-:W4:Y:S04]  /*31410*/  LDL.LU.64 R80, [R1+0x200] ;  /* 0x0002000001507983 */ /* 0x000f280000300a00 */
[----:B------:R-:W4:Y:S11]  /*31420*/  LDL.LU.64 R82, [R1+0x208] ;  /* 0x0002080001527983 */ /* 0x000f360000300a00 */
[----:B------:R-:W-:Y:S06]  /*31430*/  @!UPT UIADD3 URZ, URZ, URZ, URZ ;  /* 0x0000003f3f3ff290 */ /* 0x000fec000fffe03f */
[----:B------:R-:W-:Y:S04]  /*31440*/  STL.64 [R1+0x160], R248 ;  /* 0x000160f801007387 */ /* 0x000fe80000100a00 */
[----:B------:R1:W-:Y:S02]  /*31450*/  STL.64 [R1+0x168], R250 ;  /* 0x000168fa01007387 */ /* 0x0003e40000100a00 */
[C---:B-1----:R-:W-:Y:S02]  /*31460*/  HMMA.1688.F32.TF32 R248, R236.reuse, R64, R84 ;  /* 0x00000040ecf8723c */ /* 0x042fe40000081054 */
[----:B------:R-:W2:Y:S04]  /*31470*/  LDL.LU.64 R84, [R1+0x1f0] ;  /* 0x0001f00001547983 */ /* 0x000ea80000300a00 */
[----:B------:R-:W2:Y:S11]  /*31480*/  LDL.LU.64 R86, [R1+0x1f8] ;  /* 0x0001f80001567983 */ /* 0x000eb60000300a00 */
[----:B------:R-:W-:Y:S06]  /*31490*/  @!UPT UIADD3 URZ, URZ, URZ, URZ ;  /* 0x0000003f3f3ff290 */ /* 0x000fec000fffe03f */
[----:B------:R-:W-:Y:S04]  /*314a0*/  STL.64 [R1+0x150], R248 ;  /* 0x000150f801007387 */ /* 0x000fe80000100a00 */
[----:B------:R1:W-:Y:S02]  /*314b0*/  STL.64 [R1+0x158], R250 ;  /* 0x000158fa01007387 */ /* 0x0003e40000100a00 */
[C---:B-1----:R-:W-:Y:S08]  /*314c0*/  HMMA.1688.F32.TF32 R248, R236.reuse, R60, R244 ;  /* 0x0000003cecf8723c */ /* 0x042ff000000810f4 */
[C---:B------:R-:W-:Y:S08]  /*314d0*/  HMMA.1688.F32.TF32 R244, R236.reuse, R56, R240 ;  /* 0x00000038ecf4723c */ /* 0x040ff000000810f0 */
[C---:B------:R-:W-:Y:S08]  /*314e0*/  HMMA.1688.F32.TF32 R240, R236.reuse, R52, R232 ;  /* 0x00000034ecf0723c */ /* 0x040ff000000810e8 */
[C---:B------:R-:W-:Y:S01]  /*314f0*/  HMMA.1688.F32.TF32 R232, R236.reuse, R48, R96 ;  /* 0x00000030ece8723c */ /* 0x040fe20000081060 */
[----:B------:R-:W-:Y:S04]  /*31500*/  STL.64 [R1+0x140], R248 ;  /* 0x000140f801007387 */ /* 0x000fe80000100a00 */
[----:B------:R-:W-:Y:S04]  /*31510*/  STL.64 [R1+0x148], R250 ;  /* 0x000148fa01007387 */ /* 0x000fe80000100a00 */
[----:B------:R-:W-:Y:S01]  /*31520*/  STL.64 [R1+0x120], R244 ;  /* 0x000120f401007387 */ /* 0x000fe20000100a00 */
[----:B------:R-:W-:Y:S03]  /*31530*/  HMMA.1688.F32.TF32 R96, R236, R44, R76 ;  /* 0x0000002cec60723c */ /* 0x000fe6000008104c */
[----:B------:R1:W-:Y:S04]  /*31540*/  STL.64 [R1+0x128], R246 ;  /* 0x000128f601007387 */ /* 0x0003e80000100a00 */
[----:B------:R-:W-:Y:S04]  /*31550*/  STL.64 [R1+0x110], R240 ;  /* 0x000110f001007387 */ /* 0x000fe80000100a00 */
[----:B------:R-:W-:Y:S04]  /*31560*/  STL.64 [R1+0x118], R242 ;  /* 0x000118f201007387 */ /* 0x000fe80000100a00 */
[----:B------:R-:W4:Y:S04]  /*31570*/  LDL.LU.64 R76, [R1+0x360] ;  /* 0x00036000014c7983 */ /* 0x000f280000300a00 */
[----:B------:R-:W-:Y:S04]  /*31580*/  STL.64 [R1+0xe0], R232 ;  /* 0x0000e0e801007387 */ /* 0x000fe80000100a00 */
[----:B------:R1:W-:Y:S04]  /*31590*/  STL.64 [R1+0xe8], R234 ;  /* 0x0000e8ea01007387 */ /* 0x0003e80000100a00 */
[----:B------:R-:W4:Y:S01]  /*315a0*/  LDL.LU.64 R78, [R1+0x368] ;  /* 0x00036800014e7983 */ /* 0x000f220000300a00 */
[----:B--2---:R-:W-:Y:S01]  /*315b0*/  HMMA.1688.F32.TF32 R84, R32, R72, R84 ;  /* 0x000000482054723c */ /* 0x004fe20000081054 */
[----:B-1----:R-:W-:Y:S01]  /*315c0*/  IMAD.MOV.U32 R247, RZ, RZ, R4 ;  /* 0x000000fffff77224 */ /* 0x002fe200078e0004 */
[----:B------:R-:W-:Y:S01]  /*315d0*/  MOV R245, R6 ;  /* 0x0000000600f57202 */ /* 0x000fe20000000f00 */
[----:B------:R-:W-:Y:S01]  /*315e0*/  IMAD.MOV.U32 R246, RZ, RZ, R5 ;  /* 0x000000fffff67224 */ /* 0x000fe200078e0005 */
[----:B------:R-:W-:Y:S01]  /*315f0*/  MOV R249, R10 ;  /* 0x0000000a00f97202 */ /* 0x000fe20000000f00 */
[----:B------:R-:W-:Y:S01]  /*31600*/  IMAD.MOV.U32 R244, RZ, RZ, R7 ;  /* 0x000000fffff47224 */ /* 0x000fe200078e0007 */
[----:B------:R-:W-:Y:S02]  /*31610*/  LDS R240, [R252+0x2000] ;  /* 0x00200000fcf07984 */ /* 0x000fe40000000800 */
[----:B------:R-:W-:Y:S01]  /*31620*/  HMMA.1688.F32.TF32 R232, R236, R40, R92 ;  /* 0x00000028ece8723c */ /* 0x000fe2000008105c */
[----:B------:R-:W-:Y:S01]  /*31630*/  IMAD.MOV.U32 R251, RZ, RZ, R8 ;  /* 0x000000fffffb7224 */ /* 0x000fe200078e0008 */
[----:B------:R-:W-:Y:S01]  /*31640*/  LDS R242, [R252+0x3000] ;  /* 0x00300000fcf27984 */ /* 0x000fe20000000800 */
[----:B------:R-:W-:-:S02]  /*31650*/  IMAD.MOV.U32 R250, RZ, RZ, R9 ;  /* 0x000000fffffa7224 */ /* 0x000fc400078e0009 */
[----:B------:R-:W-:Y:S01]  /*31660*/  IMAD.MOV.U32 R248, RZ, RZ, R11 ;  /* 0x000000fffff87224 */ /* 0x000fe200078e000b */
[----:B------:R-:W-:Y:S02]  /*31670*/  LDS R241, [R3+0x2000] ;  /* 0x0020000003f17984 */ /* 0x000fe40000000800 */
[----:B---3--:R-:W-:Y:S02]  /*31680*/  HMMA.1688.F32.TF32 R236, R236, R36, R88 ;  /* 0x00000024ecec723c */ /* 0x008fe40000081058 */
[----:B------:R-:W1:Y:S06]  /*31690*/  LDS R243, [R3+0x3000] ;  /* 0x0030000003f37984 */ /* 0x000e6c0000000800 */
[----:B----4-:R-:W-:Y:S01]  /*316a0*/  HMMA.1688.F32.TF32 R88, R28, R72, R80 ;  /* 0x000000481c58723c */ /* 0x010fe20000081050 */
[----:B------:R-:W-:Y:S04]  /*316b0*/  STL.64 [R1+0xd0], R96 ;  /* 0x0000d06001007387 */ /* 0x000fe80000100a00 */
[----:B------:R-:W-:Y:S04]  /*316c0*/  STL.64 [R1+0xd8], R98 ;  /* 0x0000d86201007387 */ /* 0x000fe80000100a00 */
[----:B------:R-:W-:Y:S04]  /*316d0*/  STL.64 [R1+0x3958], R234 ;  /* 0x003958ea01007387 */ /* 0x000fe80000100a00 */
[----:B------:R-:W-:Y:S04]  /*316e0*/  STL.64 [R1+0x3950], R232 ;  /* 0x003950e801007387 */ /* 0x000fe80000100a00 */
[----:B------:R-:W-:Y:S04]  /*316f0*/  STL.64 [R1+0x3968], R238 ;  /* 0x003968ee01007387 */ /* 0x000fe80000100a00 */
[----:B------:R-:W-:Y:S04]  /*31700*/  STL.64 [R1+0x3960], R236 ;  /* 0x003960ec01007387 */ /* 0x000fe80000100a00 */
[----:B------:R-:W2:Y:S04]  /*31710*/  LDL.LU.64 R80, [R1+0x1e0] ;  /* 0x0001e00001507983 */ /* 0x000ea80000300a00 */
[----:B------:R-:W2:Y:S01]  /*31720*/  LDL.LU.64 R82, [R1+0x1e8] ;  /* 0x0001e80001527983 */ /* 0x000ea20000300a00 */
[----:B------:R-:W-:-:S03]  /*31730*/  IMAD.MOV.U32 R20, RZ, RZ, R84 ;  /* 0x000000ffff147224 */ /* 0x000fc600078e0054 */
[----:B------:R-:W-:Y:S01]  /*31740*/  STL.64 [R1+0x200], R88 ;  /* 0x0002005801007387 */ /* 0x000fe20000100a00 */
[----:B------:R-:W-:-:S03]  /*31750*/  IMAD.MOV.U32 R17, RZ, RZ, R85 ;  /* 0x000000ffff117224 */ /* 0x000fc600078e0055 */
[----:B------:R-:W-:Y:S01]  /*31760*/  STL.64 [R1+0x208], R90 ;  /* 0x0002085a01007387 */ /* 0x000fe20000100a00 */
[----:B------:R-:W-:-:S03]  /*31770*/  IMAD.MOV.U32 R13, RZ, RZ, R86 ;  /* 0x000000ffff0d7224 */ /* 0x000fc600078e0056 */
[----:B------:R3:W-:Y:S04]  /*31780*/  STL [R1+0x56c], R87 ;  /* 0x00056c5701007387 */ /* 0x0007e80000100800 */
[----:B------:R-:W4:Y:S04]  /*31790*/  LDL.LU.64 R84, [R1+0x4a0] ;  /* 0x0004a00001547983 */ /* 0x000f280000300a00 */
[----:B---3--:R-:W4:Y:S01]  /*317a0*/  LDL.LU.64 R86, [R1+0x4a8] ;  /* 0x0004a80001567983 */ /* 0x008f220000300a00 */
[----:B------:R-:W-:Y:S03]  /*317b0*/  HMMA.1688.F32.TF32 R76, R28, R68, R76 ;  /* 0x000000441c4c723c */ /* 0x000fe6000008104c */
[----:B------:R-:W-:Y:S04]  /*317c0*/  STL [R1+0x38d4], R13 ;  /* 0x0038d40d01007387 */ /* 0x000fe80000100800 */
[----:B------:R-:W-:Y:S04]  /*317d0*/  STL [R1+0x38d0], R20 ;  /* 0x0038d01401007387 */ /* 0x000fe80000100800 */
[----:B------:R-:W-:Y:S11]  /*317e0*/  STL [R1+0x38cc], R17 ;  /* 0x0038cc1101007387 */ /* 0x000ff60000100800 */
[----:B------:R-:W-:Y:S02]  /*317f0*/  @!UPT UIADD3 URZ, URZ, URZ, URZ ;  /* 0x0000003f3f3ff290 */ /* 0x000fe4000fffe03f */
[----:B------:R-:W-:Y:S01]  /*31800*/  MOV R235, R76 ;  /* 0x0000004c00eb7202 */ /* 0x000fe20000000f00 */
[----:B------:R-:W-:Y:S02]  /*31810*/  IMAD.MOV.U32 R234, RZ, RZ, R77 ;  /* 0x000000ffffea7224 */ /* 0x000fe400078e004d */
[----:B------:R-:W-:Y:S01]  /*31820*/  IMAD.MOV.U32 R233, RZ, RZ, R78 ;  /* 0x000000ffffe97224 */ /* 0x000fe200078e004e */
[----:B------:R-:W3:Y:S01]  /*31830*/  LDL.LU.64 R76, [R1+0x480] ;  /* 0x00048000014c7983 */ /* 0x000ee20000300a00 */
[----:B------:R-:W-:-:S03]  /*31840*/  IMAD.MOV.U32 R232, RZ, RZ, R79 ;  /* 0x000000ffffe87224 */ /* 0x000fc600078e004f */
[----:B------:R-:W3:Y:S04]  /*31850*/  LDL.LU.64 R78, [R1+0x488] ;  /* 0x00048800014e7983 */ /* 0x000ee80000300a00 */
[----:B------:R-:W-:Y:S04]  /*31860*/  STL [R1+0x398c], R232 ;  /* 0x00398ce801007387 */ /* 0x000fe80000100800 */
[----:B------:R-:W-:Y:S04]  /*31870*/  STL [R1+0x3988], R234 ;  /* 0x003988ea01007387 */ /* 0x000fe80000100800 */
[----:B------:R1:W-:Y:S04]  /*31880*/  STL [R1+0x3984], R235 ;  /* 0x003984eb01007387 */ /* 0x0003e80000100800 */
[----:B------:R1:W-:Y:S01]  /*31890*/  STL [R1+0x3980], R233 ;  /* 0x003980e901007387 */ /* 0x0003e20000100800 */
[----:B--2---:R-:W-:Y:S08]  /*318a0*/  HMMA.1688.F32.TF32 R80, R32, R68, R80 ;  /* 0x000000442050723c */ /* 0x004ff00000081050 */
[----:B----4-:R-:W-:Y:S11]  /*318b0*/  HMMA.1688.F32.TF32 R84, R28, R64, R84 ;  /* 0x000000401c54723c */ /* 0x010ff60000081054 */
[----:B------:R-:W-:Y:S05]  /*318c0*/  @!UPT UIADD3 URZ, URZ, URZ, URZ ;  /* 0x0000003f3f3ff290 */ /* 0x000fea000fffe03f */
[----:B------:R-:W-:Y:S01]  /*318d0*/  IMAD.MOV.U32 R16, RZ, RZ, R83 ;  /* 0x000000ffff107224 */ /* 0x000fe200078e0053 */
[----:B------:R-:W-:Y:S01]  /*318e0*/  MOV R21, R80 ;  /* 0x0000005000157202 */ /* 0x000fe20000000f00 */
[----:B------:R-:W-:Y:S02]  /*318f0*/  IMAD.MOV.U32 R24, RZ, RZ, R81 ;  /* 0x000000ffff187224 */ /* 0x000fe400078e0051 */
[----:B------:R-:W-:Y:S01]  /*31900*/  IMAD.MOV.U32 R25, RZ, RZ, R82 ;  /* 0x000000ffff197224 */ /* 0x000fe200078e0052 */
[----:B------:R-:W2:Y:S04]  /*31910*/  LDL.LU.64 R80, [R1+0x3b0] ;  /* 0x0003b00001507983 */ /* 0x000ea80000300a00 */
[----:B------:R-:W2:Y:S04]  /*31920*/  LDL.LU.64 R82, [R1+0x3b8] ;  /* 0x0003b80001527983 */ /* 0x000ea80000300a00 */
[----:B------:R-:W-:Y:S04]  /*31930*/  STL [R1+0x38e4], R16 ;  /* 0x0038e41001007387 */ /* 0x000fe80000100800 */
[----:B------:R-:W-:Y:S04]  /*31940*/  STL [R1+0x38e0], R21 ;  /* 0x0038e01501007387 */ /* 0x000fe80000100800 */
[----:B------:R-:W-:Y:S01]  /*31950*/  STL [R1+0x38dc], R24 ;  /* 0x0038dc1801007387 */ /* 0x000fe20000100800 */
[----:B------:R-:W-:Y:S01]  /*31960*/  IMAD.MOV.U32 R236, RZ, RZ, R87 ;  /* 0x000000ffffec7224 */ /* 0x000fe200078e0057 */
[----:B------:R-:W-:Y:S01]  /*31970*/  MOV R239, R84 ;  /* 0x0000005400ef7202 */ /* 0x000fe20000000f00 */
[----:B------:R-:W-:Y:S01]  /*31980*/  IMAD.MOV.U32 R238, RZ, RZ, R85 ;  /* 0x000000ffffee7224 */ /* 0x000fe200078e0055 */
[----:B------:R-:W-:Y:S01]  /*31990*/  STL [R1+0x38d8], R25 ;  /* 0x0038d81901007387 */ /* 0x000fe20000100800 */
[----:B------:R-:W-:-:S03]  /*319a0*/  IMAD.MOV.U32 R237, RZ, RZ, R86 ;  /* 0x000000ffffed7224 */ /* 0x000fc600078e0056 */
[----:B------:R-:W4:Y:S04]  /*319b0*/  LDL.LU.64 R84, [R1+0x3c0] ;  /* 0x0003c00001547983 */ /* 0x000f280000300a00 */
[----:B------:R-:W4:Y:S01]  /*319c0*/  LDL.LU.64 R86, [R1+0x3c8] ;  /* 0x0003c80001567983 */ /* 0x000f220000300a00 */
[----:B---3--:R-:W-:Y:S03]  /*319d0*/  HMMA.1688.F32.TF32 R76, R28, R60, R76 ;  /* 0x0000003c1c4c723c */ /* 0x008fe6000008104c */
[----:B------:R-:W-:Y:S04]  /*319e0*/  STL [R1+0x399c], R236 ;  /* 0x00399cec01007387 */ /* 0x000fe80000100800 */
[----:B------:R-:W-:Y:S04]  /*319f0*/  STL [R1+0x3998], R237 ;  /* 0x003998ed01007387 */ /* 0x000fe80000100800 */
[----:B------:R-:W-:Y:S04]  /*31a00*/  STL [R1+0x3994], R238 ;  /* 0x003994ee01007387 */ /* 0x000fe80000100800 */
[----:B------:R-:W-:Y:S08]  /*31a10*/  STL [R1+0x3990], R239 ;  /* 0x003990ef01007387 */ /* 0x000ff00000100800 */
[----:B------:R3:W-:Y:S01]  /*31a20*/  STL.64 [R1+0x368], R78 ;  /* 0x0003684e01007387 */ /* 0x0007e20000100a00 */
[----:B-1----:R-:W-:Y:S01]  /*31a30*/  MOV R235, R76 ;  /* 0x0000004c00eb7202 */ /* 0x002fe20000000f00 */
[----:B------:R-:W-:-:S02]  /*31a40*/  IMAD.MOV.U32 R233, RZ, RZ, R77 ;  /* 0x000000ffffe97224 */ /* 0x000fc400078e004d */
[----:B------:R-:W4:Y:S04]  /*31a50*/  LDL.LU.64 R76, [R1+0x3d0] ;  /* 0x0003d000014c7983 */ /* 0x000f280000300a00 */
[----:B---3--:R-:W3:Y:S04]  /*31a60*/  LDL.LU.64 R78, [R1+0x3d8] ;  /* 0x0003d800014e7983 */ /* 0x008ee80000300a00 */
[----:B------:R-:W-:Y:S04]  /*31a70*/  STL [R1+0x39a4], R233 ;  /* 0x0039a4e901007387 */ /* 0x000fe80000100800 */
[----:B------:R-:W-:Y:S01]  /*31a80*/  STL [R1+0x39a0], R235 ;  /* 0x0039a0eb01007387 */ /* 0x000fe20000100800 */
[C---:B--2---:R-:W-:Y:S03]  /*31a90*/  HMMA.1688.F32.TF32 R88, R28.reuse, R56, R80 ;  /* 0x000000381c58723c */ /* 0x044fe60000081050 */
[----:B------:R-:W2:Y:S04]  /*31aa0*/  LDL.LU.64 R80, [R1+0x3e0] ;  /* 0x0003e00001507983 */ /* 0x000ea80000300a00 */
[----:B------:R-:W2:Y:S01]  /*31ab0*/  LDL.LU.64 R82, [R1+0x3e8] ;  /* 0x0003e80001527983 */ /* 0x000ea20000300a00 */
[----:B----4-:R-:W-:Y:S11]  /*31ac0*/  HMMA.1688.F32.TF32 R84, R28, R52, R84 ;  /* 0x000000341c54723c */ /* 0x010ff60000081054 */
[----:B------:R-:W-:Y:S04]  /*31ad0*/  @!UPT UIADD3 URZ, URZ, URZ, URZ ;  /* 0x0000003f3f3ff290 */ /* 0x000fe8000fffe03f */
[----:B------:R1:W-:Y:S04]  /*31ae0*/  STL.64 [R1+0x3b0], R88 ;  /* 0x0003b05801007387 */ /* 0x0003e80000100a00 */
[----:B------:R4:W-:Y:S04]  /*31af0*/  STL.64 [R1+0x3b8], R90 ;  /* 0x0003b85a01007387 */ /* 0x0009e80000100a00 */
[----:B-1----:R-:W2:Y:S04]  /*31b00*/  LDL.LU.64 R88, [R1+0x400] ;  /* 0x0004000001587983 */ /* 0x002ea80000300a00 */
[----:B----4-:R-:W4:Y:S01]  /*31b10*/  LDL.LU.64 R90, [R1+0x408] ;  /* 0x00040800015a7983 */ /* 0x010f220000300a00 */
[----:B------:R-:W-:Y:S01]  /*31b20*/  IMAD.MOV.U32 R234, RZ, RZ, R87 ;  /* 0x000000ffffea7224 */ /* 0x000fe200078e0057 */
[----:B------:R-:W-:Y:S01]  /*31b30*/  MOV R232, R86 ;  /* 0x0000005600e87202 */ /* 0x000fe20000000f00 */
[----:B------:R-:W-:-:S02]  /*31b40*/  IMAD.MOV.U32 R238, RZ, RZ, R84 ;  /* 0x000000ffffee7224 */ /* 0x000fc400078e0054 */
[----:B------:R-:W-:Y:S01]  /*31b50*/  IMAD.MOV.U32 R239, RZ, RZ, R85 ;  /* 0x000000ffffef7224 */ /* 0x000fe200078e0055 */
[----:B------:R1:W-:Y:S01]  /*31b60*/  STL [R1+0x39b4], R234 ;  /* 0x0039b4ea01007387 */ /* 0x0003e20000100800 */
[C---:B---3--:R-:W-:Y:S03]  /*31b70*/  HMMA.1688.F32.TF32 R76, R28.reuse, R48, R76 ;  /* 0x000000301c4c723c */ /* 0x048fe6000008104c */
[----:B------:R-:W-:Y:S04]  /*31b80*/  STL [R1+0x39b0], R232 ;  /* 0x0039b0e801007387 */ /* 0x000fe80000100800 */
[----:B------:R3:W-:Y:S04]  /*31b90*/  STL [R1+0x39ac], R238 ;  /* 0x0039acee01007387 */ /* 0x0007e80000100800 */
[----:B------:R1:W-:Y:S11]  /*31ba0*/  STL [R1+0x39a8], R239 ;  /* 0x0039a8ef01007387 */ /* 0x0003f60000100800 */
[----:B------:R-:W-:Y:S02]  /*31bb0*/  @!UPT UIADD3 URZ, URZ, URZ, URZ ;  /* 0x0000003f3f3ff290 */ /* 0x000fe4000fffe03f */
[----:B------:R-:W-:Y:S01]  /*31bc0*/  IMAD.MOV.U32 R233, RZ, RZ, R76 ;  /* 0x000000ffffe97224 */ /* 0x000fe200078e004c */
[----:B------:R-:W-:Y:S01]  /*31bd0*/  MOV R236, R78 ;  /* 0x0000004e00ec7202 */ /* 0x000fe20000000f00 */
[----:B------:R-:W-:Y:S02]  /*31be0*/  IMAD.MOV.U32 R235, RZ, RZ, R77 ;  /* 0x000000ffffeb7224 */ /* 0x000fe400078e004d */
[----:B------:R-:W-:Y:S01]  /*31bf0*/  IMAD.MOV.U32 R237, RZ, RZ, R79 ;  /* 0x000000ffffed7224 */ /* 0x000fe200078e004f */
[----:B------:R-:W3:Y:S04]  /*31c00*/  LDL.LU.64 R76, [R1+0x3f0] ;  /* 0x0003f000014c7983 */ /* 0x000ee80000300a00 */
[----:B------:R-:W3:Y:S04]  /*31c10*/  LDL.LU.64 R78, [R1+0x3f8] ;  /* 0x0003f800014e7983 */ /* 0x000ee80000300a00 */
[----:B------:R-:W3:Y:S04]  /*31c20*/  LDL.LU.64 R84, [R1+0x370] ;  /* 0x0003700001547983 */ /* 0x000ee80000300a00 */
[----:B------:R-:W3:Y:S04]  /*31c30*/  LDL.LU.64 R86, [R1+0x378] ;  /* 0x0003780001567983 */ /* 0x000ee80000300a00 */
[----:B------:R1:W-:Y:S04]  /*31c40*/  STL [R1+0x39c4], R237 ;  /* 0x0039c4ed01007387 */ /* 0x0003e80000100800 */
[----:B------:R1:W-:Y:S04]  /*31c50*/  STL [R1+0x39c0], R236 ;  /* 0x0039c0ec01007387 */ /* 0x0003e80000100800 */
[----:B------:R1:W-:Y:S04]  /*31c60*/  STL [R1+0x39bc], R233 ;  /* 0x0039bce901007387 */ /* 0x0003e80000100800 */
[----:B------:R1:W-:Y:S01]  /*31c70*/  STL [R1+0x39b8], R235 ;  /* 0x0039b8eb01007387 */ /* 0x0003e20000100800 */
[C---:B--2---:R-:W-:Y:S08]  /*31c80*/  HMMA.1688.F32.TF32 R80, R28.reuse, R44, R80 ;  /* 0x0000002c1c50723c */ /* 0x044ff00000081050 */
[C---:B----4-:R-:W-:Y:S11]  /*31c90*/  HMMA.1688.F32.TF32 R88, R28.reuse, R40, R88 ;  /* 0x000000281c58723c */ /* 0x050ff60000081058 */
[----:B------:R-:W-:Y:S05]  /*31ca0*/  @!UPT UIADD3 URZ, URZ, URZ, URZ ;  /* 0x0000003f3f3ff290 */ /* 0x000fea000fffe03f */
[----:B-1----:R-:W-:Y:S01]  /*31cb0*/  IMAD.MOV.U32 R234, RZ, RZ, R80 ;  /* 0x000000ffffea7224 */ /* 0x002fe200078e0050 */
[----:B---3--:R-:W-:Y:S01]  /*31cc0*/  MOV R238, R82 ;  /* 0x0000005200ee7202 */ /* 0x008fe20000000f00 */
[----:B------:R-:W-:Y:S02]  /*31cd0*/  IMAD.MOV.U32 R232, RZ, RZ, R81 ;  /* 0x000000ffffe87224 */ /* 0x000fe400078e0051 */
[----:B------:R-:W-:Y:S01]  /*31ce0*/  IMAD.MOV.U32 R239, RZ, RZ, R83 ;  /* 0x000000ffffef7224 */ /* 0x000fe200078e0053 */
[----:B------:R-:W2:Y:S04]  /*31cf0*/  LDL.LU.64 R80, [R1+0x350] ;  /* 0x0003500001507983 */ /* 0x000ea80000300a00 */
[----:B------:R-:W2:Y:S04]  /*31d00*/  LDL.LU.64 R82, [R1+0x358] ;  /* 0x0003580001527983 */ /* 0x000ea80000300a00 */
[----:B------:R-:W-:Y:S04]  /*31d10*/  STL.64 [R1+0x400], R88 ;  /* 0x0004005801007387 */ /* 0x000fe80000100a00 */
[----:B------:R-:W-:Y:S01]  /*31d20*/  STL [R1+0x408], R90 ;  /* 0x0004085a01007387 */ /* 0x000fe20000100800 */
[----:B------:R-:W-:Y:S03]  /*31d30*/  HMMA.1688.F32.TF32 R28, R28, R36, R76 ;  /* 0x000000241c1c723c */ /* 0x000fe6000008104c */
[----:B------:R-:W3:Y:S04]  /*31d40*/  LDL.LU.64 R76, [R1+0x330] ;  /* 0x00033000014c7983 */ /* 0x000ee80000300a00 */
[----:B------:R-:W3:Y:S11]  /*31d50*/  LDL.LU.64 R78, [R1+0x338] ;  /* 0x00033800014e7983 */ /* 0x000ef60000300a00 */
[----:B------:R-:W-:Y:S06]  /*31d60*/  @!UPT UIADD3 URZ, URZ, URZ, URZ ;  /* 0x0000003f3f3ff290 */ /* 0x000fec000fffe03f */
[----:B------:R-:W-:Y:S01]  /*31d70*/  IMAD.MOV.U32 R237, RZ, RZ, R28 ;  /* 0x000000ffffed7224 */ /* 0x000fe200078e001c */
[----:B------:R-:W-:Y:S01]  /*31d80*/  MOV R236, R29 ;  /* 0x0000001d00ec7202 */ /* 0x000fe20000000f00 */
[----:B------:R-:W-:Y:S02]  /*31d90*/  IMAD.MOV.U32 R233, RZ, RZ, R30 ;  /* 0x000000ffffe97224 */ /* 0x000fe400078e001e */
[----:B------:R-:W-:Y:S02]  /*31da0*/  IMAD.MOV.U32 R235, RZ, RZ, R31 ;  /* 0x000000ffffeb7224 */ /* 0x000fe400078e001f */
[----:B------:R-:W-:Y:S11]  /*31db0*/  HMMA.1688.F32.TF32 R28, R32, R64, R84 ;  /* 0x00000040201c723c */ /* 0x000ff60000081054 */
[----:B------:R-:W-:Y:S11]  /*31dc0*/  @!UPT UIADD3 URZ, URZ, URZ, URZ ;  /* 0x0000003f3f3ff290 */ /* 0x000ff6000fffe03f */
[----:B------:R-:W-:Y:S02]  /*31dd0*/  @!UPT UIADD3 URZ, URZ, URZ, URZ ;  /* 0x0000003f3f3ff290 */ /* 0x000fe4000fffe03f */
[----:B------:R-:W-:Y:S01]  /*31de0*/  IMAD.MOV.U32 R25, RZ, RZ, R28 ;  /* 0x000000ffff197224 */ /* 0x000fe200078e001c */
[----:B------:R-:W-:Y:S01]  /*31df0*/  MOV R13, R29 ;  /* 0x0000001d000d7202 */ /* 0x000fe20000000f00 */
[----:B------:R-:W-:Y:S01]  /*31e00*/  IMAD.MOV.U32 R20, RZ, RZ, R30 ;  /* 0x000000ffff147224 */ /* 0x000fe200078e001e */
[----:B------:R-:W4:Y:S01]  /*31e10*/  LDL.LU.64 R28, [R1+0x300] ;  /* 0x00030000011c7983 */ /* 0x000f220000300a00 */
[----:B------:R-:W-:-:S03]  /*31e20*/  IMAD.MOV.U32 R17, RZ, RZ, R31 ;  /* 0x000000ffff117224 */ /* 0x000fc600078e001f */
[----:B------:R-:W4:Y:S04]  /*31e30*/  LDL.LU.64 R30, [R1+0x308] ;  /* 0x00030800011e7983 */ /* 0x000f280000300a00 */
[----:B------:R-:W-:Y:S04]  /*31e40*/  STL [R1+0x38f4], R17 ;  /* 0x0038f41101007387 */ /* 0x000fe80000100800 */
[----:B------:R-:W-:Y:S04]  /*31e50*/  STL [R1+0x38f0], R20 ;  /* 0x0038f01401007387 */ /* 0x000fe80000100800 */
[----:B------:R-:W-:Y:S04]  /*31e60*/  STL [R1+0x38ec], R25 ;  /* 0x0038ec1901007387 */ /* 0x000fe80000100800 */
[----:B------:R-:W-:Y:S01]  /*31e70*/  STL [R1+0x38e8], R13 ;  /* 0x0038e80d01007387 */ /* 0x000fe20000100800 */
[----:B--2---:R-:W-:Y:S11]  /*31e80*/  HMMA.1688.F32.TF32 R80, R32, R60, R80 ;  /* 0x0000003c2050723c */ /* 0x004ff60000081050 */
[----:B------:R-:W-:Y:S11]  /*31e90*/  @!UPT UIADD3 URZ, URZ, URZ, URZ ;  /* 0x0000003f3f3ff290 */ /* 0x000ff6000fffe03f */
[----:B------:R-:W-:Y:S01]  /*31ea0*/  @!UPT UIADD3 URZ, URZ, URZ, URZ ;  /* 0x0000003f3f3ff290 */ /* 0x000fe2000fffe03f */
[----:B------:R1:W-:Y:S01]  /*31eb0*/  STL [R1+0x510], R80 ;  /* 0x0005105001007387 */ /* 0x0003e20000100800 */
[----:B------:R-:W-:Y:S01]  /*31ec0*/  IMAD.MOV.U32 R24, RZ, RZ, R83 ;  /* 0x000000ffff187224 */ /* 0x000fe200078e0053 */
[----:B------:R-:W-:Y:S02]  /*31ed0*/  MOV R21, R82 ;  /* 0x0000005200157202 */ /* 0x000fe40000000f00 */
[----:B------:R-:W2:Y:S01]  /*31ee0*/  LDL.LU.64 R84, [R1+0x2e0] ;  /* 0x0002e00001547983 */ /* 0x000ea20000300a00 */
[----:B------:R-:W-:-:S03]  /*31ef0*/  IMAD.MOV.U32 R16, RZ, RZ, R81 ;  /* 0x000000ffff107224 */ /* 0x000fc600078e0051 */
[----:B------:R-:W2:Y:S04]  /*31f00*/  LDL.LU.64 R86, [R1+0x2e8] ;  /* 0x0002e80001567983 */ /* 0x000ea80000300a00 */
[----:B-1----:R-:W2:Y:S04]  /*31f10*/  LDL.LU.64 R80, [R1+0x2b0] ;  /* 0x0002b00001507983 */ /* 0x002ea80000300a00 */
[----:B------:R-:W2:Y:S01]  /*31f20*/  LDL.LU.64 R82, [R1+0x2b8] ;  /* 0x0002b80001527983 */ /* 0x000ea20000300a00 */
[C---:B---3--:R-:W-:Y:S03]  /*31f30*/  HMMA.1688.F32.TF32 R76, R32.reuse, R56, R76 ;  /* 0x00000038204c723c */ /* 0x048fe6000008104c */
[----:B------:R1:W-:Y:S04]  /*31f40*/  STL [R1+0x3900], R24 ;  /* 0x0039001801007387 */ /* 0x0003e80000100800 */
[----:B------:R-:W-:Y:S04]  /*31f50*/  STL [R1+0x38fc], R21 ;  /* 0x0038fc1501007387 */ /* 0x000fe80000100800 */
[----:B------:R3:W-:Y:S11]  /*31f60*/  STL [R1+0x38f8], R16 ;  /* 0x0038f81001007387 */ /* 0x0007f60000100800 */
[----:B------:R-:W-:Y:S02]  /*31f70*/  @!UPT UIADD3 URZ, URZ, URZ, URZ ;  /* 0x0000003f3f3ff290 */ /* 0x000fe4000fffe03f */
[----:B------:R-:W-:Y:S01]  /*31f80*/  IMAD.MOV.U32 R17, RZ, RZ, R76 ;  /* 0x000000ffff117224 */ /* 0x000fe200078e004c */
[----:B------:R-:W-:Y:S01]  /*31f90*/  MOV R25, R78 ;  /* 0x0000004e00197202 */ /* 0x000fe20000000f00 */
[----:B------:R-:W-:Y:S02]  /*31fa0*/  IMAD.MOV.U32 R20, RZ, RZ, R77 ;  /* 0x000000ffff147224 */ /* 0x000fe400078e004d */
[----:B------:R-:W-:Y:S01]  /*31fb0*/  IMAD.MOV.U32 R13, RZ, RZ, R79 ;  /* 0x000000ffff0d7224 */ /* 0x000fe200078e004f */
[----:B------:R-:W2:Y:S04]  /*31fc0*/  LDL.LU.64 R76, [R1+0x290] ;  /* 0x00029000014c7983 */ /* 0x000ea80000300a00 */
[----:B------:R-:W2:Y:S01]  /*31fd0*/  LDL.LU.64 R78, [R1+0x298] ;  /* 0x00029800014e7983 */ /* 0x000ea20000300a00 */
[C---:B----4-:R-:W-:Y:S03]  /*31fe0*/  HMMA.1688.F32.TF32 R28, R32.reuse, R52, R28 ;  /* 0x00000034201c723c */ /* 0x050fe6000008101c */
[----:B------:R-:W-:Y:S04]  /*31ff0*/  STL [R1+0x3910], R13 ;  /* 0x0039100d01007387 */ /* 0x000fe80000100800 */
[----:B------:R-:W-:Y:S04]  /*32000*/  STL [R1+0x390c], R25 ;  /* 0x00390c1901007387 */ /* 0x000fe80000100800 */
[----:B------:R-:W-:Y:S04]  /*32010*/  STL [R1+0x3908], R17 ;  /* 0x0039081101007387 */ /* 0x000fe80000100800 */
[----:B------:R-:W-:Y:S08]  /*32020*/  STL [R1+0x3904], R20 ;  /* 0x0039041401007387 */ /* 0x000ff00000100800 */
[----:B------:R4:W-:Y:S01]  /*32030*/  STL [R1+0x4f0], R28 ;  /* 0x0004f01c01007387 */ /* 0x0009e20000100800 */
[----:B-1----:R-:W-:Y:S01]  /*32040*/  IMAD.MOV.U32 R24, RZ, RZ, R29 ;  /* 0x000000ffff187224 */ /* 0x002fe200078e001d */
[----:B---3--:R-:W-:Y:S01]  /*32050*/  MOV R16, R31 ;  /* 0x0000001f00107202 */ /* 0x008fe20000000f00 */
[----:B------:R-:W-:Y:S01]  /*32060*/  IMAD.MOV.U32 R21, RZ, RZ, R30 ;  /* 0x000000ffff157224 */ /* 0x000fe200078e001e */
[----:B----4-:R-:W3:Y:S04]  /*32070*/  LDL.LU.64 R28, [R1+0x260] ;  /* 0x00026000011c7983 */ /* 0x010ee80000300a00 */
[----:B------:R-:W3:Y:S04]  /*32080*/  LDL.LU.64 R30, [R1+0x268] ;  /* 0x00026800011e7983 */ /* 0x000ee80000300a00 */
[----:B------:R-:W-:Y:S04]  /*32090*/  STL [R1+0x391c], R16 ;  /* 0x00391c1001007387 */ /* 0x000fe80000100800 */
[----:B------:R-:W-:Y:S04]  /*320a0*/  STL [R1+0x3918], R21 ;  /* 0x0039181501007387 */ /* 0x000fe80000100800 */
[----:B------:R1:W-:Y:S01]  /*320b0*/  STL [R1+0x3914], R24 ;  /* 0x0039141801007387 */ /* 0x0003e20000100800 */
[----:B------:R-:W-:Y:S01]  /*320c0*/  IMAD.MOV.U32 R12, RZ, RZ, R91 ;  /* 0x000000ffff0c7224 */ /* 0x000fe200078e005b */
[C---:B--2---:R-:W-:Y:S08]  /*320d0*/  HMMA.1688.F32.TF32 R84, R32.reuse, R48, R84 ;  /* 0x000000302054723c */ /* 0x044ff00000081054 */
[----:B------:R-:W-:Y:S11]  /*320e0*/  HMMA.1688.F32.TF32 R80, R32, R44, R80 ;  /* 0x0000002c2050723c */ /* 0x000ff60000081050 */
[----:B------:R-:W-:Y:S05]  /*320f0*/  @!UPT UIADD3 URZ, URZ, URZ, URZ ;  /* 0x0000003f3f3ff290 */ /* 0x000fea000fffe03f */
[----:B------:R-:W-:Y:S01]  /*32100*/  MOV R20, R87 ;  /* 0x0000005700147202 */ /* 0x000fe20000000f00 */
[----:B------:R-:W-:Y:S02]  /*32110*/  IMAD.MOV.U32 R17, RZ, RZ, R86 ;  /* 0x000000ffff117224 */ /* 0x000fe400078e0056 */
[----:B------:R-:W-:Y:S02]  /*32120*/  IMAD.MOV.U32 R13, RZ, RZ, R84 ;  /* 0x000000ffff0d7224 */ /* 0x000fe400078e0054 */
[----:B------:R-:W-:Y:S01]  /*32130*/  IMAD.MOV.U32 R25, RZ, RZ, R85 ;  /* 0x000000ffff197224 */ /* 0x000fe200078e0055 */
[----:B------:R-:W-:Y:S02]  /*32140*/  STL [R1+0x392c], R20 ;  /* 0x00392c1401007387 */ /* 0x000fe40000100800 */
[----:B-1----:R-:W-:Y:S02]  /*32150*/  IMAD.MOV.U32 R24, RZ, RZ, R83 ;  /* 0x000000ffff187224 */ /* 0x002fe400078e0053 */
[----:B------:R-:W-:Y:S01]  /*32160*/  STL [R1+0x3928], R17 ;  /* 0x0039281101007387 */ /* 0x000fe20000100800 */
[----:B------:R-:W-:-:S02]  /*32170*/  IMAD.MOV.U32 R21, RZ, RZ, R82 ;  /* 0x000000ffff157224 */ /* 0x000fc400078e0052 */
[----:B------:R-:W-:Y:S01]  /*32180*/  IMAD.MOV.U32 R16, RZ, RZ, R81 ;  /* 0x000000ffff107224 */ /* 0x000fe200078e0051 */
[----:B------:R-:W-:Y:S04]  /*32190*/  STL [R1+0x3924], R13 ;  /* 0x0039240d01007387 */ /* 0x000fe80000100800 */
[----:B------:R1:W-:Y:S01]  /*321a0*/  STL [R1+0x3920], R25 ;  /* 0x0039201901007387 */ /* 0x0003e20000100800 */
[----:B------:R-:W-:Y:S03]  /*321b0*/  HMMA.1688.F32.TF32 R76, R32, R40, R76 ;  /* 0x00000028204c723c */ /* 0x000fe6000008104c */
[----:B------:R2:W-:Y:S04]  /*321c0*/  STL [R1+0x4d0], R80 ;  /* 0x0004d05001007387 */ /* 0x0005e80000100800 */
[----:B------:R4:W-:Y:S04]  /*321d0*/  STL [R1+0x3938], R24 ;  /* 0x0039381801007387 */ /* 0x0009e80000100800 */
[----:B------:R1:W-:Y:S04]  /*321e0*/  STL [R1+0x3934], R21 ;  /* 0x0039341501007387 */ /* 0x0003e80000100800 */
[----:B------:R1:W-:Y:S09]  /*321f0*/  STL [R1+0x3930], R16 ;  /* 0x0039301001007387 */ /* 0x0003f20000100800 */
[----:B-1----:R-:W-:Y:S01]  /*32200*/  IMAD.MOV.U32 R25, RZ, RZ, R79 ;  /* 0x000000ffff197224 */ /* 0x002fe200078e004f */
[----:B------:R-:W-:Y:S01]  /*32210*/  MOV R20, R76 ;  /* 0x0000004c00147202 */ /* 0x000fe20000000f00 */
[----:B------:R-:W-:-:S02]  /*32220*/  IMAD.MOV.U32 R13, RZ, RZ, R78 ;  /* 0x000000ffff0d7224 */ /* 0x000fc400078e004e */
[----:B------:R-:W-:Y:S01]  /*32230*/  IMAD.MOV.U32 R17, RZ, RZ, R77 ;  /* 0x000000ffff117224 */ /* 0x000fe200078e004d */
[----:B------:R-:W-:Y:S04]  /*32240*/  STL [R1+0x3948], R25 ;  /* 0x0039481901007387 */ /* 0x000fe80000100800 */
[----:B------:R-:W-:Y:S04]  /*32250*/  STL [R1+0x3944], R13 ;  /* 0x0039440d01007387 */ /* 0x000fe80000100800 */
[----:B------:R1:W-:Y:S01]  /*32260*/  STL [R1+0x3940], R20 ;  /* 0x0039401401007387 */ /* 0x0003e20000100800 */
[----:B---3--:R-:W-:Y:S03]  /*32270*/  HMMA.1688.F32.TF32 R28, R32, R36, R28 ;  /* 0x00000024201c723c */ /* 0x008fe6000008101c */
[----:B------:R3:W-:Y:S11]  /*32280*/  STL [R1+0x393c], R17 ;  /* 0x00393c1101007387 */ /* 0x0007f60000100800 */
[----:B------:R-:W-:Y:S09]  /*32290*/  @!UPT UIADD3 URZ, URZ, URZ, URZ ;  /* 0x0000003f3f3ff290 */ /* 0x000ff2000fffe03f */
[----:B------:R-:W-:Y:S04]  /*322a0*/  STL [R1+0x4a0], R28 ;  /* 0x0004a01c01007387 */ /* 0x000fe80000100800 */
[----:B------:R-:W3:Y:S04]  /*322b0*/  LDL.LU R4, [R1+0x1b0] ;  /* 0x0001b00001047983 */ /* 0x000ee80000300800 */
        /* <DEDUP_REMOVED lines=22> */
[----:B------:R-:W3:Y:S01]  /*32420*/  LDL.LU R11, [R1+0xfc] ;  /* 0x0000fc00010b7983 */ /* 0x000ee20000300800 */
[----:B------:R-:W-:-:S03]  /*32430*/  IMAD.MOV.U32 R76, RZ, RZ, R14 ;  /* 0x000000ffff4c7224 */ /* 0x000fc600078e000e */
[----:B--2---:R-:W2:Y:S01]  /*32440*/  LDL.LU R80, [R1+0x60] ;  /* 0x0000600001507983 */ /* 0x004ea20000300800 */
[----:B------:R-:W-:-:S03]  /*32450*/  MOV R77, R15 ;  /* 0x0000000f004d7202 */ /* 0x000fc60000000f00 */
[----:B------:R-:W2:Y:S01]  /*32460*/  LDL.LU R81, [R1+0x64] ;  /* 0x0000640001517983 */ /* 0x000ea20000300800 */
[----:B------:R-:W-:-:S03]  /*32470*/  IMAD.MOV.U32 R78, RZ, RZ, R18 ;  /* 0x000000ffff4e7224 */ /* 0x000fc600078e0012 */
[----:B------:R-:W2:Y:S01]  /*32480*/  LDL.LU R82, [R1+0x68] ;  /* 0x0000680001527983 */ /* 0x000ea20000300800 */
[----:B------:R-:W-:-:S03]  /*32490*/  IMAD.MOV.U32 R79, RZ, RZ, R26 ;  /* 0x000000ffff4f7224 */ /* 0x000fc600078e001a */
[----:B------:R-:W2:Y:S01]  /*324a0*/  LDL.LU R83, [R1+0x6c] ;  /* 0x00006c0001537983 */ /* 0x000ea20000300800 */
[----:B------:R-:W-:-:S03]  /*324b0*/  IMAD.MOV.U32 R32, RZ, RZ, R27 ;  /* 0x000000ffff207224 */ /* 0x000fc600078e001b */
[----:B------:R-:W3:Y:S04]  /*324c0*/  LDL.LU R14, [R1+0x3a84] ;  /* 0x003a8400010e7983 */ /* 0x000ee80000300800 */
[----:B------:R-:W3:Y:S01]  /*324d0*/  LDL.LU R15, [R1+0x3a80] ;  /* 0x003a8000010f7983 */ /* 0x000ee20000300800 */
[----:B------:R-:W-:-:S03]  /*324e0*/  MOV R33, R19 ;  /* 0x0000001300217202 */ /* 0x000fc60000000f00 */
[----:B------:R-:W2:Y:S01]  /*324f0*/  LDL.LU R18, [R1+0x3a7c] ;  /* 0x003a7c0001127983 */ /* 0x000ea20000300800 */
[----:B------:R-:W-:-:S03]  /*32500*/  IMAD.MOV.U32 R34, RZ, RZ, R22 ;  /* 0x000000ffff227224 */ /* 0x000fc600078e0016 */
[----:B------:R-:W2:Y:S01]  /*32510*/  LDL.LU R26, [R1+0x3a78] ;  /* 0x003a7800011a7983 */ /* 0x000ea20000300800 */
[----:B------:R-:W-:-:S03]  /*32520*/  IMAD.MOV.U32 R35, RZ, RZ, R23 ;  /* 0x000000ffff237224 */ /* 0x000fc600078e0017 */
[----:B------:R-:W2:Y:S04]  /*32530*/  LDL.LU R27, [R1+0x3a74] ;  /* 0x003a7400011b7983 */ /* 0x000ea80000300800 */
[----:B------:R-:W2:Y:S04]  /*32540*/  LDL.LU R19, [R1+0x3a70] ;  /* 0x003a700001137983 */ /* 0x000ea80000300800 */
[----:B------:R-:W2:Y:S04]  /*32550*/  LDL.LU R22, [R1+0x3a6c] ;  /* 0x003a6c0001167983 */ /* 0x000ea80000300800 */
[----:B------:R-:W2:Y:S01]  /*32560*/  LDL.LU R23, [R1+0x3a68] ;  /* 0x003a680001177983 */ /* 0x000ea20000300800 */
[C---:B------:R-:W-:Y:S08]  /*32570*/  HMMA.1688.F32.TF32 R244, R240.reuse, R66, R244 ;  /* 0x00000042f0f4723c */ /* 0x040ff000000810f4 */
[----:B------:R-:W-:Y:S01]  /*32580*/  HMMA.1688.F32.TF32 R248, R240, R62, R248 ;  /* 0x0000003ef0f8723c */ /* 0x000fe200000810f8 */
[----:B----4-:R-:W-:Y:S01]  /*32590*/  MOV R24, R29 ;  /* 0x0000001d00187202 */ /* 0x010fe20000000f00 */
[----:B------:R-:W-:Y:S01]  /*325a0*/  IMAD.MOV.U32 R21, RZ, RZ, R30 ;  /* 0x000000ffff157224 */ /* 0x000fe200078e001e */
[----:B------:R-:W-:Y:S01]  /*325b0*/  LDS R28, [R252+0x2080] ;  /* 0x00208000fc1c7984 */ /* 0x000fe20000000800 */
[----:B------:R-:W-:-:S03]  /*325c0*/  IMAD.MOV.U32 R16, RZ, RZ, R31 ;  /* 0x000000ffff107224 */ /* 0x000fc600078e001f */
[----:B------:R-:W-:Y:S01]  /*325d0*/  LDS R30, [R252+0x3080] ;  /* 0x00308000fc1e7984 */ /* 0x000fe20000000800 */
[C---:B---3--:R-:W-:Y:S03]  /*325e0*/  HMMA.1688.F32.TF32 R4, R240.reuse, R14, R4 ;  /* 0x0000000ef004723c */ /* 0x048fe60000081004 */
[----:B------:R-:W-:Y:S04]  /*325f0*/  LDS R29, [R3+0x2080] ;  /* 0x00208000031d7984 */ /* 0x000fe80000000800 */
[----:B------:R-:W3:Y:S01]  /*32600*/  LDS R31, [R3+0x3080] ;  /* 0x00308000031f7984 */ /* 0x000ee20000000800 */
[C---:B--2---:R-:W-:Y:S08]  /*32610*/  HMMA.1688.F32.TF32 R96, R240.reuse, R26, R96 ;  /* 0x0000001af060723c */ /* 0x044ff00000081060 */
[C---:B------:R-:W-:Y:S08]  /*32620*/  HMMA.1688.F32.TF32 R88, R240.reuse, R18, R88 ;  /* 0x00000012f058723c */ /* 0x040ff00000081058 */
[----:B------:R-:W-:Y:S08]  /*32630*/  HMMA.1688.F32.TF32 R92, R240, R22, R92 ;  /* 0x00000016f05c723c */ /* 0x000ff0000008105c */
[----:B-1----:R-:W-:Y:S01]  /*32640*/  IMAD.MOV.U32 R20, RZ, RZ, R98 ;  /* 0x000000ffff147224 */ /* 0x002fe200078e0062 */
[----:B------:R-:W-:Y:S01]  /*32650*/  MOV R13, R97 ;  /* 0x00000061000d7202 */ /* 0x000fe20000000f00 */
[----:B------:R-:W-:-:S02]  /*32660*/  IMAD.MOV.U32 R17, RZ, RZ, R99 ;  /* 0x000000ffff117224 */ /* 0x000fc400078e0063 */
[----:B------:R-:W-:Y:S01]  /*32670*/  IMAD.MOV.U32 R25, RZ, RZ, R96 ;  /* 0x000000ffff197224 */ /* 0x000fe200078e0060 */
[----:B------:R-:W2:Y:S04]  /*32680*/  LDL.LU.64 R98, [R1+0x3a60] ;  /* 0x003a600001627983 */ /* 0x000ea80000300a00 */
[----:B------:R-:W2:Y:S06]  /*32690*/  LDL.LU.64 R96, [R1+0x3a58] ;  /* 0x003a580001607983 */ /* 0x000eac0000300a00 */
[----:B------:R-:W-:Y:S04]  /*326a0*/  STL.64 [R1+0x4b0], R92 ;  /* 0x0004b05c01007387 */ /* 0x000fe80000100a00 */
[----:B------:R1:W-:Y:S01]  /*326b0*/  STL.64 [R1+0x4b8], R94 ;  /* 0x0004b85e01007387 */ /* 0x0003e20000100a00 */
[----:B------:R-:W-:-:S02]  /*326c0*/  IMAD.MOV.U32 R57, RZ, RZ, R6 ;  /* 0x000000ffff397224 */ /* 0x000fc400078e0006 */
[----:B------:R-:W-:Y:S01]  /*326d0*/  IMAD.MOV.U32 R56, RZ, RZ, R7 ;  /* 0x000000ffff387224 */ /* 0x000fe200078e0007 */
[----:B-1----:R-:W4:Y:S04]  /*326e0*/  LDL.LU.64 R94, [R1+0x3a50] ;  /* 0x003a5000015e7983 */ /* 0x002f280000300a00 */
[----:B------:R-:W4:Y:S04]  /*326f0*/  LDL.LU.64 R92, [R1+0x3a48] ;  /* 0x003a4800015c7983 */ /* 0x000f280000300a00 */
[----:B------:R-:W-:Y:S04]  /*32700*/  STL.64 [R1+0x570], R88 ;  /* 0x0005705801007387 */ /* 0x000fe80000100a00 */
[----:B------:R1:W-:Y:S04]  /*32710*/  STL.64 [R1+0x578], R90 ;  /* 0x0005785a01007387 */ /* 0x0003e80000100a00 */
[----:B-1----:R-:W2:Y:S04]  /*32720*/  LDL.LU.64 R90, [R1+0x3a40] ;  /* 0x003a4000015a7983 */ /* 0x002ea80000300a00 */
[----:B------:R-:W2:Y:S04]  /*32730*/  LDL.LU.64 R88, [R1+0x3a38] ;  /* 0x003a380001587983 */ /* 0x000ea80000300a00 */
[----:B------:R-:W2:Y:S01]  /*32740*/  LDL.LU.64 R6, [R1+0x3a30] ;  /* 0x003a300001067983 */ /* 0x000ea20000300a00 */
[----:B------:R-:W-:Y:S01]  /*32750*/  MOV R60, R5 ;  /* 0x00000005003c7202 */ /* 0x000fe20000000f00 */
[----:B------:R-:W-:-:S02]  /*32760*/  IMAD.MOV.U32 R61, RZ, RZ, R4 ;  /* 0x000000ffff3d7224 */ /* 0x000fc400078e0004 */
[----:B------:R-:W3:Y:S04]  /*32770*/  LDL.LU.64 R4, [R1+0x3a28] ;  /* 0x003a280001047983 */ /* 0x000ee80000300a00 */
[----:B------:R-:W-:Y:S04]  /*32780*/  STL [R1+0x386c], R56 ;  /* 0x00386c3801007387 */ /* 0x000fe80000100800 */
[----:B------:R-:W-:Y:S04]  /*32790*/  STL [R1+0x3868], R57 ;  /* 0x0038683901007387 */ /* 0x000fe80000100800 */
[----:B------:R-:W-:Y:S04]  /*327a0*/  STL [R1+0x3864], R60 ;  /* 0x0038643c01007387 */ /* 0x000fe80000100800 */
[----:B------:R-:W-:Y:S01]  /*327b0*/  STL [R1+0x3860], R61 ;  /* 0x0038603d01007387 */ /* 0x000fe20000100800 */
[C---:B--2---:R-:W-:Y:S11]  /*327c0*/  HMMA.1688.F32.TF32 R8, R240.reuse, R6, R8 ;  /* 0x00000006f008723c */ /* 0x044ff60000081008 */
[----:B------:R-:W-:Y:S11]  /*327d0*/  @!UPT UIADD3 URZ, URZ, URZ, URZ ;  /* 0x0000003f3f3ff290 */ /* 0x000ff6000fffe03f */
[----:B------:R-:W-:Y:S01]  /*327e0*/  @!UPT UIADD3 URZ, URZ, URZ, URZ ;  /* 0x0000003f3f3ff290 */ /* 0x000fe2000fffe03f */
[----:B------:R-:W-:Y:S04]  /*327f0*/  STL.64 [R1+0x650], R8 ;  /* 0x0006500801007387 */ /* 0x000fe80000100a00 */
[----:B------:R1:W-:Y:S04]  /*32800*/  STL.64 [R1+0x658], R10 ;  /* 0x0006580a01007387 */ /* 0x0003e80000100a00 */
[----:B-1----:R-:W2:Y:S01]  /*32810*/  LDL.LU.64 R10, [R1+0x3a20] ;  /* 0x003a2000010a7983 */ /* 0x002ea20000300a00 */
[C---:B------:R-:W-:Y:S08]  /*32820*/  HMMA.1688.F32.TF32 R80, R240.reuse, R74, R80 ;  /* 0x0000004af050723c */ /* 0x040ff00000081050 */
[C---:B------:R-:W-:Y:S11]  /*32830*/  HMMA.1688.F32.TF32 R76, R240.reuse, R70, R76 ;  /* 0x00000046f04c723c */ /* 0x040ff6000008104c */
[----:B------:R-:W-:Y:S05]  /*32840*/  @!UPT UIADD3 URZ, URZ, URZ, URZ ;  /* 0x0000003f3f3ff290 */ /* 0x000fea000fffe03f */
[----:B------:R-:W-:Y:S01]  /*32850*/  MOV R73, R81 ;  /* 0x0000005100497202 */ /* 0x000fe20000000f00 */
[----:B------:R-:W-:Y:S01]  /*32860*/  IMAD.MOV.U32 R72, RZ, RZ, R80 ;  /* 0x000000ffff487224 */ /* 0x000fe200078e0050 */
[C---:B--2---:R-:W-:Y:S11]  /*32870*/  HMMA.1688.F32.TF32 R84, R240.reuse, R10, R84 ;  /* 0x0000000af054723c */ /* 0x044ff60000081054 */
[----:B------:R-:W-:Y:S11]  /*32880*/  @!UPT UIADD3 URZ, URZ, URZ, URZ ;  /* 0x0000003f3f3ff290 */ /* 0x000ff6000fffe03f */
[----:B------:R-:W-:Y:S01]  /*32890*/  @!UPT UIADD3 URZ, URZ, URZ, URZ ;  /* 0x0000003f3f3ff290 */ /* 0x000fe2000fffe03f */
[----:B------:R-:W-:Y:S04]  /*328a0*/  STL.64 [R1+0x690], R84 ;  /* 0x0006905401007387 */ /* 0x000fe80000100a00 */
[----:B------:R1:W-:Y:S04]  /*328b0*/  STL.64 [R1+0x698], R86 ;  /* 0x0006985601007387 */ /* 0x0003e80000100a00 */
[----:B-1----:R-:W2:Y:S04]  /*328c0*/  LDL.LU.64 R86, [R1+0x3a18] ;  /* 0x003a180001567983 */ /* 0x002ea80000300a00 */
[----:B------:R-:W2:Y:S04]  /*328d0*/  LDL.LU.64 R84, [R1+0x3a10] ;  /* 0x003a100001547983 */ /* 0x000ea80000300a00 */
[----:B------:R1:W-:Y:S04]  /*328e0*/  STL.64 [R1+0x8d8], R82 ;  /* 0x0008d85201007387 */ /* 0x0003e80000100a00 */
[----:B-1----:R-:W2:Y:S04]  /*328f0*/  LDL.LU.64 R82, [R1+0x3a08] ;  /* 0x003a080001527983 */ /* 0x002ea80000300a00 */
[----:B------:R-:W2:Y:S04]  /*32900*/  LDL.LU.64 R80, [R1+0x3a00] ;  /* 0x003a000001507983 */ /* 0x000ea80000300a00 */
[----:B------:R-:W-:Y:S04]  /*32910*/  STL [R1+0x379c], R73 ;  /* 0x00379c4901007387 */ /* 0x000fe80000100800 */
[----:B------:R-:W-:Y:S04]  /*32920*/  STL [R1+0x3798], R72 ;  /* 0x0037984801007387 */ /* 0x000fe80000100800 */
[----:B------:R-:W-:Y:S04]  /*32930*/  STL.64 [R1+0x8c0], R76 ;  /* 0x0008c04c01007387 */ /* 0x000fe80000100a00 */
[----:B------:R1:W-:Y:S04]  /*32940*/  STL.64 [R1+0x8c8], R78 ;  /* 0x0008c84e01007387 */ /* 0x0003e80000100a00 */
[----:B-1----:R-:W2:Y:S04]  /*32950*/  LDL.LU.64 R78, [R1+0x39f8] ;  /* 0x0039f800014e7983 */ /* 0x002ea80000300a00 */
[----:B------:R-:W2:Y:S04]  /*32960*/  LDL.LU.64 R76, [R1+0x39f0] ;  /* 0x0039f000014c7983 */ /* 0x000ea80000300a00 */
[----:B------:R-:W-:Y:S04]  /*32970*/  STL.64 [R1+0x8b0], R244 ;  /* 0x0008b0f401007387 */ /* 0x000fe80000100a00 */
[----:B------:R1:W-:Y:S04]  /*32980*/  STL.64 [R1+0x8b8], R246 ;  /* 0x0008b8f601007387 */ /* 0x0003e80000100a00 */
[----:B-1----:R-:W2:Y:S04]  /*32990*/  LDL.LU.64 R246, [R1+0x39e8] ;  /* 0x0039e80001f67983 */ /* 0x002ea80000300a00 */
[----:B------:R-:W2:Y:S04]  /*329a0*/  LDL.LU.64 R244, [R1+0x39e0] ;  /* 0x0039e00001f47983 */ /* 0x000ea80000300a00 */
[----:B------:R-:W-:Y:S04]  /*329b0*/  STL.64 [R1+0x8a0], R248 ;  /* 0x0008a0f801007387 */ /* 0x000fe80000100a00 */
[----:B------:R1:W-:Y:S04]  /*329c0*/  STL.64 [R1+0x8a8], R250 ;  /* 0x0008a8fa01007387 */ /* 0x0003e80000100a00 */
[----:B-1----:R-:W3:Y:S04]  /*329d0*/  LDL.LU.64 R250, [R1+0x39d8] ;  /* 0x0039d80001fa7983 */ /* 0x002ee80000300a00 */
[----:B------:R-:W3:Y:S01]  /*329e0*/  LDL.LU.64 R248, [R1+0x39d0] ;  /* 0x0039d00001f87983 */ /* 0x000ee20000300a00 */
[C---:B------:R-:W-:Y:S11]  /*329f0*/  HMMA.1688.F32.TF32 R32, R240.reuse, R58, R32 ;  /* 0x0000003af020723c */ /* 0x040ff60000081020 */
[----:B------:R-:W-:Y:S11]  /*32a00*/  @!UPT UIADD3 URZ, URZ, URZ, URZ ;  /* 0x0000003f3f3ff290 */ /* 0x000ff6000fffe03f */
[----:B------:R-:W-:Y:S01]  /*32a10*/  @!UPT UIADD3 URZ, URZ, URZ, URZ ;  /* 0x0000003f3f3ff290 */ /* 0x000fe2000fffe03f */
[----:B------:R-:W-:Y:S04]  /*32a20*/  STL.64 [R1+0x890], R32 ;  /* 0x0008902001007387 */ /* 0x000fe80000100a00 */
[----:B------:R3:W-:Y:S01]  /*32a30*/  STL.64 [R1+0x898], R34 ;  /* 0x0008982201007387 */ /* 0x0007e20000100a00 */
[C---:B--2---:R-:W-:Y:S08]  /*32a40*/  HMMA.1688.F32.TF32 R244, R240.reuse, R50, R244 ;  /* 0x00000032f0f4723c */ /* 0x044ff000000810f4 */
[C---:B---3--:R-:W-:Y:S11]  /*32a50*/  HMMA.1688.F32.TF32 R32, R240.reuse, R54, R248 ;  /* 0x00000036f020723c */ /* 0x048ff600000810f8 */
[----:B------:R-:W-:Y:S11]  /*32a60*/  @!UPT UIADD3 URZ, URZ, URZ, URZ ;  /* 0x0000003f3f3ff290 */ /* 0x000ff6000fffe03f */
[----:B------:R-:W-:Y:S01]  /*32a70*/  @!UPT UIADD3 URZ, URZ, URZ, URZ ;  /* 0x0000003f3f3ff290 */ /* 0x000fe2000fffe03f */
[----:B------:R-:W-:Y:S01]  /*32a80*/  STL [R1+0x880], R32 ;  /* 0x0008802001007387 */ /* 0x000fe20000100800 */
[----:B------:R-:W-:Y:S02]  /*32a90*/  IMAD.MOV.U32 R73, RZ, RZ, R33 ;  /* 0x000000ffff497224 */ /* 0x000fe400078e0021 */
[----:B------:R-:W-:Y:S01]  /*32aa0*/  IMAD.MOV.U32 R72, RZ, RZ, R34 ;  /* 0x000000ffff487224 */ /* 0x000fe200078e0022 */
[----:B------:R1:W-:Y:S02]  /*32ab0*/  STL [R1+0x88c], R35 ;  /* 0x00088c2301007387 */ /* 0x0003e40000100800 */
[----:B-1----:R-:W-:Y:S02]  /*32ac0*/  HMMA.1688.F32.TF32 R32, R240, R46, R76 ;  /* 0x0000002ef020723c */ /* 0x002fe4000008104c */
[----:B------:R-:W-:Y:S04]  /*32ad0*/  STL [R1+0x37a4], R72 ;  /* 0x0037a44801007387 */ /* 0x000fe80000100800 */
[----:B------:R-:W-:Y:S04]  /*32ae0*/  STL [R1+0x37a0], R73 ;  /* 0x0037a04901007387 */ /* 0x000fe80000100800 */
[----:B------:R-:W-:Y:S04]  /*32af0*/  STL.64 [R1+0x870], R244 ;  /* 0x000870f401007387 */ /* 0x000fe80000100a00 */
[----:B------:R-:W-:Y:S09]  /*32b00*/  STL.64 [R1+0x878], R246 ;  /* 0x000878f601007387 */ /* 0x000ff20000100a00 */
[----:B------:R1:W-:Y:S01]  /*32b10*/  STL.64 [R1+0x868], R34 ;  /* 0x0008682201007387 */ /* 0x0003e20000100a00 */
[----:B------:R-:W-:Y:S01]  /*32b20*/  IMAD.MOV.U32 R44, RZ, RZ, R32 ;  /* 0x000000ffff2c7224 */ /* 0x000fe200078e0020 */
[----:B------:R-:W-:-:S02]  /*32b30*/  MOV R45, R33 ;  /* 0x00000021002d7202 */ /* 0x000fc40000000f00 */
[----:B-1----:R-:W-:Y:S03]  /*32b40*/  HMMA.1688.F32.TF32 R32, R240, R42, R80 ;  /* 0x0000002af020723c */ /* 0x002fe60000081050 */
[----:B------:R-:W-:Y:S04]  /*32b50*/  STL [R1+0x37ac], R45 ;  /* 0x0037ac2d01007387 */ /* 0x000fe80000100800 */
[----:B------:R1:W-:Y:S04]  /*32b60*/  STL [R1+0x37a8], R44 ;  /* 0x0037a82c01007387 */ /* 0x0003e80000100800 */
[----:B------:R-:W2:Y:S04]  /*32b70*/  LDL.LU R80, [R1+0x1a0] ;  /* 0x0001a00001507983 */ /* 0x000ea80000300800 */
[----:B------:R-:W2:Y:S04]  /*32b80*/  LDL.LU R81, [R1+0x1a4] ;  /* 0x0001a40001517983 */ /* 0x000ea80000300800 */
[----:B------:R-:W2:Y:S04]  /*32b90*/  LDL.LU R82, [R1+0x1a8] ;  /* 0x0001a80001527983 */ /* 0x000ea80000300800 */
[----:B------:R-:W2:Y:S04]  /*32ba0*/  LDL.LU R83, [R1+0x1ac] ;  /* 0x0001ac0001537983 */ /* 0x000ea80000300800 */
[----:B------:R-:W3:Y:S04]  /*32bb0*/  LDL.LU R244, [R1+0x390] ;  /* 0x0003900001f47983 */ /* 0x000ee80000300800 */
[----:B------:R-:W3:Y:S04]  /*32bc0*/  LDL.LU R245, [R1+0x394] ;  /* 0x0003940001f57983 */ /* 0x000ee80000300800 */
[----:B------:R-:W3:Y:S04]  /*32bd0*/  LDL.LU R246, [R1+0x398] ;  /* 0x0003980001f67983 */ /* 0x000ee80000300800 */
[----:B------:R-:W3:Y:S01]  /*32be0*/  LDL.LU R247, [R1+0x39c] ;  /* 0x00039c0001f77983 */ /* 0x000ee20000300800 */
[----:B------:R-:W-:-:S03]  /*32bf0*/  IMAD.MOV.U32 R49, RZ, RZ, R33 ;  /* 0x000000ffff317224 */ /* 0x000fc600078e0021 */
[----:B------:R-:W2:Y:S01]  /*32c00*/  LDL.LU R248, [R1+0xb0] ;  /* 0x0000b00001f87983 */ /* 0x000ea20000300800 */
[----:B------:R-:W-:-:S03]  /*32c10*/  IMAD.MOV.U32 R48, RZ, RZ, R32 ;  /* 0x000000ffff307224 */ /* 0x000fc600078e0020 */
[----:B------:R-:W2:Y:S01]  /*32c20*/  LDL.LU R249, [R1+0xb4] ;  /* 0x0000b40001f97983 */ /* 0x000ea20000300800 */
[----:B------:R-:W-:-:S03]  /*32c30*/  IMAD.MOV.U32 R72, RZ, RZ, R34 ;  /* 0x000000ffff487224 */ /* 0x000fc600078e0022 */
[----:B------:R-:W2:Y:S01]  /*32c40*/  LDL.LU R250, [R1+0xb8] ;  /* 0x0000b80001fa7983 */ /* 0x000ea20000300800 */
[----:B------:R-:W-:-:S03]  /*32c50*/  MOV R73, R35 ;  /* 0x0000002300497202 */ /* 0x000fc60000000f00 */
[----:B------:R-:W2:Y:S04]  /*32c60*/  LDL.LU R251, [R1+0xbc] ;  /* 0x0000bc0001fb7983 */ /* 0x000ea80000300800 */
[----:B------:R-:W2:Y:S04]  /*32c70*/  LDL.LU R76, [R1+0x100] ;  /* 0x00010000014c7983 */ /* 0x000ea80000300800 */
[----:B------:R-:W2:Y:S04]  /*32c80*/  LDL.LU R77, [R1+0x104] ;  /* 0x00010400014d7983 */ /* 0x000ea80000300800 */
[----:B------:R-:W2:Y:S04]  /*32c90*/  LDL.LU R78, [R1+0x108] ;  /* 0x00010800014e7983 */ /* 0x000ea80000300800 */
[----:B------:R-:W2:Y:S01]  /*32ca0*/  LDL.LU R79, [R1+0x10c] ;  /* 0x00010c00014f7983 */ /* 0x000ea20000300800 */
[----:B------:R-:W-:Y:S03]  /*32cb0*/  HMMA.1688.F32.TF32 R32, R240, R38, R84 ;  /* 0x00000026f020723c */ /* 0x000fe60000081054 */
[----:B------:R-:W-:Y:S04]  /*32cc0*/  STL [R1+0x37bc], R49 ;  /* 0x0037bc3101007387 */ /* 0x000fe80000100800 */
[----:B------:R-:W-:Y:S04]  /*32cd0*/  STL [R1+0x37b8], R48 ;  /* 0x0037b83001007387 */ /* 0x000fe80000100800 */
[----:B------:R-:W-:Y:S04]  /*32ce0*/  STL [R1+0x37b4], R72 ;  /* 0x0037b44801007387 */ /* 0x000fe80000100800 */
[----:B------:R-:W-:Y:S04]  /*32cf0*/  STL [R1+0x37b0], R73 ;  /* 0x0037b04901007387 */ /* 0x000fe80000100800 */
[----:B------:R-:W2:Y:S04]  /*32d00*/  LDL.LU R240, [R1+0x2c0] ;  /* 0x0002c00001f07983 */ /* 0x000ea80000300800 */
[----:B------:R-:W2:Y:S04]  /*32d10*/  LDL.LU R241, [R1+0x2c4] ;  /* 0x0002c40001f17983 */ /* 0x000ea80000300800 */
[----:B------:R-:W2:Y:S04]  /*32d20*/  LDL.LU R242, [R1+0x2c8] ;  /* 0x0002c80001f27983 */ /* 0x000ea80000300800 */
[----:B------:R-:W2:Y:S04]  /*32d30*/  LDL.LU R243, [R1+0x2cc] ;  /* 0x0002cc0001f37983 */ /* 0x000ea80000300800 */
[----:B------:R-:W4:Y:S04]  /*32d40*/  LDL.LU R84, [R1+0x230] ;  /* 0x0002300001547983 */ /* 0x000f280000300800 */
[----:B------:R-:W4:Y:S04]  /*32d50*/  LDL.LU R85, [R1+0x234] ;  /* 0x0002340001557983 */ /* 0x000f280000300800 */
[----:B------:R-:W4:Y:S04]  /*32d60*/  LDL.LU R86, [R1+0x238] ;  /* 0x0002380001567983 */ /* 0x000f280000300800 */
[----:B------:R-:W4:Y:S01]  /*32d70*/  LDL.LU R87, [R1+0x23c] ;  /* 0x00023c0001577983 */ /* 0x000f220000300800 */
[----:B-1----:R-:W-:Y:S01]  /*32d80*/  MOV R44, R35 ;  /* 0x00000023002c7202 */ /* 0x002fe20000000f00 */
[----:B------:R-:W-:-:S02]  /*32d90*/  IMAD.MOV.U32 R53, RZ, RZ, R33 ;  /* 0x000000ffff357224 */ /* 0x000fc400078e0021 */
[----:B------:R-:W-:Y:S01]  /*32da0*/  IMAD.MOV.U32 R52, RZ, RZ, R32 ;  /* 0x000000ffff347224 */ /* 0x000fe200078e0020 */
[----:B------:R-:W-:Y:S01]  /*32db0*/  LDS R33, [R3+0x2100] ;  /* 0x0021000003217984 */ /* 0x000fe20000000800 */
[----:B------:R-:W-:-:S03]  /*32dc0*/  IMAD.MOV.U32 R45, RZ, RZ, R34 ;  /* 0x000000ffff2d7224 */ /* 0x000fc600078e0022 */
[----:B------:R-:W-:Y:S04]  /*32dd0*/  STL [R1+0x37cc], R44 ;  /* 0x0037cc2c01007387 */ /* 0x000fe80000100800 */
[----:B------:R-:W-:Y:S04]  /*32de0*/  STL [R1+0x37c8], R53 ;  /* 0x0037c83501007387 */ /* 0x000fe80000100800 */
[----:B------:R-:W-:Y:S04]  /*32df0*/  STL [R1+0x37c4], R52 ;  /* 0x0037c43401007387 */ /* 0x000fe80000100800 */
[----:B------:R-:W-:Y:S04]  /*32e00*/  STL [R1+0x37c0], R45 ;  /* 0x0037c02d01007387 */ /* 0x000fe80000100800 */
[----:B------:R-:W-:Y:S04]  /*32e10*/  LDS R32, [R252+0x2100] ;  /* 0x00210000fc207984 */ /* 0x000fe80000000800 */
[----:B------:R-:W-:Y:S04]  /*32e20*/  LDS R34, [R252+0x3100] ;  /* 0x00310000fc227984 */ /* 0x000fe80000000800 */
[----:B------:R-:W1:Y:S01]  /*32e30*/  LDS R35, [R3+0x3100] ;  /* 0x0031000003237984 */ /* 0x000e620000000800 */
[C---:B---3--:R-:W-:Y:S11]  /*32e40*/  HMMA.1688.F32.TF32 R244, R28.reuse, R26, R244 ;  /* 0x0000001a1cf4723c */ /* 0x048ff600000810f4 */
[----:B------:R-:W-:Y:S11]  /*32e50*/  @!UPT UIADD3 URZ, URZ, URZ, URZ ;  /* 0x0000003f3f3ff290 */ /* 0x000ff6000fffe03f */
[----:B------:R-:W-:Y:S01]  /*32e60*/  @!UPT UIADD3 URZ, URZ, URZ, URZ ;  /* 0x0000003f3f3ff290 */ /* 0x000fe2000fffe03f */
[----:B------:R-:W-:Y:S04]  /*32e70*/  STL.64 [R1+0x3888], R246 ;  /* 0x003888f601007387 */ /* 0x000fe80000100a00 */
[----:B------:R-:W-:Y:S01]  /*32e80*/  STL.64 [R1+0x3880], R244 ;  /* 0x003880f401007387 */ /* 0x000fe20000100a00 */
[C---:B--2---:R-:W-:Y:S08]  /*32e90*/  HMMA.1688.F32.TF32 R240, R28.reuse, R22, R240 ;  /* 0x000000161cf0723c */ /* 0x044ff000000810f0 */
[C---:B----4-:R-:W-:Y:S11]  /*32ea0*/  HMMA.1688.F32.TF32 R84, R28.reuse, R18, R84 ;  /* 0x000000121c54723c */ /* 0x050ff60000081054 */
[----:B------:R-:W-:Y:S04]  /*32eb0*/  @!UPT UIADD3 URZ, URZ, URZ, URZ ;  /* 0x0000003f3f3ff290 */ /* 0x000fe8000fffe03f */
[----:B------:R-:W-:Y:S04]  /*32ec0*/  STL.64 [R1+0x2c0], R240 ;  /* 0x0002c0f001007387 */ /* 0x000fe80000100a00 */
[----:B------:R-:W-:Y:S04]  /*32ed0*/  STL.64 [R1+0x2c8], R242 ;  /* 0x0002c8f201007387 */ /* 0x000fe80000100a00 */
[----:B------:R-:W-:Y:S04]  /*32ee0*/  STL.64 [R1+0x2d0], R84 ;  /* 0x0002d05401007387 */ /* 0x000fe80000100a00 */
[----:B------:R2:W-:Y:S02]  /*32ef0*/  STL.64 [R1+0x2d8], R86 ;  /* 0x0002d85601007387 */ /* 0x0005e40000100a00 */
[C---:B--2---:R-:W-:Y:S08]  /*32f00*/  HMMA.1688.F32.TF32 R84, R28.reuse, R6, R76 ;  /* 0x000000061c54723c */ /* 0x044ff0000008104c */
[C---:B------:R-:W-:Y:S08]  /*32f10*/  HMMA.1688.F32.TF32 R76, R28.reuse, R74, R88 ;  /* 0x0000004a1c4c723c */ /* 0x040ff00000081058 */
[C---:B------:R-:W-:Y:S11]  /*32f20*/  HMMA.1688.F32.TF32 R80, R28.reuse, R14, R80 ;  /* 0x0000000e1c50723c */ /* 0x040ff60000081050 */
[----:B------:R-:W-:Y:S05]  /*32f30*/  @!UPT UIADD3 URZ, URZ, URZ, URZ ;  /* 0x0000003f3f3ff290 */ /* 0x000fea000fffe03f */
[----:B------:R-:W-:Y:S01]  /*32f40*/  IMAD.MOV.U32 R49, RZ, RZ, R76 ;  /* 0x000000ffff317224 */ /* 0x000fe200078e004c */
[----:B------:R-:W-:Y:S01]  /*32f50*/  MOV R73, R79 ;  /* 0x0000004f00497202 */ /* 0x000fe20000000f00 */
[----:B------:R-:W-:Y:S02]  /*32f60*/  IMAD.MOV.U32 R48, RZ, RZ, R77 ;  /* 0x000000ffff307224 */ /* 0x000fe400078e004d */
[----:B------:R-:W-:Y:S02]  /*32f70*/  IMAD.MOV.U32 R72, RZ, RZ, R78 ;  /* 0x000000ffff487224 */ /* 0x000fe400078e004e */
[----:B------:R-:W-:Y:S02]  /*32f80*/  HMMA.1688.F32.TF32 R76, R28, R66, R96 ;  /* 0x000000421c4c723c */ /* 0x000fe40000081060 */
[----:B------:R-:W-:Y:S01]  /*32f90*/  IMAD.MOV.U32 R41, RZ, RZ, R80 ;  /* 0x000000ffff297224 */ /* 0x000fe200078e0050 */
[----:B------:R-:W-:Y:S01]  /*32fa0*/  MOV R36, R83 ;  /* 0x0000005300247202 */ /* 0x000fe20000000f00 */
[----:B------:R-:W-:-:S02]  /*32fb0*/  IMAD.MOV.U32 R40, RZ, RZ, R81 ;  /* 0x000000ffff287224 */ /* 0x000fc400078e0051 */
[----:B------:R-:W-:Y:S02]  /*32fc0*/  IMAD.MOV.U32 R37, RZ, RZ, R82 ;  /* 0x000000ffff257224 */ /* 0x000fe400078e0052 */
[C---:B------:R-:W-:Y:S01]  /*32fd0*/  HMMA.1688.F32.TF32 R80, R28.reuse, R10, R248 ;  /* 0x0000000a1c50723c */ /* 0x040fe200000810f8 */
[----:B------:R-:W-:Y:S11]  /*32fe0*/  STL [R1+0x387c], R36 ;  /* 0x00387c2401007387 */ /* 0x000ff60000100800 */
[----:B------:R-:W-:Y:S04]  /*32ff0*/  @!UPT UIADD3 URZ, URZ, URZ, URZ ;  /* 0x0000003f3f3ff290 */ /* 0x000fe8000fffe03f */
[----:B------:R-:W-:Y:S01]  /*33000*/  IMAD.MOV.U32 R44, RZ, RZ, R76 ;  /* 0x000000ffff2c7224 */ /* 0x000fe200078e004c */
[----:B------:R-:W-:Y:S01]  /*33010*/  MOV R45, R79 ;  /* 0x0000004f002d7202 */ /* 0x000fe20000000f00 */
[----:B------:R-:W-:Y:S02]  /*33020*/  IMAD.MOV.U32 R53, RZ, RZ, R77 ;  /* 0x000000ffff357224 */ /* 0x000fe400078e004d */
[----:B------:R-:W-:Y:S02]  /*33030*/  IMAD.MOV.U32 R52, RZ, RZ, R78 ;  /* 0x000000ffff347224 */ /* 0x000fe400078e004e */
[C---:B------:R-:W-:Y:S01]  /*33040*/  HMMA.1688.F32.TF32 R76, R28.reuse, R62, R100 ;  /* 0x0000003e1c4c723c */ /* 0x040fe20000081064 */
[----:B------:R-:W-:Y:S04]  /*33050*/  STL [R1+0x3878], R37 ;  /* 0x0038782501007387 */ /* 0x000fe80000100800 */
[----:B------:R-:W-:Y:S04]  /*33060*/  STL [R1+0x3874], R40 ;  /* 0x0038742801007387 */ /* 0x000fe80000100800 */
[----:B------:R-:W-:Y:S04]  /*33070*/  STL [R1+0x3870], R41 ;  /* 0x0038702901007387 */ /* 0x000fe80000100800 */
[----:B------:R-:W-:Y:S04]  /*33080*/  STL.64 [R1+0x350], R84 ;  /* 0x0003505401007387 */ /* 0x000fe80000100a00 */
[----:B------:R-:W-:Y:S04]  /*33090*/  STL.64 [R1+0x358], R86 ;  /* 0x0003585601007387 */ /* 0x000fe80000100a00 */
[----:B------:R-:W-:Y:S04]  /*330a0*/  STL.64 [R1+0x370], R80 ;  /* 0x0003705001007387 */ /* 0x000fe80000100a00 */
[----:B------:R2:W-:Y:S04]  /*330b0*/  STL.64 [R1+0x378], R82 ;  /* 0x0003785201007387 */ /* 0x0005e80000100a00 */
[----:B------:R3:W-:Y:S04]  /*330c0*/  STL [R1+0x37dc], R73 ;  /* 0x0037dc4901007387 */ /* 0x0007e80000100800 */
[----:B------:R4:W-:Y:S01]  /*330d0*/  STL [R1+0x37d8], R72 ;  /* 0x0037d84801007387 */ /* 0x0009e20000100800 */
[----:B--2---:R-:W-:Y:S03]  /*330e0*/  HMMA.1688.F32.TF32 R80, R28, R70, R92 ;  /* 0x000000461c50723c */ /* 0x004fe6000008105c */
[----:B------:R2:W-:Y:S01]  /*330f0*/  STL [R1+0x37d4], R49 ;  /* 0x0037d43101007387 */ /* 0x0005e20000100800 */
[----:B---3--:R-:W-:-:S03]  /*33100*/  IMAD.MOV.U32 R73, RZ, RZ, R76 ;  /* 0x000000ffff497224 */ /* 0x008fc600078e004c */
[----:B------:R3:W-:Y:S01]  /*33110*/  STL [R1+0x37d0], R48 ;  /* 0x0037d03001007387 */ /* 0x0007e20000100800 */
[----:B----4-:R-:W-:Y:S02]  /*33120*/  IMAD.MOV.U32 R72, RZ, RZ, R77 ;  /* 0x000000ffff487224 */ /* 0x010fe400078e004d */
[----:B--2---:R-:W-:Y:S01]  /*33130*/  IMAD.MOV.U32 R49, RZ, RZ, R78 ;  /* 0x000000ffff317224 */ /* 0x004fe200078e004e */
[----:B---3--:R-:W-:Y:S02]  /*33140*/  MOV R48, R79 ;  /* 0x0000004f00307202 */ /* 0x008fe40000000f00 */
[----:B------:R-:W-:Y:S10]  /*33150*/  HMMA.1688.F32.TF32 R76, R28, R58, R104 ;  /* 0x0000003a1c4c723c */ /* 0x000ff40000081068 */
[----:B------:R-:W-:Y:S04]  /*33160*/  STL.64 [R1+0x7e0], R80 ;  /* 0x0007e05001007387 */ /* 0x000fe80000100a00 */
[----:B------:R-:W-:Y:S04]  /*33170*/  STL.64 [R1+0x7e8], R82 ;  /* 0x0007e85201007387 */ /* 0x000fe80000100a00 */
[----:B------:R2:W-:Y:S04]  /*33180*/  STL [R1+0x37ec], R45 ;  /* 0x0037ec2d01007387 */ /* 0x0005e80000100800 */
[----:B------:R3:W-:Y:S04]  /*33190*/  STL [R1+0x37e8], R52 ;  /* 0x0037e83401007387 */ /* 0x0007e80000100800 */
[----:B------:R4:W-:Y:S01]  /*331a0*/  STL [R1+0x37e4], R44 ;  /* 0x0037e42c01007387 */ /* 0x0009e20000100800 */
[----:B--2---:R-:W-:-:S03]  /*331b0*/  IMAD.MOV.U32 R45, RZ, RZ, R76 ;  /* 0x000000ffff2d7224 */ /* 0x004fc600078e004c */
[----:B------:R2:W-:Y:S01]  /*331c0*/  STL [R1+0x37e0], R53 ;  /* 0x0037e03501007387 */ /* 0x0005e20000100800 */
[----:B---3--:R-:W-:Y:S02]  /*331d0*/  IMAD.MOV.U32 R52, RZ, RZ, R77 ;  /* 0x000000ffff347224 */ /* 0x008fe400078e004d */
[----:B----4-:R-:W-:Y:S01]  /*331e0*/  IMAD.MOV.U32 R44, RZ, RZ, R78 ;  /* 0x000000ffff2c7224 */ /* 0x010fe200078e004e */
[----:B--2---:R-:W-:Y:S02]  /*331f0*/  MOV R53, R79 ;  /* 0x0000004f00357202 */ /* 0x004fe40000000f00 */
[----:B------:R-:W-:Y:S01]  /*33200*/  HMMA.1688.F32.TF32 R76, R28, R54, R108 ;  /* 0x000000361c4c723c */ /* 0x000fe2000008106c */
[----:B------:R2:W-:Y:S04]  /*33210*/  STL [R1+0x37fc], R48 ;  /* 0x0037fc3001007387 */ /* 0x0005e80000100800 */
[----:B------:R-:W-:Y:S04]  /*33220*/  STL [R1+0x37f8], R49 ;  /* 0x0037f83101007387 */ /* 0x000fe80000100800 */
[----:B------:R-:W-:Y:S04]  /*33230*/  STL [R1+0x37f4], R73 ;  /* 0x0037f44901007387 */ /* 0x000fe80000100800 */
[----:B------:R3:W-:Y:S11]  /*33240*/  STL [R1+0x37f0], R72 ;  /* 0x0037f04801007387 */ /* 0x0007f60000100800 */
[----:B--2---:R-:W-:Y:S01]  /*33250*/  IMAD.MOV.U32 R48, RZ, RZ, R76 ;  /* 0x000000ffff307224 */ /* 0x004fe200078e004c */
[----:B---3--:R-:W-:Y:S01]  /*33260*/  MOV R72, R79 ;  /* 0x0000004f00487202 */ /* 0x008fe20000000f00 */
[----:B------:R-:W-:-:S02]  /*33270*/  IMAD.MOV.U32 R49, RZ, RZ, R77 ;  /* 0x000000ffff317224 */ /* 0x000fc400078e004d */
[----:B------:R-:W-:Y:S02]  /*33280*/  IMAD.MOV.U32 R73, RZ, RZ, R78 ;  /* 0x000000ffff497224 */ /* 0x000fe400078e004e */
        /* <DEDUP_REMOVED lines=13> */
[----:B------:R3:W-:Y:S04]  /*33360*/  STL [R1+0x3810], R49 ;  /* 0x0038103101007387 */ /* 0x0007e80000100800 */
[----:B------:R4:W-:Y:S07]  /*33370*/  STL [R1+0x382c], R52 ;  /* 0x00382c3401007387 */ /* 0x0009ee0000100800 */
[----:B--2---:R-:W-:Y:S01]  /*33380*/  IMAD.MOV.U32 R72, RZ, RZ, R76 ;  /* 0x000000ffff487224 */ /* 0x004fe200078e004c */
[----:B---3--:R-:W-:Y:S01]  /*33390*/  MOV R49, R79 ;  /* 0x0000004f00317202 */ /* 0x008fe20000000f00 */
[----:B------:R-:W-:-:S02]  /*333a0*/  IMAD.MOV.U32 R73, RZ, RZ, R77 ;  /* 0x000000ffff497224 */ /* 0x000fc400078e004d */
[----:B------:R-:W-:Y:S02]  /*333b0*/  IMAD.MOV.U32 R48, RZ, RZ, R78 ;  /* 0x000000ffff307224 */ /* 0x000fe400078e004e */
[----:B------:R-:W-:Y:S01]  /*333c0*/  HMMA.1688.F32.TF32 R76, R28, R42, R120 ;  /* 0x0000002a1c4c723c */ /* 0x000fe20000081078 */
[----:B------:R2:W-:Y:S04]  /*333d0*/  STL [R1+0x3828], R45 ;  /* 0x0038282d01007387 */ /* 0x0005e80000100800 */
[----:B------:R2:W-:Y:S04]  /*333e0*/  STL [R1+0x3824], R53 ;  /* 0x0038243501007387 */ /* 0x0005e80000100800 */
[----:B------:R1:W-:Y:S04]  /*333f0*/  STL [R1+0x3820], R44 ;  /* 0x0038202c01007387 */ /* 0x0003e80000100800 */
[----:B------:R-:W-:Y:S04]  /*33400*/  STL [R1+0x383c], R49 ;  /* 0x00383c3101007387 */ /* 0x000fe80000100800 */
[----:B------:R-:W-:Y:S04]  /*33410*/  STL [R1+0x3838], R48 ;  /* 0x0038383001007387 */ /* 0x000fe80000100800 */
[----:B------:R-:W-:Y:S04]  /*33420*/  STL [R1+0x3834], R72 ;  /* 0x0038344801007387 */ /* 0x000fe80000100800 */
[----:B------:R1:W-:Y:S04]  /*33430*/  STL [R1+0x3830], R73 ;  /* 0x0038304901007387 */ /* 0x0003e80000100800 */
        /* <DEDUP_REMOVED lines=10> */
[----:B----4-:R-:W-:-:S03]  /*334e0*/  IMAD.MOV.U32 R52, RZ, RZ, R76 ;  /* 0x000000ffff347224 */ /* 0x010fc600078e004c */
[----:B------:R-:W4:Y:S01]  /*334f0*/  LDL.LU R84, [R1+0x250] ;  /* 0x0002500001547983 */ /* 0x000f220000300800 */
[----:B--2---:R-:W-:-:S03]  /*33500*/  IMAD.MOV.U32 R45, RZ, RZ, R77 ;  /* 0x000000ffff2d7224 */ /* 0x004fc600078e004d */
[----:B------:R-:W4:Y:S01]  /*33510*/  LDL.LU R85, [R1+0x254] ;  /* 0x0002540001557983 */ /* 0x000f220000300800 */
[----:B------:R-:W-:-:S03]  /*33520*/  IMAD.MOV.U32 R53, RZ, RZ, R78 ;  /* 0x000000ffff357224 */ /* 0x000fc600078e004e */
[----:B------:R-:W4:Y:S01]  /*33530*/  LDL.LU R86, [R1+0x258] ;  /* 0x0002580001567983 */ /* 0x000f220000300800 */
[----:B-1----:R-:W-:-:S03]  /*33540*/  MOV R44, R79 ;  /* 0x0000004f002c7202 */ /* 0x002fc60000000f00 */
[----:B------:R-:W4:Y:S04]  /*33550*/  LDL.LU R87, [R1+0x25c] ;  /* 0x00025c0001577983 */ /* 0x000f280000300800 */
        /* <DEDUP_REMOVED lines=8> */
[----:B------:R-:W-:Y:S03]  /*335e0*/  HMMA.1688.F32.TF32 R28, R28, R38, R124 ;  /* 0x000000261c1c723c */ /* 0x000fe6000008107c */
[----:B------:R-:W-:Y:S01]  /*335f0*/  STL [R1+0x384c], R44 ;  /* 0x00384c2c01007387 */ /* 0x000fe20000100800 */
[----:B------:R-:W-:-:S03]  /*33600*/  IMAD.MOV.U32 R250, RZ, RZ, R5 ;  /* 0x000000fffffa7224 */ /* 0x000fc600078e0005 */
[----:B------:R-:W-:Y:S01]  /*33610*/  STL [R1+0x3848], R53 ;  /* 0x0038483501007387 */ /* 0x000fe20000100800 */
[----:B------:R-:W-:-:S03]  /*33620*/  IMAD.MOV.U32 R251, RZ, RZ, R4 ;  /* 0x000000fffffb7224 */ /* 0x000fc600078e0004 */
[----:B------:R-:W-:Y:S04]  /*33630*/  STL [R1+0x3844], R52 ;  /* 0x0038443401007387 */ /* 0x000fe80000100800 */
[----:B------:R-:W-:Y:S09]  /*33640*/  STL [R1+0x3840], R45 ;  /* 0x0038402d01007387 */ /* 0x000ff20000100800 */
[----:B------:R-:W-:Y:S01]  /*33650*/  IMAD.MOV.U32 R73, RZ, RZ, R31 ;  /* 0x000000ffff497224 */ /* 0x000fe200078e001f */
[----:B------:R-:W-:Y:S01]  /*33660*/  MOV R48, R29 ;  /* 0x0000001d00307202 */ /* 0x000fe20000000f00 */
[----:B------:R-:W-:Y:S01]  /*33670*/  IMAD.MOV.U32 R72, RZ, RZ, R30 ;  /* 0x000000ffff487224 */ /* 0x000fe200078e001e */
[C---:B------:R-:W-:Y:S01]  /*33680*/  HMMA.1688.F32.TF32 R100, R32.reuse, R70, R132 ;  /* 0x000000462064723c */ /* 0x040fe20000081084 */
[----:B------:R-:W-:Y:S01]  /*33690*/  IMAD.MOV.U32 R49, RZ, RZ, R28 ;  /* 0x000000ffff317224 */ /* 0x000fe200078e001c */
[----:B------:R1:W-:Y:S04]  /*336a0*/  STL [R1+0x385c], R73 ;  /* 0x00385c4901007387 */ /* 0x0003e80000100800 */
[----:B------:R1:W-:Y:S04]  /*336b0*/  STL [R1+0x3858], R72 ;  /* 0x0038584801007387 */ /* 0x0003e80000100800 */
[----:B------:R-:W-:Y:S04]  /*336c0*/  STL [R1+0x3854], R48 ;  /* 0x0038543001007387 */ /* 0x000fe80000100800 */
[----:B------:R-:W-:Y:S04]  /*336d0*/  STL [R1+0x3850], R49 ;  /* 0x0038503101007387 */ /* 0x000fe80000100800 */
[----:B------:R-:W-:Y:S04]  /*336e0*/  LDS R28, [R252+0x2180] ;  /* 0x00218000fc1c7984 */ /* 0x000fe80000000800 */
[----:B------:R-:W-:Y:S04]  /*336f0*/  LDS R30, [R252+0x3180] ;  /* 0x00318000fc1e7984 */ /* 0x000fe80000000800 */
[----:B------:R-:W-:Y:S04]  /*33700*/  LDS R29, [R3+0x2180] ;  /* 0x00218000031d7984 */ /* 0x000fe80000000800 */
[----:B------:R-:W1:Y:S01]  /*33710*/  LDS R31, [R3+0x3180] ;  /* 0x00318000031f7984 */ /* 0x000e620000000800 */
[C---:B---3--:R-:W-:Y:S11]  /*33720*/  HMMA.1688.F32.TF32 R92, R32.reuse, R26, R244 ;  /* 0x0000001a205c723c */ /* 0x048ff600000810f4 */
[----:B------:R-:W-:Y:S11]  /*33730*/  @!UPT UIADD3 URZ, URZ, URZ, URZ ;  /* 0x0000003f3f3ff290 */ /* 0x000ff6000fffe03f */
[----:B------:R-:W-:Y:S01]  /*33740*/  @!UPT UIADD3 URZ, URZ, URZ, URZ ;  /* 0x0000003f3f3ff290 */ /* 0x000fe2000fffe03f */
[----:B------:R-:W-:Y:S01]  /*33750*/  STL.64 [R1+0x3898], R94 ;  /* 0x0038985e01007387 */ /* 0x000fe20000100a00 */
[C---:B--2---:R-:W-:Y:S03]  /*33760*/  HMMA.1688.F32.TF32 R76, R32.reuse, R6, R76 ;  /* 0x00000006204c723c */ /* 0x044fe6000008104c */
[----:B------:R-:W-:Y:S05]  /*33770*/  STL.64 [R1+0x3890], R92 ;  /* 0x0038905c01007387 */ /* 0x000fea0000100a00 */
[C---:B----4-:R-:W-:Y:S11]  /*33780*/  HMMA.1688.F32.TF32 R84, R32.reuse, R18, R84 ;  /* 0x000000122054723c */ /* 0x050ff60000081054 */
[----:B------:R-:W-:Y:S04]  /*33790*/  @!UPT UIADD3 URZ, URZ, URZ, URZ ;  /* 0x0000003f3f3ff290 */ /* 0x000fe8000fffe03f */
[----:B------:R2:W-:Y:S01]  /*337a0*/  STL.64 [R1+0x2b0], R76 ;  /* 0x0002b04c01007387 */ /* 0x0005e20000100a00 */
[----:B-1----:R-:W-:Y:S01]  /*337b0*/  IMAD.MOV.U32 R73, RZ, RZ, R78 ;  /* 0x000000ffff497224 */ /* 0x002fe200078e004e */
[----:B------:R-:W-:Y:S02]  /*337c0*/  MOV R72, R79 ;  /* 0x0000004f00487202 */ /* 0x000fe40000000f00 */
[C---:B--2---:R-:W-:Y:S08]  /*337d0*/  HMMA.1688.F32.TF32 R76, R32.reuse, R10, R248 ;  /* 0x0000000a204c723c */ /* 0x044ff000000810f8 */
[C---:B------:R-:W-:Y:S08]  /*337e0*/  HMMA.1688.F32.TF32 R88, R32.reuse, R22, R240 ;  /* 0x000000162058723c */ /* 0x040ff000000810f0 */
[----:B------:R-:W-:Y:S01]  /*337f0*/  HMMA.1688.F32.TF32 R80, R32, R14, R80 ;  /* 0x0000000e2050723c */ /* 0x000fe20000081050 */
[----:B------:R-:W-:Y:S01]  /*33800*/  IMAD.MOV.U32 R56, RZ, RZ, R84 ;  /* 0x000000ffff387224 */ /* 0x000fe200078e0054 */
[----:B------:R-:W-:-:S06]  /*33810*/  MOV R57, R85 ;  /* 0x0000005500397202 */ /* 0x000fcc0000000f00 */
[----:B------:R-:W-:Y:S02]  /*33820*/  IMAD.MOV.U32 R48, RZ, RZ, R76 ;  /* 0x000000ffff307224 */ /* 0x000fe400078e004c */
[----:B------:R-:W-:Y:S01]  /*33830*/  IMAD.MOV.U32 R49, RZ, RZ, R77 ;  /* 0x000000ffff317224 */ /* 0x000fe200078e004d */
[----:B------:R-:W2:Y:S01]  /*33840*/  LDL.LU R76, [R1+0xc0] ;  /* 0x0000c000014c7983 */ /* 0x000ea20000300800 */
[----:B------:R-:W-:Y:S01]  /*33850*/  IMAD.MOV.U32 R69, RZ, RZ, R78 ;  /* 0x000000ffff457224 */ /* 0x000fe200078e004e */
[----:B------:R-:W-:Y:S02]  /*33860*/  MOV R68, R79 ;  /* 0x0000004f00447202 */ /* 0x000fe40000000f00 */
[----:B------:R-:W2:Y:S01]  /*33870*/  LDL.LU R77, [R1+0xc4] ;  /* 0x0000c400014d7983 */ /* 0x000ea20000300800 */
[----:B------:R-:W-:-:S03]  /*33880*/  IMAD.MOV.U32 R60, RZ, RZ, R86 ;  /* 0x000000ffff3c7224 */ /* 0x000fc600078e0056 */
[----:B------:R-:W2:Y:S01]  /*33890*/  LDL.LU R78, [R1+0xc8] ;  /* 0x0000c800014e7983 */ /* 0x000ea20000300800 */
[----:B------:R-:W-:-:S03]  /*338a0*/  IMAD.MOV.U32 R61, RZ, RZ, R87 ;  /* 0x000000ffff3d7224 */ /* 0x000fc600078e0057 */
[----:B------:R-:W2:Y:S04]  /*338b0*/  LDL.LU R79, [R1+0xcc] ;  /* 0x0000cc00014f7983 */ /* 0x000ea80000300800 */
[----:B------:R-:W3:Y:S04]  /*338c0*/  LDL.LU R84, [R1+0x1d0] ;  /* 0x0001d00001547983 */ /* 0x000ee80000300800 */
[----:B------:R-:W3:Y:S04]  /*338d0*/  LDL.LU R85, [R1+0x1d4] ;  /* 0x0001d40001557983 */ /* 0x000ee80000300800 */
[----:B------:R-:W3:Y:S04]  /*338e0*/  LDL.LU R86, [R1+0x1d8] ;  /* 0x0001d80001567983 */ /* 0x000ee80000300800 */
[----:B------:R-:W3:Y:S01]  /*338f0*/  LDL.LU R87, [R1+0x1dc] ;  /* 0x0001dc0001577983 */ /* 0x000ee20000300800 */
[----:B------:R-:W-:-:S03]  /*33900*/  IMAD.MOV.U32 R36, RZ, RZ, R88 ;  /* 0x000000ffff247224 */ /* 0x000fc600078e0058 */
[----:B------:R-:W4:Y:S01]  /*33910*/  LDL.LU R244, [R1+0x320] ;  /* 0x0003200001f47983 */ /* 0x000f220000300800 */
[----:B------:R-:W-:-:S03]  /*33920*/  MOV R37, R89 ;  /* 0x0000005900257202 */ /* 0x000fc60000000f00 */
[----:B------:R-:W4:Y:S01]  /*33930*/  LDL.LU R245, [R1+0x324] ;  /* 0x0003240001f57983 */ /* 0x000f220000300800 */
[----:B------:R-:W-:-:S03]  /*33940*/  IMAD.MOV.U32 R40, RZ, RZ, R90 ;  /* 0x000000ffff287224 */ /* 0x000fc600078e005a */
[----:B------:R-:W4:Y:S01]  /*33950*/  LDL.LU R246, [R1+0x328] ;  /* 0x0003280001f67983 */ /* 0x000f220000300800 */
[----:B------:R-:W-:-:S03]  /*33960*/  IMAD.MOV.U32 R41, RZ, RZ, R91 ;  /* 0x000000ffff297224 */ /* 0x000fc600078e005b */
[----:B------:R-:W4:Y:S04]  /*33970*/  LDL.LU R247, [R1+0x32c] ;  /* 0x00032c0001f77983 */ /* 0x000f280000300800 */
[----:B------:R-:W3:Y:S04]  /*33980*/  LDL.LU R88, [R1+0x440] ;  /* 0x0004400001587983 */ /* 0x000ee80000300800 */
[----:B------:R-:W3:Y:S04]  /*33990*/  LDL.LU R89, [R1+0x444] ;  /* 0x0004440001597983 */ /* 0x000ee80000300800 */
[----:B------:R-:W3:Y:S04]  /*339a0*/  LDL.LU R90, [R1+0x448] ;  /* 0x00044800015a7983 */ /* 0x000ee80000300800 */
[----:B------:R-:W3:Y:S01]  /*339b0*/  LDL.LU R91, [R1+0x44c] ;  /* 0x00044c00015b7983 */ /* 0x000ee20000300800 */
[----:B------:R-:W-:-:S03]  /*339c0*/  IMAD.MOV.U32 R9, RZ, RZ, R80 ;  /* 0x000000ffff097224 */ /* 0x000fc600078e0050 */
[----:B------:R-:W3:Y:S01]  /*339d0*/  LDL.LU R240, [R1+0x280] ;  /* 0x0002800001f07983 */ /* 0x000ee20000300800 */
[----:B------:R-:W-:-:S03]  /*339e0*/  MOV R8, R81 ;  /* 0x0000005100087202 */ /* 0x000fc60000000f00 */
[----:B------:R-:W3:Y:S01]  /*339f0*/  LDL.LU R241, [R1+0x284] ;  /* 0x0002840001f17983 */ /* 0x000ee20000300800 */
[----:B------:R-:W-:-:S03]  /*33a00*/  IMAD.MOV.U32 R5, RZ, RZ, R82 ;  /* 0x000000ffff057224 */ /* 0x000fc600078e0052 */
[----:B------:R-:W3:Y:S01]  /*33a10*/  LDL.LU R242, [R1+0x288] ;  /* 0x0002880001f27983 */ /* 0x000ee20000300800 */
[----:B------:R-:W-:-:S03]  /*33a20*/  IMAD.MOV.U32 R4, RZ, RZ, R83 ;  /* 0x000000ffff047224 */ /* 0x000fc600078e0053 */
[----:B------:R-:W3:Y:S01]  /*33a30*/  LDL.LU R243, [R1+0x28c] ;  /* 0x00028c0001f37983 */ /* 0x000ee20000300800 */
[----:B------:R-:W-:-:S03]  /*33a40*/  IMAD.MOV.U32 R248, RZ, RZ, R139 ;  /* 0x000000fffff87224 */ /* 0x000fc600078e008b */
[----:B------:R-:W3:Y:S04]  /*33a50*/  LDL.LU R80, [R1+0x190] ;  /* 0x0001900001507983 */ /* 0x000ee80000300800 */
[----:B------:R-:W3:Y:S04]  /*33a60*/  LDL.LU R81, [R1+0x194] ;  /* 0x0001940001517983 */ /* 0x000ee80000300800 */
[----:B------:R-:W3:Y:S04]  /*33a70*/  LDL.LU R82, [R1+0x198] ;  /* 0x0001980001527983 */ /* 0x000ee80000300800 */
[----:B------:R-:W3:Y:S04]  /*33a80*/  LDL.LU R83, [R1+0x19c] ;  /* 0x00019c0001537983 */ /* 0x000ee80000300800 */
[----:B------:R-:W3:Y:S01]  /*33a90*/  LDL.LU R139, [R1+0x39cc] ;  /* 0x0039cc00018b7983 */ /* 0x000ee20000300800 */
[----:B------:R-:W-:-:S03]  /*33aa0*/  IMAD.MOV.U32 R249, RZ, RZ, R147 ;  /* 0x000000fffff97224 */ /* 0x000fc600078e0093 */
[----:B------:R-:W4:Y:S01]  /*33ab0*/  LDL.LU R147, [R1+0x39c8] ;  /* 0x0039c80001937983 */ /* 0x000f220000300800 */
[C---:B------:R-:W-:Y:S03]  /*33ac0*/  HMMA.1688.F32.TF32 R92, R32.reuse, R74, R128 ;  /* 0x0000004a205c723c */ /* 0x040fe60000081080 */
[----:B------:R-:W-:Y:S04]  /*33ad0*/  STL.64 [R1+0x720], R100 ;  /* 0x0007206401007387 */ /* 0x000fe80000100a00 */
[----:B------:R4:W-:Y:S11]  /*33ae0*/  STL.64 [R1+0x728], R102 ;  /* 0x0007286601007387 */ /* 0x0009f60000100a00 */
[----:B------:R-:W-:Y:S06]  /*33af0*/  @!UPT UIADD3 URZ, URZ, URZ, URZ ;  /* 0x0000003f3f3ff290 */ /* 0x000fec000fffe03f */
[----:B------:R-:W-:Y:S01]  /*33b00*/  IMAD.MOV.U32 R44, RZ, RZ, R92 ;  /* 0x000000ffff2c7224 */ /* 0x000fe200078e005c */
[----:B------:R-:W-:Y:S01]  /*33b10*/  MOV R45, R95 ;  /* 0x0000005f002d7202 */ /* 0x000fe20000000f00 */
[----:B------:R-:W-:Y:S02]  /*33b20*/  IMAD.MOV.U32 R53, RZ, RZ, R93 ;  /* 0x000000ffff357224 */ /* 0x000fe400078e005d */
[----:B------:R-:W-:Y:S02]  /*33b30*/  IMAD.MOV.U32 R52, RZ, RZ, R94 ;  /* 0x000000ffff347224 */ /* 0x000fe400078e005e */
[----:B------:R-:W-:Y:S01]  /*33b40*/  HMMA.1688.F32.TF32 R92, R32, R62, R140 ;  /* 0x0000003e205c723c */ /* 0x000fe2000008108c */
[----:B------:R-:W-:Y:S01]  /*33b50*/  IMAD.MOV.U32 R250, RZ, RZ, R2 ;  /* 0x000000fffffa7224 */ /* 0x000fe200078e0002 */
[----:B------:R-:W-:-:S06]  /*33b60*/  MOV R251, R0 ;  /* 0x0000000000fb7202 */ /* 0x000fcc0000000f00 */
[----:B--2---:R-:W-:Y:S08]  /*33b70*/  HMMA.1688.F32.TF32 R76, R28, R10, R76 ;  /* 0x0000000a1c4c723c */ /* 0x004ff0000008104c */
[C---:B---3--:R-:W-:Y:S08]  /*33b80*/  HMMA.1688.F32.TF32 R96, R32.reuse, R66, R136 ;  /* 0x000000422060723c */ /* 0x048ff00000081088 */
[C---:B----4-:R-:W-:Y:S11]  /*33b90*/  HMMA.1688.F32.TF32 R100, R32.reuse, R58, R144 ;  /* 0x0000003a2064723c */ /* 0x050ff60000081090 */
[----:B------:R-:W-:Y:S04]  /*33ba0*/  @!UPT UIADD3 URZ, URZ, URZ, URZ ;  /* 0x0000003f3f3ff290 */ /* 0x000fe8000fffe03f */
[----:B------:R-:W-:Y:S04]  /*33bb0*/  STL.64 [R1+0x710], R96 ;  /* 0x0007106001007387 */ /* 0x000fe80000100a00 */
[----:B------:R1:W-:Y:S02]  /*33bc0*/  STL.64 [R1+0x718], R98 ;  /* 0x0007186201007387 */ /* 0x0003e40000100a00 */
[C---:B-1----:R-:W-:Y:S02]  /*33bd0*/  HMMA.1688.F32.TF32 R96, R32.reuse, R54, R148 ;  /* 0x000000362060723c */ /* 0x042fe40000081094 */
[----:B------:R-:W-:Y:S04]  /*33be0*/  STL.64 [R1+0x700], R92 ;  /* 0x0007005c01007387 */ /* 0x000fe80000100a00 */
[----:B------:R1:W-:Y:S04]  /*33bf0*/  STL.64 [R1+0x708], R94 ;  /* 0x0007085e01007387 */ /* 0x0003e80000100a00 */
[----:B------:R-:W-:Y:S04]  /*33c00*/  STL.64 [R1+0x6f0], R100 ;  /* 0x0006f06401007387 */ /* 0x000fe80000100a00 */
[----:B------:R2:W-:Y:S01]  /*33c10*/  STL.64 [R1+0x6f8], R102 ;  /* 0x0006f86601007387 */ /* 0x0005e20000100a00 */
[C---:B-1----:R-:W-:Y:S08]  /*33c20*/  HMMA.1688.F32.TF32 R92, R32.reuse, R50, R152 ;  /* 0x00000032205c723c */ /* 0x042ff00000081098 */
[----:B------:R-:W-:Y:S01]  /*33c30*/  STL.64 [R1+0x6e0], R96 ;  /* 0x0006e06001007387 */ /* 0x000fe20000100a00 */
[C---:B--2---:R-:W-:Y:S03]  /*33c40*/  HMMA.1688.F32.TF32 R100, R32.reuse, R46, R156 ;  /* 0x0000002e2064723c */ /* 0x044fe6000008109c */
[----:B------:R1:W-:Y:S05]  /*33c50*/  STL.64 [R1+0x6e8], R98 ;  /* 0x0006e86201007387 */ /* 0x0003ea0000100a00 */
[----:B-1----:R-:W-:Y:S06]  /*33c60*/  HMMA.1688.F32.TF32 R96, R32, R42, R160 ;  /* 0x0000002a2060723c */ /* 0x002fec00000810a0 */
[----:B------:R-:W-:Y:S04]  /*33c70*/  STL.64 [R1+0x6d0], R92 ;  /* 0x0006d05c01007387 */ /* 0x000fe80000100a00 */
[----:B------:R1:W-:Y:S01]  /*33c80*/  STL.64 [R1+0x6d8], R94 ;  /* 0x0006d85e01007387 */ /* 0x0003e20000100a00 */
[----:B------:R-:W-:Y:S04]  /*33c90*/  HMMA.1688.F32.TF32 R124, R28, R26, R88 ;  /* 0x0000001a1c7c723c */ /* 0x000fe80000081058 */
[----:B------:R-:W-:Y:S04]  /*33ca0*/  STL.64 [R1+0x6c0], R100 ;  /* 0x0006c06401007387 */ /* 0x000fe80000100a00 */
[----:B------:R-:W-:Y:S01]  /*33cb0*/  STL.64 [R1+0x6c8], R102 ;  /* 0x0006c86601007387 */ /* 0x000fe20000100a00 */
[----:B-1----:R-:W-:Y:S01]  /*33cc0*/  HMMA.1688.F32.TF32 R92, R32, R38, R164 ;  /* 0x00000026205c723c */ /* 0x002fe200000810a4 */
[----:B------:R-:W-:Y:S01]  /*33cd0*/  IMAD.MOV.U32 R65, RZ, RZ, R76 ;  /* 0x000000ffff417224 */ /* 0x000fe200078e004c */
[----:B------:R-:W-:-:S06]  /*33ce0*/  MOV R0, R79 ;  /* 0x0000004f00007202 */ /* 0x000fcc0000000f00 */
[C---:B------:R-:W-:Y:S01]  /*33cf0*/  HMMA.1688.F32.TF32 R108, R28.reuse, R22, R244 ;  /* 0x000000161c6c723c */ /* 0x040fe200000810f4 */
[----:B------:R-:W-:Y:S04]  /*33d00*/  STL.64 [R1+0x6b0], R96 ;  /* 0x0006b06001007387 */ /* 0x000fe80000100a00 */
[----:B------:R1:W-:Y:S03]  /*33d10*/  STL.64 [R1+0x6b8], R98 ;  /* 0x0006b86201007387 */ /* 0x0003e60000100a00 */
[----:B------:R-:W-:Y:S01]  /*33d20*/  HMMA.1688.F32.TF32 R88, R28, R14, R84 ;  /* 0x0000000e1c58723c */ /* 0x000fe20000081054 */
[----:B------:R-:W-:Y:S01]  /*33d30*/  IMAD.MOV.U32 R64, RZ, RZ, R77 ;  /* 0x000000ffff407224 */ /* 0x000fe200078e004d */
[----:B------:R-:W-:Y:S01]  /*33d40*/  LDS R32, [R252+0x2200] ;  /* 0x00220000fc207984 */ /* 0x000fe20000000800 */
[----:B------:R-:W-:-:S03]  /*33d50*/  IMAD.MOV.U32 R2, RZ, RZ, R78 ;  /* 0x000000ffff027224 */ /* 0x000fc600078e004e */
[----:B------:R-:W-:Y:S02]  /*33d60*/  LDS R34, [R252+0x3200] ;  /* 0x00320000fc227984 */ /* 0x000fe40000000800 */
[C---:B------:R-:W-:Y:S02]  /*33d70*/  HMMA.1688.F32.TF32 R84, R28.reuse, R74, R248 ;  /* 0x0000004a1c54723c */ /* 0x040fe400000810f8 */
[----:B------:R-:W-:Y:S04]  /*33d80*/  LDS R33, [R3+0x2200] ;  /* 0x0022000003217984 */ /* 0x000fe80000000800 */
[----:B------:R-:W2:Y:S02]  /*33d90*/  LDS R35, [R3+0x3200] ;  /* 0x0032000003237984 */ /* 0x000ea40000000800 */
[C---:B-1----:R-:W-:Y:S08]  /*33da0*/  HMMA.1688.F32.TF32 R96, R28.reuse, R18, R240 ;  /* 0x000000121c60723c */ /* 0x042ff000000810f0 */
[C---:B------:R-:W-:Y:S08]  /*33db0*/  HMMA.1688.F32.TF32 R240, R28.reuse, R6, R80 ;  /* 0x000000061cf0723c */ /* 0x040ff00000081050 */
[C---:B------:R-:W-:Y:S08]  /*33dc0*/  HMMA.1688.F32.TF32 R80, R28.reuse, R70, R168 ;  /* 0x000000461c50723c */ /* 0x040ff000000810a8 */
        /* <DEDUP_REMOVED lines=9> */
[----:B------:R-:W-:Y:S04]  /*33e60*/  STL.64 [R1+0x630], R80 ;  /* 0x0006305001007387 */ /* 0x000fe80000100a00 */
[----:B------:R3:W-:Y:S01]  /*33e70*/  STL.64 [R1+0x638], R82 ;  /* 0x0006385201007387 */ /* 0x0007e20000100a00 */
[C---:B-1----:R-:W-:Y:S03]  /*33e80*/  HMMA.1688.F32.TF32 R84, R28.reuse, R62, R176 ;  /* 0x0000003e1c54723c */ /* 0x042fe600000810b0 */
[----:B------:R-:W-:Y:S04]  /*33e90*/  STL.64 [R1+0x5e0], R76 ;  /* 0x0005e04c01007387 */ /* 0x000fe80000100a00 */
[----:B------:R1:W-:Y:S01]  /*33ea0*/  STL.64 [R1+0x5e8], R78 ;  /* 0x0005e84e01007387 */ /* 0x0003e20000100a00 */
[C---:B---3--:R-:W-:Y:S08]  /*33eb0*/  HMMA.1688.F32.TF32 R80, R28.reuse, R58, R180 ;  /* 0x0000003a1c50723c */ /* 0x048ff000000810b4 */
[C---:B-1----:R-:W-:Y:S07]  /*33ec0*/  HMMA.1688.F32.TF32 R76, R28.reuse, R54, R184 ;  /* 0x000000361c4c723c */ /* 0x042fee00000810b8 */
        /* <DEDUP_REMOVED lines=8> */
[C---:B-1----:R-:W-:Y:S08]  /*33f50*/  HMMA.1688.F32.TF32 R76, R28.reuse, R42, R196 ;  /* 0x0000002a1c4c723c */ /* 0x042ff000000810c4 */
[----:B------:R-:W-:Y:S01]  /*33f60*/  HMMA.1688.F32.TF32 R28, R28, R38, R200 ;  /* 0x000000261c1c723c */ /* 0x000fe200000810c8 */
[----:B------:R-:W-:Y:S04]  /*33f70*/  STL.64 [R1+0x5a0], R84 ;  /* 0x0005a05401007387 */ /* 0x000fe80000100a00 */
[----:B------:R-:W-:Y:S04]  /*33f80*/  STL.64 [R1+0x5a8], R86 ;  /* 0x0005a85601007387 */ /* 0x000fe80000100a00 */
[----:B------:R-:W-:Y:S04]  /*33f90*/  STL.64 [R1+0x590], R80 ;  /* 0x0005905001007387 */ /* 0x000fe80000100a00 */
[----:B------:R-:W-:Y:S04]  /*33fa0*/  STL.64 [R1+0x598], R82 ;  /* 0x0005985201007387 */ /* 0x000fe80000100a00 */
[----:B------:R-:W3:Y:S04]  /*33fb0*/  LDL.LU R248, [R1+0x220] ;  /* 0x0002200001f87983 */ /* 0x000ee80000300800 */
[----:B------:R1:W-:Y:S04]  /*33fc0*/  STL.64 [R1+0x580], R76 ;  /* 0x0005804c01007387 */ /* 0x0003e80000100a00 */
[----:B------:R4:W-:Y:S04]  /*33fd0*/  STL.64 [R1+0x588], R78 ;  /* 0x0005884e01007387 */ /* 0x0009e80000100a00 */
[----:B------:R-:W-:Y:S04]  /*33fe0*/  STL.64 [R1+0x440], R28 ;  /* 0x0004401c01007387 */ /* 0x000fe80000100a00 */
[----:B------:R-:W-:Y:S04]  /*33ff0*/  STL.64 [R1+0x448], R30 ;  /* 0x0004481e01007387 */ /* 0x000fe80000100a00 */
[----:B------:R-:W3:Y:S04]  /*34000*/  LDL.LU R249, [R1+0x224] ;  /* 0x0002240001f97983 */ /* 0x000ee80000300800 */
[----:B------:R-:W3:Y:S04]  /*34010*/  LDL.LU R250, [R1+0x228] ;  /* 0x0002280001fa7983 */ /* 0x000ee80000300800 */
[----:B------:R-:W3:Y:S04]  /*34020*/  LDL.LU R251, [R1+0x22c] ;  /* 0x00022c0001fb7983 */ /* 0x000ee80000300800 */
[----:B------:R-:W2:Y:S04]  /*34030*/  LDL.LU R120, [R1+0x40] ;  /* 0x0000400001787983 */ /* 0x000ea80000300800 */
[----:B------:R-:W2:Y:S04]  /*34040*/  LDL.LU R121, [R1+0x44] ;  /* 0x0000440001797983 */ /* 0x000ea80000300800 */
[----:B------:R-:W2:Y:S04]  /*34050*/  LDL.LU R122, [R1+0x48] ;  /* 0x00004800017a7983 */ /* 0x000ea80000300800 */
[----:B------:R-:W2:Y:S04]  /*34060*/  LDL.LU R123, [R1+0x4c] ;  /* 0x00004c00017b7983 */ /* 0x000ea80000300800 */
        /* <DEDUP_REMOVED lines=32> */
[----:B-1----:R-:W3:Y:S04]  /*34270*/  LDL.LU R76, [R1+0x2a0] ;  /* 0x0002a000014c7983 */ /* 0x002ee80000300800 */
[----:B------:R-:W3:Y:S04]  /*34280*/  LDL.LU R77, [R1+0x2a4] ;  /* 0x0002a400014d7983 */ /* 0x000ee80000300800 */
[----:B----4-:R-:W4:Y:S04]  /*34290*/  LDL.LU R78, [R1+0x2a8] ;  /* 0x0002a800014e7983 */ /* 0x010f280000300800 */
[----:B------:R-:W4:Y:S04]  /*342a0*/  LDL.LU R79, [R1+0x2ac] ;  /* 0x0002ac00014f7983 */ /* 0x000f280000300800 */
        /* <DEDUP_REMOVED lines=16> */
[----:B------:R-:W-:Y:S04]  /*343b0*/  LDS R28, [R252+0x2280] ;  /* 0x00228000fc1c7984 */ /* 0x000fe80000000800 */
[----:B------:R-:W-:Y:S04]  /*343c0*/  LDS R30, [R252+0x3280] ;  /* 0x00328000fc1e7984 */ /* 0x000fe80000000800 */
[----:B------:R-:W-:Y:S04]  /*343d0*/  LDS R29, [R3+0x2280] ;  /* 0x00228000031d7984 */ /* 0x000fe80000000800 */
[----:B------:R-:W1:Y:S01]  /*343e0*/  LDS R31, [R3+0x3280] ;  /* 0x00328000031f7984 */ /* 0x000e620000000800 */
[C---:B--2---:R-:W-:Y:S08]  /*343f0*/  HMMA.1688.F32.TF32 R108, R32.reuse, R66, R120 ;  /* 0x00000042206c723c */ /* 0x044ff00000081078 */
[C---:B---3--:R-:W-:Y:S08]  /*34400*/  HMMA.1688.F32.TF32 R124, R32.reuse, R70, R92 ;  /* 0x00000046207c723c */ /* 0x048ff0000008105c */
[C---:B------:R-:W-:Y:S08]  /*34410*/  HMMA.1688.F32.TF32 R92, R32.reuse, R62, R204 ;  /* 0x0000003e205c723c */ /* 0x040ff000000810cc */
[----:B------:R-:W-:Y:S08]  /*34420*/  HMMA.1688.F32.TF32 R120, R32, R58, R208 ;  /* 0x0000003a2078723c */ /* 0x000ff000000810d0 */
[----:B-1----:R-:W-:Y:S08]  /*34430*/  HMMA.1688.F32.TF32 R144, R28, R10, R248 ;  /* 0x0000000a1c90723c */ /* 0x002ff000000810f8 */
[C---:B------:R-:W-:Y:S11]  /*34440*/  HMMA.1688.F32.TF32 R136, R32.reuse, R74, R136 ;  /* 0x0000004a2088723c */ /* 0x040ff60000081088 */
[----:B------:R-:W-:Y:S11]  /*34450*/  @!UPT UIADD3 URZ, URZ, URZ, URZ ;  /* 0x0000003f3f3ff290 */ /* 0x000ff6000fffe03f */
[----:B------:R-:W-:Y:S01]  /*34460*/  @!UPT UIADD3 URZ, URZ, URZ, URZ ;  /* 0x0000003f3f3ff290 */ /* 0x000fe2000fffe03f */
        /* <DEDUP_REMOVED lines=8> */
[C---:B-1----:R-:W-:Y:S08]  /*344f0*/  HMMA.1688.F32.TF32 R108, R32.reuse, R54, R212 ;  /* 0x00000036206c723c */ /* 0x042ff000000810d4 */
[C---:B--2---:R-:W-:Y:S01]  /*34500*/  HMMA.1688.F32.TF32 R92, R32.reuse, R50, R216 ;  /* 0x00000032205c723c */ /* 0x044fe200000810d8 */
[----:B------:R-:W-:Y:S04]  /*34510*/  STL.64 [R1+0x310], R120 ;  /* 0x0003107801007387 */ /* 0x000fe80000100a00 */
[----:B------:R1:W-:Y:S10]  /*34520*/  STL.64 [R1+0x318], R122 ;  /* 0x0003187a01007387 */ /* 0x0003f40000100a00 */
[----:B------:R-:W-:Y:S01]  /*34530*/  STL.64 [R1+0x300], R108 ;  /* 0x0003006c01007387 */ /* 0x000fe20000100a00 */
[C---:B-1----:R-:W-:Y:S03]  /*34540*/  HMMA.1688.F32.TF32 R120, R32.reuse, R46, R220 ;  /* 0x0000002e2078723c */ /* 0x042fe600000810dc */
[----:B------:R1:W-:Y:S04]  /*34550*/  STL.64 [R1+0x308], R110 ;  /* 0x0003086e01007387 */ /* 0x0003e80000100a00 */
[----:B------:R-:W-:Y:S04]  /*34560*/  STL.64 [R1+0x2f0], R92 ;  /* 0x0002f05c01007387 */ /* 0x000fe80000100a00 */
[----:B------:R2:W-:Y:S01]  /*34570*/  STL.64 [R1+0x2f8], R94 ;  /* 0x0002f85e01007387 */ /* 0x0005e20000100a00 */
[C---:B-1----:R-:W-:Y:S08]  /*34580*/  HMMA.1688.F32.TF32 R108, R32.reuse, R42, R224 ;  /* 0x0000002a206c723c */ /* 0x042ff000000810e0 */
[----:B--2---:R-:W-:Y:S03]  /*34590*/  HMMA.1688.F32.TF32 R92, R32, R38, R228 ;  /* 0x00000026205c723c */ /* 0x004fe600000810e4 */
[----:B------:R-:W-:Y:S04]  /*345a0*/  STL.64 [R1+0x2e0], R120 ;  /* 0x0002e07801007387 */ /* 0x000fe80000100a00 */
[----:B------:R-:W-:Y:S01]  /*345b0*/  STL.64 [R1+0x2e8], R122 ;  /* 0x0002e87a01007387 */ /* 0x000fe20000100a00 */
[C---:B----4-:R-:W-:Y:S03]  /*345c0*/  HMMA.1688.F32.TF32 R136, R28.reuse, R14, R80 ;  /* 0x0000000e1c88723c */ /* 0x050fe60000081050 */
[----:B------:R-:W-:Y:S04]  /*345d0*/  LDS R120, [R252+0x2380] ;  /* 0x00238000fc787984 */ /* 0x000fe80000000800 */
[----:B------:R-:W-:Y:S04]  /*345e0*/  LDS R122, [R252+0x3380] ;  /* 0x00338000fc7a7984 */ /* 0x000fe80000000800 */
[----:B------:R-:W-:Y:S04]  /*345f0*/  STL.64 [R1+0x280], R108 ;  /* 0x0002806c01007387 */ /* 0x000fe80000100a00 */
[----:B------:R-:W-:Y:S04]  /*34600*/  STL.64 [R1+0x288], R110 ;  /* 0x0002886e01007387 */ /* 0x000fe80000100a00 */
[----:B------:R1:W-:Y:S04]  /*34610*/  STL.64 [R1+0x270], R92 ;  /* 0x0002705c01007387 */ /* 0x0003e80000100a00 */
[----:B------:R2:W-:Y:S04]  /*34620*/  STL.64 [R1+0x278], R94 ;  /* 0x0002785e01007387 */ /* 0x0005e80000100a00 */
[----:B------:R-:W3:Y:S04]  /*34630*/  LDL.LU R248, [R1+0x620] ;  /* 0x0006200001f87983 */ /* 0x000ee80000300800 */
[----:B------:R-:W3:Y:S04]  /*34640*/  LDL.LU R249, [R1+0x624] ;  /* 0x0006240001f97983 */ /* 0x000ee80000300800 */
[----:B------:R-:W3:Y:S04]  /*34650*/  LDL.LU R250, [R1+0x628] ;  /* 0x0006280001fa7983 */ /* 0x000ee80000300800 */
[----:B------:R-:W3:Y:S01]  /*34660*/  LDL.LU R251, [R1+0x62c] ;  /* 0x00062c0001fb7983 */ /* 0x000ee20000300800 */
[C---:B------:R-:W-:Y:S03]  /*34670*/  HMMA.1688.F32.TF32 R168, R28.reuse, R18, R84 ;  /* 0x000000121ca8723c */ /* 0x040fe60000081054 */
[----:B------:R-:W4:Y:S04]  /*34680*/  LDL.LU R80, [R1+0x740] ;  /* 0x0007400001507983 */ /* 0x000f280000300800 */
[----:B------:R-:W4:Y:S04]  /*34690*/  LDL.LU R81, [R1+0x744] ;  /* 0x0007440001517983 */ /* 0x000f280000300800 */
[----:B------:R-:W4:Y:S01]  /*346a0*/  LDL.LU R82, [R1+0x748] ;  /* 0x0007480001527983 */ /* 0x000f220000300800 */
[----:B------:R-:W-:Y:S03]  /*346b0*/  HMMA.1688.F32.TF32 R184, R28, R22, R244 ;  /* 0x000000161cb8723c */ /* 0x000fe600000810f4 */
[----:B------:R-:W4:Y:S04]  /*346c0*/  LDL.LU R83, [R1+0x74c] ;  /* 0x00074c0001537983 */ /* 0x000f280000300800 */
[----:B------:R-:W3:Y:S01]  /*346d0*/  LDL.LU R84, [R1+0x750] ;  /* 0x0007500001547983 */ /* 0x000ee20000300800 */
[----:B------:R-:W-:-:S03]  /*346e0*/  IMAD.MOV.U32 R244, RZ, RZ, R237 ;  /* 0x000000fffff47224 */ /* 0x000fc600078e00ed */
[----:B------:R-:W3:Y:S01]  /*346f0*/  LDL.LU R85, [R1+0x754] ;  /* 0x0007540001557983 */ /* 0x000ee20000300800 */
[----:B------:R-:W-:-:S03]  /*34700*/  IMAD.MOV.U32 R245, RZ, RZ, R236 ;  /* 0x000000fffff57224 */ /* 0x000fc600078e00ec */
[----:B------:R-:W3:Y:S01]  /*34710*/  LDL.LU R86, [R1+0x758] ;  /* 0x0007580001567983 */ /* 0x000ee20000300800 */
[----:B------:R-:W-:-:S03]  /*34720*/  IMAD.MOV.U32 R246, RZ, RZ, R233 ;  /* 0x000000fffff67224 */ /* 0x000fc600078e00e9 */
[----:B------:R-:W3:Y:S01]  /*34730*/  LDL.LU R87, [R1+0x75c] ;  /* 0x00075c0001577983 */ /* 0x000ee20000300800 */
[----:B------:R-:W-:-:S03]  /*34740*/  MOV R247, R235 ;  /* 0x000000eb00f77202 */ /* 0x000fc60000000f00 */
[----:B------:R-:W3:Y:S04]  /*34750*/  LDL.LU R237, [R1+0x39c4] ;  /* 0x0039c40001ed7983 */ /* 0x000ee80000300800 */
[----:B------:R-:W3:Y:S04]  /*34760*/  LDL.LU R236, [R1+0x39c0] ;  /* 0x0039c00001ec7983 */ /* 0x000ee80000300800 */
[----:B------:R-:W3:Y:S04]  /*34770*/  LDL.LU R233, [R1+0x39bc] ;  /* 0x0039bc0001e97983 */ /* 0x000ee80000300800 */
[----:B------:R-:W4:Y:S01]  /*34780*/  LDL.LU R235, [R1+0x39b8] ;  /* 0x0039b80001eb7983 */ /* 0x000f220000300800 */
[----:B-1----:R-:W-:-:S02]  /*34790*/  IMAD.MOV.U32 R92, RZ, RZ, R234 ;  /* 0x000000ffff5c7224 */ /* 0x002fc400078e00ea */
[----:B------:R-:W-:Y:S01]  /*347a0*/  IMAD.MOV.U32 R93, RZ, RZ, R232 ;  /* 0x000000ffff5d7224 */ /* 0x000fe200078e00e8 */
[----:B------:R-:W4:Y:S01]  /*347b0*/  LDL.LU R234, [R1+0x39b4] ;  /* 0x0039b40001ea7983 */ /* 0x000f220000300800 */
[----:B--2---:R-:W-:Y:S01]  /*347c0*/  IMAD.MOV.U32 R94, RZ, RZ, R238 ;  /* 0x000000ffff5e7224 */ /* 0x004fe200078e00ee */
[----:B------:R-:W-:Y:S02]  /*347d0*/  MOV R95, R239 ;  /* 0x000000ef005f7202 */ /* 0x000fe40000000f00 */
[----:B------:R-:W2:Y:S04]  /*347e0*/  LDL.LU R232, [R1+0x39b0] ;  /* 0x0039b00001e87983 */ /* 0x000ea80000300800 */
[----:B------:R-:W2:Y:S04]  /*347f0*/  LDL.LU R238, [R1+0x39ac] ;  /* 0x0039ac0001ee7983 */ /* 0x000ea80000300800 */
[----:B------:R-:W2:Y:S01]  /*34800*/  LDL.LU R239, [R1+0x39a8] ;  /* 0x0039a80001ef7983 */ /* 0x000ea20000300800 */
[----:B------:R-:W-:Y:S03]  /*34810*/  HMMA.1688.F32.TF32 R192, R28, R26, R112 ;  /* 0x0000001a1cc0723c */ /* 0x000fe60000081070 */
[----:B------:R-:W-:Y:S04]  /*34820*/  LDS R121, [R3+0x2380] ;  /* 0x0023800003797984 */ /* 0x000fe80000000800 */
[----:B------:R-:W-:Y:S01]  /*34830*/  LDS R123, [R3+0x3380] ;  /* 0x00338000037b7984 */ /* 0x000fe20000000800 */
[----:B---3--:R-:W-:-:S03]  /*34840*/  IMAD.MOV.U32 R164, RZ, RZ, R233 ;  /* 0x000000ffffa47224 */ /* 0x008fc600078e00e9 */
[----:B------:R-:W3:Y:S01]  /*34850*/  LDL.LU R233, [R1+0x39a4] ;  /* 0x0039a40001e97983 */ /* 0x000ee20000300800 */
[----:B----4-:R-:W-:-:S03]  /*34860*/  IMAD.MOV.U32 R165, RZ, RZ, R235 ;  /* 0x000000ffffa57224 */ /* 0x010fc600078e00eb */
[----:B------:R-:W4:Y:S01]  /*34870*/  LDL.LU R235, [R1+0x39a0] ;  /* 0x0039a00001eb7983 */ /* 0x000f220000300800 */
[----:B------:R-:W-:Y:S01]  /*34880*/  IMAD.MOV.U32 R166, RZ, RZ, R236 ;  /* 0x000000ffffa67224 */ /* 0x000fe200078e00ec */
[----:B------:R-:W-:Y:S02]  /*34890*/  MOV R167, R237 ;  /* 0x000000ed00a77202 */ /* 0x000fe40000000f00 */
[----:B------:R-:W4:Y:S01]  /*348a0*/  LDL.LU R236, [R1+0x399c] ;  /* 0x00399c0001ec7983 */ /* 0x000f220000300800 */
[----:B------:R-:W-:Y:S01]  /*348b0*/  MOV R127, R234 ;  /* 0x000000ea007f7202 */ /* 0x000fe20000000f00 */
[----:B--2---:R-:W-:Y:S02]  /*348c0*/  IMAD.MOV.U32 R126, RZ, RZ, R232 ;  /* 0x000000ffff7e7224 */ /* 0x004fe400078e00e8 */
[----:B------:R-:W2:Y:S01]  /*348d0*/  LDL.LU R237, [R1+0x3998] ;  /* 0x0039980001ed7983 */ /* 0x000ea20000300800 */
[----:B------:R-:W-:-:S03]  /*348e0*/  IMAD.MOV.U32 R124, RZ, RZ, R238 ;  /* 0x000000ffff7c7224 */ /* 0x000fc600078e00ee */
[----:B------:R-:W2:Y:S01]  /*348f0*/  LDL.LU R238, [R1+0x3994] ;  /* 0x0039940001ee7983 */ /* 0x000ea20000300800 */
[----:B------:R-:W-:-:S03]  /*34900*/  IMAD.MOV.U32 R125, RZ, RZ, R239 ;  /* 0x000000ffff7d7224 */ /* 0x000fc600078e00ef */
[----:B------:R-:W2:Y:S04]  /*34910*/  LDL.LU R239, [R1+0x3990] ;  /* 0x0039900001ef7983 */ /* 0x000ea80000300800 */
[----:B------:R-:W2:Y:S04]  /*34920*/  LDL.LU R232, [R1+0x398c] ;  /* 0x00398c0001e87983 */ /* 0x000ea80000300800 */
[----:B------:R-:W2:Y:S01]  /*34930*/  LDL.LU R234, [R1+0x3988] ;  /* 0x0039880001ea7983 */ /* 0x000ea20000300800 */
[----:B---3--:R-:W-:Y:S02]  /*34940*/  IMAD.MOV.U32 R181, RZ, RZ, R233 ;  /* 0x000000ffffb57224 */ /* 0x008fe400078e00e9 */
[----:B----4-:R-:W-:-:S02]  /*34950*/  IMAD.MOV.U32 R180, RZ, RZ, R235 ;  /* 0x000000ffffb47224 */ /* 0x010fc400078e00eb */
[----:B------:R-:W3:Y:S04]  /*34960*/  LDL.LU R235, [R1+0x3984] ;  /* 0x0039840001eb7983 */ /* 0x000ee80000300800 */
        /* <DEDUP_REMOVED lines=30> */
[----:B------:R-:W4:Y:S01]  /*34b50*/  LDL.LU R227, [R1+0x12c] ;  /* 0x00012c0001e37983 */ /* 0x000f220000300800 */
[----:B--2---:R-:W-:-:S03]  /*34b60*/  IMAD.MOV.U32 R207, RZ, RZ, R232 ;  /* 0x000000ffffcf7224 */ /* 0x004fc600078e00e8 */
[----:B------:R-:W2:Y:S04]  /*34b70*/  LDL.LU R228, [R1+0x140] ;  /* 0x0001400001e47983 */ /* 0x000ea80000300800 */
[----:B------:R-:W2:Y:S01]  /*34b80*/  LDL.LU R229, [R1+0x144] ;  /* 0x0001440001e57983 */ /* 0x000ea20000300800 */
[----:B------:R-:W-:-:S03]  /*34b90*/  MOV R205, R234 ;  /* 0x000000ea00cd7202 */ /* 0x000fc60000000f00 */
[----:B------:R-:W2:Y:S04]  /*34ba0*/  LDL.LU R230, [R1+0x148] ;  /* 0x0001480001e67983 */ /* 0x000ea80000300800 */
[----:B------:R-:W2:Y:S04]  /*34bb0*/  LDL.LU R231, [R1+0x14c] ;  /* 0x00014c0001e77983 */ /* 0x000ea80000300800 */
[----:B------:R-:W2:Y:S01]  /*34bc0*/  LDL.LU R232, [R1+0x150] ;  /* 0x0001500001e87983 */ /* 0x000ea20000300800 */
[----:B------:R-:W-:Y:S01]  /*34bd0*/  IMAD.MOV.U32 R191, RZ, RZ, R236 ;  /* 0x000000ffffbf7224 */ /* 0x000fe200078e00ec */
[----:B------:R-:W-:Y:S01]  /*34be0*/  MOV R189, R238 ;  /* 0x000000ee00bd7202 */ /* 0x000fe20000000f00 */
[----:B------:R-:W-:-:S02]  /*34bf0*/  IMAD.MOV.U32 R190, RZ, RZ, R237 ;  /* 0x000000ffffbe7224 */ /* 0x000fc400078e00ed */
[----:B------:R-:W-:Y:S02]  /*34c00*/  IMAD.MOV.U32 R188, RZ, RZ, R239 ;  /* 0x000000ffffbc7224 */ /* 0x000fe400078e00ef */
[----:B---3--:R-:W-:Y:S02]  /*34c10*/  IMAD.MOV.U32 R204, RZ, RZ, R235 ;  /* 0x000000ffffcc7224 */ /* 0x008fe400078e00eb */
[----:B----4-:R-:W-:Y:S02]  /*34c20*/  IMAD.MOV.U32 R206, RZ, RZ, R233 ;  /* 0x000000ffffce7224 */ /* 0x010fe400078e00e9 */
[----:B------:R-:W2:Y:S04]  /*34c30*/  LDL.LU R233, [R1+0x154] ;  /* 0x0001540001e97983 */ /* 0x000ea80000300800 */
[----:B------:R-:W2:Y:S04]  /*34c40*/  LDL.LU R234, [R1+0x158] ;  /* 0x0001580001ea7983 */ /* 0x000ea80000300800 */
[----:B------:R-:W2:Y:S04]  /*34c50*/  LDL.LU R235, [R1+0x15c] ;  /* 0x00015c0001eb7983 */ /* 0x000ea80000300800 */
[----:B------:R-:W3:Y:S04]  /*34c60*/  LDL.LU R108, [R1+0x170] ;  /* 0x00017000016c7983 */ /* 0x000ee80000300800 */
[----:B------:R-:W3:Y:S04]  /*34c70*/  LDL.LU R109, [R1+0x174] ;  /* 0x00017400016d7983 */ /* 0x000ee80000300800 */
[----:B------:R-:W3:Y:S04]  /*34c80*/  LDL.LU R110, [R1+0x178] ;  /* 0x00017800016e7983 */ /* 0x000ee80000300800 */
        /* <DEDUP_REMOVED lines=23> */
[----:B------:R-:W-:Y:S03]  /*34e00*/  HMMA.1688.F32.TF32 R156, R32, R26, R140 ;  /* 0x0000001a209c723c */ /* 0x000fe6000008108c */
[----:B------:R-:W4:Y:S04]  /*34e10*/  LDL.LU R178, [R1+0x3b8] ;  /* 0x0003b80001b27983 */ /* 0x000f280000300800 */
[----:B------:R-:W4:Y:S01]  /*34e20*/  LDL.LU R179, [R1+0x3bc] ;  /* 0x0003bc0001b37983 */ /* 0x000f220000300800 */
[----:B------:R-:W-:Y:S03]  /*34e30*/  HMMA.1688.F32.TF32 R140, R28, R6, R76 ;  /* 0x000000061c8c723c */ /* 0x000fe6000008104c */
[----:B------:R-:W4:Y:S04]  /*34e40*/  LDL.LU R112, [R1+0x400] ;  /* 0x0004000001707983 */ /* 0x000f280000300800 */
[----:B------:R-:W4:Y:S04]  /*34e50*/  LDL.LU R113, [R1+0x404] ;  /* 0x0004040001717983 */ /* 0x000f280000300800 */
[----:B------:R-:W4:Y:S01]  /*34e60*/  LDL.LU R114, [R1+0x408] ;  /* 0x0004080001727983 */ /* 0x000f220000300800 */
[----:B------:R-:W-:-:S03]  /*34e70*/  IMAD.MOV.U32 R115, RZ, RZ, R12 ;  /* 0x000000ffff737224 */ /* 0x000fc600078e000c */
[----:B------:R-:W4:Y:S04]  /*34e80*/  LDL.LU R76, [R1+0x6a0] ;  /* 0x0006a000014c7983 */ /* 0x000f280000300800 */
[----:B------:R-:W4:Y:S04]  /*34e90*/  LDL.LU R77, [R1+0x6a4] ;  /* 0x0006a400014d7983 */ /* 0x000f280000300800 */
[----:B------:R-:W4:Y:S04]  /*34ea0*/  LDL.LU R78, [R1+0x6a8] ;  /* 0x0006a800014e7983 */ /* 0x000f280000300800 */
[----:B------:R-:W4:Y:S04]  /*34eb0*/  LDL.LU R79, [R1+0x6ac] ;  /* 0x0006ac00014f7983 */ /* 0x000f280000300800 */
[----:B------:R-:W4:Y:S01]  /*34ec0*/  LDL R12, [R1+0xa44] ;  /* 0x000a4400010c7983 */ /* 0x000f220000100800 */
[C---:B--2---:R-:W-:Y:S08]  /*34ed0*/  HMMA.1688.F32.TF32 R232, R28.reuse, R66, R232 ;  /* 0x000000421ce8723c */ /* 0x044ff000000810e8 */
[C---:B---3--:R-:W-:Y:S08]  /*34ee0*/  HMMA.1688.F32.TF32 R108, R28.reuse, R74, R108 ;  /* 0x0000004a1c6c723c */ /* 0x048ff0000008106c */
[C---:B----4-:R-:W-:Y:S11]  /*34ef0*/  HMMA.1688.F32.TF32 R236, R28.reuse, R70, R236 ;  /* 0x000000461cec723c */ /* 0x050ff600000810ec */
[----:B------:R-:W-:Y:S04]  /*34f00*/  @!UPT UIADD3 URZ, URZ, URZ, URZ ;  /* 0x0000003f3f3ff290 */ /* 0x000fe8000fffe03f */
[----:B------:R-:W-:Y:S04]  /*34f10*/  STL.64 [R1+0x260], R108 ;  /* 0x0002606c01007387 */ /* 0x000fe80000100a00 */
[----:B------:R1:W-:Y:S04]  /*34f20*/  STL.64 [R1+0x268], R110 ;  /* 0x0002686e01007387 */ /* 0x0003e80000100a00 */
[----:B-1----:R-:W2:Y:S04]  /*34f30*/  LDL.LU.64 R110, [R1+0x3978] ;  /* 0x00397800016e7983 */ /* 0x002ea80000300a00 */
[----:B------:R-:W2:Y:S04]  /*34f40*/  LDL.LU.64 R108, [R1+0x3970] ;  /* 0x00397000016c7983 */ /* 0x000ea80000300a00 */
[----:B------:R-:W-:Y:S04]  /*34f50*/  STL.64 [R1+0x240], R236 ;  /* 0x000240ec01007387 */ /* 0x000fe80000100a00 */
[----:B------:R1:W-:Y:S04]  /*34f60*/  STL.64 [R1+0x248], R238 ;  /* 0x000248ee01007387 */ /* 0x0003e80000100a00 */
[----:B-1----:R-:W3:Y:S04]  /*34f70*/  LDL.LU.64 R238, [R1+0x3968] ;  /* 0x0039680001ee7983 */ /* 0x002ee80000300a00 */
[----:B------:R-:W3:Y:S04]  /*34f80*/  LDL.LU.64 R236, [R1+0x3960] ;  /* 0x0039600001ec7983 */ /* 0x000ee80000300a00 */
[----:B------:R-:W-:Y:S04]  /*34f90*/  STL.64 [R1+0x230], R232 ;  /* 0x000230e801007387 */ /* 0x000fe80000100a00 */
[----:B------:R1:W-:Y:S04]  /*34fa0*/  STL.64 [R1+0x238], R234 ;  /* 0x000238ea01007387 */ /* 0x0003e80000100a00 */
[----:B-1----:R-:W4:Y:S04]  /*34fb0*/  LDL.LU.64 R234, [R1+0x3958] ;  /* 0x0039580001ea7983 */ /* 0x002f280000300a00 */
[----:B------:R-:W4:Y:S01]  /*34fc0*/  LDL.LU.64 R232, [R1+0x3950] ;  /* 0x0039500001e87983 */ /* 0x000f220000300a00 */
[C---:B------:R-:W-:Y:S11]  /*34fd0*/  HMMA.1688.F32.TF32 R228, R28.reuse, R62, R228 ;  /* 0x0000003e1ce4723c */ /* 0x040ff600000810e4 */
[----:B------:R-:W-:Y:S11]  /*34fe0*/  @!UPT UIADD3 URZ, URZ, URZ, URZ ;  /* 0x0000003f3f3ff290 */ /* 0x000ff6000fffe03f */
[----:B------:R-:W-:Y:S01]  /*34ff0*/  @!UPT UIADD3 URZ, URZ, URZ, URZ ;  /* 0x0000003f3f3ff290 */ /* 0x000fe2000fffe03f */
        /* <DEDUP_REMOVED lines=13> */
[----:B------:R-:W-:Y:S01]  /*350d0*/  STL.64 [R1+0x1b8], R218 ;  /* 0x0001b8da01007387 */ /* 0x000fe20000100a00 */
[C---:B----4-:R-:W-:Y:S08]  /*350e0*/  HMMA.1688.F32.TF32 R212, R28.reuse, R42, R232 ;  /* 0x0000002a1cd4723c */ /* 0x050ff000000810e8 */
[----:B---3--:R-:W-:Y:S11]  /*350f0*/  HMMA.1688.F32.TF32 R28, R28, R38, R236 ;  /* 0x000000261c1c723c */ /* 0x008ff600000810ec */
[----:B------:R-:W-:Y:S04]  /*35100*/  @!UPT UIADD3 URZ, URZ, URZ, URZ ;  /* 0x0000003f3f3ff290 */ /* 0x000fe8000fffe03f */
[----:B------:R-:W-:Y:S04]  /*35110*/  STL.64 [R1+0x1a0], R212 ;  /* 0x0001a0d401007387 */ /* 0x000fe80000100a00 */
[----:B------:R-:W-:Y:S04]  /*35120*/  STL.64 [R1+0x1a8], R214 ;  /* 0x0001a8d601007387 */ /* 0x000fe80000100a00 */
[----:B------:R1:W-:Y:S04]  /*35130*/  STL.64 [R1+0x190], R28 ;  /* 0x0001901c01007387 */ /* 0x0003e80000100a00 */
[----:B------:R-:W-:Y:S01]  /*35140*/  STL.64 [R1+0x198], R30 ;  /* 0x0001981e01007387 */ /* 0x000fe20000100a00 */
[C---:B------:R-:W-:Y:S03]  /*35150*/  HMMA.1688.F32.TF32 R128, R32.reuse, R22, R128 ;  /* 0x000000162080723c */ /* 0x040fe60000081080 */
[----:B------:R-:W-:Y:S04]  /*35160*/  LDS R30, [R252+0x5280] ;  /* 0x00528000fc1e7984 */ /* 0x000fe80000000800 */
[----:B-1----:R-:W3:Y:S01]  /*35170*/  LDL R28, [R1+0x1a78] ;  /* 0x001a7800011c7983 */ /* 0x002ee20000100800 */
[C---:B------:R-:W-:Y:S03]  /*35180*/  HMMA.1688.F32.TF32 R132, R32.reuse, R18, R132 ;  /* 0x000000122084723c */ /* 0x040fe60000081084 */
[----:B------:R-:W-:Y:S04]  /*35190*/  LDS R29, [R3+0x4280] ;  /* 0x00428000031d7984 */ /* 0x000fe80000000800 */
[----:B------:R-:W-:Y:S01]  /*351a0*/  LDS R31, [R3+0x5280] ;  /* 0x00528000031f7984 */ /* 0x000fe20000000800 */
[C---:B------:R-:W-:Y:S08]  /*351b0*/  HMMA.1688.F32.TF32 R116, R32.reuse, R14, R116 ;  /* 0x0000000e2074723c */ /* 0x040ff00000081074 */
[C---:B------:R-:W-:Y:S08]  /*351c0*/  HMMA.1688.F32.TF32 R104, R32.reuse, R6, R104 ;  /* 0x000000062068723c */ /* 0x040ff00000081068 */
[----:B------:R-:W-:Y:S01]  /*351d0*/  HMMA.1688.F32.TF32 R100, R32, R10, R100 ;  /* 0x0000000a2064723c */ /* 0x000fe20000081064 */
[----:B------:R-:W-:Y:S04]  /*351e0*/  LDS R32, [R252+0x2300] ;  /* 0x00230000fc207984 */ /* 0x000fe80000000800 */
[----:B------:R-:W-:Y:S04]  /*351f0*/  LDS R34, [R252+0x3300] ;  /* 0x00330000fc227984 */ /* 0x000fe80000000800 */
[----:B------:R-:W-:Y:S04]  /*35200*/  LDS R33, [R3+0x2300] ;  /* 0x0023000003217984 */ /* 0x000fe80000000800 */
[----:B------:R-:W1:Y:S02]  /*35210*/  LDS R35, [R3+0x3300] ;  /* 0x0033000003237984 */ /* 0x000e640000000800 */
[C---:B-1----:R-:W-:Y:S08]  /*35220*/  HMMA.1688.F32.TF32 R212, R32.reuse, R74, R208 ;  /* 0x0000004a20d4723c */ /* 0x042ff000000810d0 */
[C---:B------:R-:W-:Y:S08]  /*35230*/  HMMA.1688.F32.TF32 R208, R32.reuse, R70, R204 ;  /* 0x0000004620d0723c */ /* 0x040ff000000810cc */
[C---:B------:R-:W-:Y:S08]  /*35240*/  HMMA.1688.F32.TF32 R204, R32.reuse, R66, R188 ;  /* 0x0000004220cc723c */ /* 0x040ff000000810bc */
[C---:B------:R-:W-:Y:S08]  /*35250*/  HMMA.1688.F32.TF32 R188, R32.reuse, R62, R180 ;  /* 0x0000003e20bc723c */ /* 0x040ff000000810b4 */
[C---:B------:R-:W-:Y:S08]  /*35260*/  HMMA.1688.F32.TF32 R180, R32.reuse, R58, R176 ;  /* 0x0000003a20b4723c */ /* 0x040ff000000810b0 */
[C---:B------:R-:W-:Y:S08]  /*35270*/  HMMA.1688.F32.TF32 R176, R32.reuse, R54, R124 ;  /* 0x0000003620b0723c */ /* 0x040ff0000008107c */
[C---:B------:R-:W-:Y:S08]  /*35280*/  HMMA.1688.F32.TF32 R164, R32.reuse, R50, R164 ;  /* 0x0000003220a4723c */ /* 0x040ff000000810a4 */
[C---:B------:R-:W-:Y:S01]  /*35290*/  HMMA.1688.F32.TF32 R124, R32.reuse, R46, R92 ;  /* 0x0000002e207c723c */ /* 0x040fe2000008105c */
[----:B------:R-:W-:Y:S07]  /*352a0*/  STL.64 [R1+0x180], R212 ;  /* 0x000180d401007387 */ /* 0x000fee0000100a00 */
[C---:B------:R-:W-:Y:S01]  /*352b0*/  HMMA.1688.F32.TF32 R92, R32.reuse, R42, R112 ;  /* 0x0000002a205c723c */ /* 0x040fe20000081070 */
[----:B------:R-:W-:Y:S07]  /*352c0*/  STL.64 [R1+0x188], R214 ;  /* 0x000188d601007387 */ /* 0x000fee0000100a00 */
[C---:B------:R-:W-:Y:S08]  /*352d0*/  HMMA.1688.F32.TF32 R200, R32.reuse, R26, R200 ;  /* 0x0000001a20c8723c */ /* 0x040ff000000810c8 */
[C---:B------:R-:W-:Y:S08]  /*352e0*/  HMMA.1688.F32.TF32 R196, R32.reuse, R22, R196 ;  /* 0x0000001620c4723c */ /* 0x040ff000000810c4 */
[C---:B------:R-:W-:Y:S08]  /*352f0*/  HMMA.1688.F32.TF32 R172, R32.reuse, R18, R172 ;  /* 0x0000001220ac723c */ /* 0x040ff000000810ac */
[C---:B------:R-:W-:Y:S08]  /*35300*/  HMMA.1688.F32.TF32 R160, R32.reuse, R14, R160 ;  /* 0x0000000e20a0723c */ /* 0x040ff000000810a0 */
[C---:B------:R-:W-:Y:S08]  /*35310*/  HMMA.1688.F32.TF32 R152, R32.reuse, R6, R152 ;  /* 0x000000062098723c */ /* 0x040ff00000081098 */
[----:B------:R-:W-:Y:S01]  /*35320*/  HMMA.1688.F32.TF32 R148, R32, R10, R148 ;  /* 0x0000000a2094723c */ /* 0x000fe20000081094 */
[----:B------:R-:W-:Y:S01]  /*35330*/  STL.64 [R1+0x170], R208 ;  /* 0x000170d001007387 */ /* 0x000fe20000100a00 */
[----:B---3--:R-:W-:-:S06]  /*35340*/  LEA R12, R12, R28, 0x11 ;  /* 0x0000001c0c0c7211 */ /* 0x008fcc00078e88ff */
[----:B------:R-:W-:Y:S01]  /*35350*/  HMMA.1688.F32.TF32 R32, R32, R38, R244 ;  /* 0x000000262020723c */ /* 0x000fe200000810f4 */
        /* <DEDUP_REMOVED lines=10> */
[----:B------:R-:W-:Y:S04]  /*35400*/  STL.64 [R1+0x128], R166 ;  /* 0x000128a601007387 */ /* 0x000fe80000100a00 */
[----:B------:R-:W-:Y:S01]  /*35410*/  STL.64 [R1+0x110], R124 ;  /* 0x0001107c01007387 */ /* 0x000fe20000100a00 */
[----:B-1----:R-:W-:Y:S03]  /*35420*/  HMMA.1688.F32.TF32 R176, R120, R14, R248 ;  /* 0x0000000e78b0723c */ /* 0x002fe600000810f8 */
[----:B------:R-:W-:Y:S04]  /*35430*/  STL.64 [R1+0x118], R126 ;  /* 0x0001187e01007387 */ /* 0x000fe80000100a00 */
[----:B------:R1:W-:Y:S01]  /*35440*/  STL.64 [R1+0x100], R92 ;  /* 0x0001005c01007387 */ /* 0x0003e20000100a00 */
[----:B------:R-:W-:-:S03]  /*35450*/  IMAD.MOV.U32 R248, RZ, RZ, R25 ;  /* 0x000000fffff87224 */ /* 0x000fc600078e0019 */
[----:B------:R3:W-:Y:S01]  /*35460*/  STL.64 [R1+0x108], R94 ;  /* 0x0001085e01007387 */ /* 0x0007e20000100a00 */
[----:B------:R-:W-:-:S03]  /*35470*/  IMAD.MOV.U32 R249, RZ, RZ, R13 ;  /* 0x000000fffff97224 */ /* 0x000fc600078e000d */
[----:B------:R-:W-:Y:S01]  /*35480*/  STL.64 [R1+0xf0], R32 ;  /* 0x0000f02001007387 */ /* 0x000fe20000100a00 */
[----:B------:R-:W-:-:S03]  /*35490*/  IMAD.MOV.U32 R250, RZ, RZ, R20 ;  /* 0x000000fffffa7224 */ /* 0x000fc600078e0014 */
[----:B------:R-:W-:Y:S01]  /*354a0*/  STL.64 [R1+0xf8], R34 ;  /* 0x0000f82201007387 */ /* 0x000fe20000100a00 */
[----:B------:R-:W-:-:S03]  /*354b0*/  MOV R251, R17 ;  /* 0x0000001100fb7202 */ /* 0x000fc60000000f00 */
[----:B------:R-:W4:Y:S04]  /*354c0*/  LDL.LU R25, [R1+0x3948] ;  /* 0x0039480001197983 */ /* 0x000f280000300800 */
[----:B------:R-:W2:Y:S04]  /*354d0*/  LDL.LU R13, [R1+0x3944] ;  /* 0x00394400010d7983 */ /* 0x000ea80000300800 */
[----:B------:R-:W3:Y:S04]  /*354e0*/  LDL.LU R20, [R1+0x3940] ;  /* 0x0039400001147983 */ /* 0x000ee80000300800 */
[----:B------:R-:W-:Y:S04]  /*354f0*/  STL [R1+0xa40], R12 ;  /* 0x000a400c01007387 */ /* 0x000fe80000100800 */
[----:B------:R-:W3:Y:S01]  /*35500*/  LDL.LU R17, [R1+0x393c] ;  /* 0x00393c0001117983 */ /* 0x000ee20000300800 */
[----:B------:R-:W-:-:S02]  /*35510*/  IMAD.MOV.U32 R213, RZ, RZ, R24 ;  /* 0x000000ffffd57224 */ /* 0x000fc400078e0018 */
[----:B------:R-:W-:Y:S01]  /*35520*/  IMAD.MOV.U32 R214, RZ, RZ, R21 ;  /* 0x000000ffffd67224 */ /* 0x000fe200078e0015 */
[----:B------:R-:W3:Y:S01]  /*35530*/  LDL.LU R212, [R1+0x4a0] ;  /* 0x0004a00001d47983 */ /* 0x000ee20000300800 */
[----:B------:R-:W-:-:S03]  /*35540*/  IMAD.MOV.U32 R215, RZ, RZ, R16 ;  /* 0x000000ffffd77224 */ /* 0x000fc600078e0010 */
[----:B------:R-:W3:Y:S04]  /*35550*/  LDL.LU R24, [R1+0x3938] ;  /* 0x0039380001187983 */ /* 0x000ee80000300800 */
[----:B------:R-:W3:Y:S04]  /*35560*/  LDL.LU R21, [R1+0x3934] ;  /* 0x0039340001157983 */ /* 0x000ee80000300800 */
[----:B------:R-:W3:Y:S01]  /*35570*/  LDL.LU R16, [R1+0x3930] ;  /* 0x0039300001107983 */ /* 0x000ee20000300800 */
[C---:B------:R-:W-:Y:S03]  /*35580*/  HMMA.1688.F32.TF32 R188, R120.reuse, R18, R76 ;  /* 0x0000001278bc723c */ /* 0x040fe6000008104c */
[----:B------:R-:W-:Y:S04]  /*35590*/  LDS R112, [R252+0x4000] ;  /* 0x00400000fc707984 */ /* 0x000fe80000000800 */
[----:B------:R-:W-:Y:S01]  /*355a0*/  LDS R114, [R252+0x5000] ;  /* 0x00500000fc727984 */ /* 0x000fe20000000800 */
[C---:B------:R-:W-:Y:S03]  /*355b0*/  HMMA.1688.F32.TF32 R208, R120.reuse, R26, R84 ;  /* 0x0000001a78d0723c */ /* 0x040fe60000081054 */
[----:B------:R-:W-:Y:S04]  /*355c0*/  LDS R113, [R3+0x4000] ;  /* 0x0040000003717984 */ /* 0x000fe80000000800 */
[----:B------:R-:W-:Y:S01]  /*355d0*/  LDS R115, [R3+0x5000] ;  /* 0x0050000003737984 */ /* 0x000fe20000000800 */
[----:B------:R-:W-:Y:S03]  /*355e0*/  HMMA.1688.F32.TF32 R204, R120, R22, R80 ;  /* 0x0000001678cc723c */ /* 0x000fe60000081050 */
        /* <DEDUP_REMOVED lines=20> */
[----:B------:R-:W-:Y:S01]  /*35730*/  LDS R23, [R3+0x5380] ;  /* 0x0053800003177984 */ /* 0x000fe20000000800 */
[----:B----4-:R-:W-:-:S02]  /*35740*/  IMAD.MOV.U32 R227, RZ, RZ, R25 ;  /* 0x000000ffffe37224 */ /* 0x010fc400078e0019 */
[----:B--2---:R-:W-:Y:S01]  /*35750*/  IMAD.MOV.U32 R226, RZ, RZ, R13 ;  /* 0x000000ffffe27224 */ /* 0x004fe200078e000d */
[----:B---3--:R-:W-:Y:S02]  /*35760*/  MOV R224, R20 ;  /* 0x0000001400e07202 */ /* 0x008fe40000000f00 */
[----:B------:R-:W2:Y:S01]  /*35770*/  LDL.LU R20, [R1+0x392c] ;  /* 0x00392c0001147983 */ /* 0x000ea20000300800 */
[----:B------:R-:W-:-:S03]  /*35780*/  IMAD.MOV.U32 R225, RZ, RZ, R17 ;  /* 0x000000ffffe17224 */ /* 0x000fc600078e0011 */
[----:B------:R-:W3:Y:S04]  /*35790*/  LDL.LU R17, [R1+0x3928] ;  /* 0x0039280001117983 */ /* 0x000ee80000300800 */
[----:B------:R-:W4:Y:S04]  /*357a0*/  LDL.LU R13, [R1+0x3924] ;  /* 0x00392400010d7983 */ /* 0x000f280000300800 */
[----:B------:R-:W4:Y:S01]  /*357b0*/  LDL.LU R25, [R1+0x3920] ;  /* 0x0039200001197983 */ /* 0x000f220000300800 */
[----:B------:R-:W-:Y:S02]  /*357c0*/  IMAD.MOV.U32 R231, RZ, RZ, R24 ;  /* 0x000000ffffe77224 */ /* 0x000fe400078e0018 */
[----:B------:R-:W-:Y:S01]  /*357d0*/  IMAD.MOV.U32 R230, RZ, RZ, R21 ;  /* 0x000000ffffe67224 */ /* 0x000fe200078e0015 */
[----:B------:R-:W4:Y:S01]  /*357e0*/  LDL.LU R228, [R1+0x4d0] ;  /* 0x0004d00001e47983 */ /* 0x000f220000300800 */
[----:B------:R-:W-:-:S03]  /*357f0*/  MOV R229, R16 ;  /* 0x0000001000e57202 */ /* 0x000fc60000000f00 */
[----:B------:R-:W4:Y:S04]  /*35800*/  LDL.LU R16, [R1+0x391c] ;  /* 0x00391c0001107983 */ /* 0x000f280000300800 */
[----:B------:R-:W4:Y:S04]  /*35810*/  LDL.LU R21, [R1+0x3918] ;  /* 0x0039180001157983 */ /* 0x000f280000300800 */
[----:B------:R-:W4:Y:S01]  /*35820*/  LDL.LU R24, [R1+0x3914] ;  /* 0x0039140001187983 */ /* 0x000f220000300800 */
[----:B--2---:R-:W-:Y:S02]  /*35830*/  IMAD.MOV.U32 R235, RZ, RZ, R20 ;  /* 0x000000ffffeb7224 */ /* 0x004fe400078e0014 */
[----:B---3--:R-:W-:-:S02]  /*35840*/  IMAD.MOV.U32 R234, RZ, RZ, R17 ;  /* 0x000000ffffea7224 */ /* 0x008fc400078e0011 */
[----:B----4-:R-:W-:Y:S02]  /*35850*/  IMAD.MOV.U32 R232, RZ, RZ, R13 ;  /* 0x000000ffffe87224 */ /* 0x010fe400078e000d */
[----:B------:R-:W2:Y:S01]  /*35860*/  LDL.LU R13, [R1+0x3910] ;  /* 0x00391000010d7983 */ /* 0x000ea20000300800 */
[----:B------:R-:W-:-:S03]  /*35870*/  MOV R233, R25 ;  /* 0x0000001900e97202 */ /* 0x000fc60000000f00 */
[----:B------:R-:W3:Y:S04]  /*35880*/  LDL.LU R25, [R1+0x390c] ;  /* 0x00390c0001197983 */ /* 0x000ee80000300800 */
[----:B------:R-:W4:Y:S04]  /*35890*/  LDL.LU R17, [R1+0x3908] ;  /* 0x0039080001117983 */ /* 0x000f280000300800 */
[----:B------:R-:W4:Y:S01]  /*358a0*/  LDL.LU R20, [R1+0x3904] ;  /* 0x0039040001147983 */ /* 0x000f220000300800 */
[----:B------:R-:W-:Y:S01]  /*358b0*/  IMAD.MOV.U32 R239, RZ, RZ, R16 ;  /* 0x000000ffffef7224 */ /* 0x000fe200078e0010 */
[----:B------:R-:W-:-:S02]  /*358c0*/  MOV R238, R21 ;  /* 0x0000001500ee7202 */ /* 0x000fc40000000f00 */
[----:B------:R-:W4:Y:S01]  /*358d0*/  LDL.LU R236, [R1+0x4f0] ;  /* 0x0004f00001ec7983 */ /* 0x000f220000300800 */
[----:B------:R-:W-:-:S03]  /*358e0*/  IMAD.MOV.U32 R237, RZ, RZ, R24 ;  /* 0x000000ffffed7224 */ /* 0x000fc600078e0018 */
[----:B------:R-:W4:Y:S04]  /*358f0*/  LDL.LU R24, [R1+0x3900] ;  /* 0x0039000001187983 */ /* 0x000f280000300800 */
[----:B------:R-:W4:Y:S04]  /*35900*/  LDL.LU R21, [R1+0x38fc] ;  /* 0x0038fc0001157983 */ /* 0x000f280000300800 */
[----:B------:R-:W4:Y:S01]  /*35910*/  LDL.LU R16, [R1+0x38f8] ;  /* 0x0038f80001107983 */ /* 0x000f220000300800 */
[----:B--2---:R-:W-:Y:S01]  /*35920*/  IMAD.MOV.U32 R219, RZ, RZ, R13 ;  /* 0x000000ffffdb7224 */ /* 0x004fe200078e000d */
[----:B---3--:R-:W-:Y:S01]  /*35930*/  MOV R218, R25 ;  /* 0x0000001900da7202 */ /* 0x008fe20000000f00 */
[----:B----4-:R-:W-:-:S02]  /*35940*/  IMAD.MOV.U32 R216, RZ, RZ, R17 ;  /* 0x000000ffffd87224 */ /* 0x010fc400078e0011 */
[----:B------:R-:W2:Y:S01]  /*35950*/  LDL.LU R17, [R1+0x38f4] ;  /* 0x0038f40001117983 */ /* 0x000ea20000300800 */
[----:B------:R-:W-:-:S03]  /*35960*/  IMAD.MOV.U32 R217, RZ, RZ, R20 ;  /* 0x000000ffffd97224 */ /* 0x000fc600078e0014 */
[----:B------:R-:W3:Y:S04]  /*35970*/  LDL.LU R20, [R1+0x38f0] ;  /* 0x0038f00001147983 */ /* 0x000ee80000300800 */
[----:B------:R-:W4:Y:S04]  /*35980*/  LDL.LU R25, [R1+0x38ec] ;  /* 0x0038ec0001197983 */ /* 0x000f280000300800 */
[----:B------:R-:W4:Y:S01]  /*35990*/  LDL.LU R13, [R1+0x38e8] ;  /* 0x0038e800010d7983 */ /* 0x000f220000300800 */
[----:B------:R-:W-:Y:S01]  /*359a0*/  MOV R223, R24 ;  /* 0x0000001800df7202 */ /* 0x000fe20000000f00 */
[----:B------:R-:W-:-:S02]  /*359b0*/  IMAD.MOV.U32 R222, RZ, RZ, R21 ;  /* 0x000000ffffde7224 */ /* 0x000fc400078e0015 */
[----:B------:R-:W4:Y:S01]  /*359c0*/  LDL.LU R220, [R1+0x510] ;  /* 0x0005100001dc7983 */ /* 0x000f220000300800 */
[----:B------:R-:W-:-:S03]  /*359d0*/  IMAD.MOV.U32 R221, RZ, RZ, R16 ;  /* 0x000000ffffdd7224 */ /* 0x000fc600078e0010 */
[----:B------:R-:W4:Y:S04]  /*359e0*/  LDL.LU R16, [R1+0x38e4] ;  /* 0x0038e40001107983 */ /* 0x000f280000300800 */
[----:B------:R-:W1:Y:S04]  /*359f0*/  LDL.LU R21, [R1+0x38e0] ;  /* 0x0038e00001157983 */ /* 0x000e680000300800 */
[----:B------:R-:W4:Y:S01]  /*35a00*/  LDL.LU R24, [R1+0x38dc] ;  /* 0x0038dc0001187983 */ /* 0x000f220000300800 */
[----:B--2---:R-:W-:Y:S01]  /*35a10*/  MOV R247, R17 ;  /* 0x0000001100f77202 */ /* 0x004fe20000000f00 */
[----:B---3--:R-:W-:-:S02]  /*35a20*/  IMAD.MOV.U32 R246, RZ, RZ, R20 ;  /* 0x000000fffff67224 */ /* 0x008fc400078e0014 */
[----:B----4-:R-:W-:Y:S02]  /*35a30*/  IMAD.MOV.U32 R244, RZ, RZ, R25 ;  /* 0x000000fffff47224 */ /* 0x010fe400078e0019 */
[----:B------:R-:W2:Y:S01]  /*35a40*/  LDL.LU R25, [R1+0x38d8] ;  /* 0x0038d80001197983 */ /* 0x000ea20000300800 */
[----:B------:R-:W-:-:S03]  /*35a50*/  IMAD.MOV.U32 R245, RZ, RZ, R13 ;  /* 0x000000fffff57224 */ /* 0x000fc600078e000d */
[----:B------:R-:W3:Y:S04]  /*35a60*/  LDL.LU R13, [R1+0x38d4] ;  /* 0x0038d400010d7983 */ /* 0x000ee80000300800 */
[----:B------:R-:W4:Y:S04]  /*35a70*/  LDL.LU R20, [R1+0x38d0] ;  /* 0x0038d00001147983 */ /* 0x000f280000300800 */
[----:B------:R-:W4:Y:S01]  /*35a80*/  LDL.LU R17, [R1+0x38cc] ;  /* 0x0038cc0001117983 */ /* 0x000f220000300800 */
[----:B-1----:R-:W-:-:S03]  /*35a90*/  IMAD.MOV.U32 R92, RZ, RZ, R21 ;  /* 0x000000ffff5c7224 */ /* 0x002fc600078e0015 */
[----:B------:R-:W4:Y:S01]  /*35aa0*/  LDL.LU R21, [R1+0x38c8] ;  /* 0x0038c80001157983 */ /* 0x000f220000300800 */
[----:B------:R-:W-:Y:S01]  /*35ab0*/  IMAD.MOV.U32 R93, RZ, RZ, R24 ;  /* 0x000000ffff5d7224 */ /* 0x000fe200078e0018 */
[----:B------:R-:W-:Y:S02]  /*35ac0*/  MOV R95, R16 ;  /* 0x00000010005f7202 */ /* 0x000fe40000000f00 */
[----:B------:R-:W4:Y:S01]  /*35ad0*/  LDL.LU R24, [R1+0x38c4] ;  /* 0x0038c40001187983 */ /* 0x000f220000300800 */
[----:B--2---:R-:W-:-:S03]  /*35ae0*/  IMAD.MOV.U32 R94, RZ, RZ, R25 ;  /* 0x000000ffff5e7224 */ /* 0x004fc600078e0019 */
[----:B------:R-:W2:Y:S01]  /*35af0*/  LDL.LU R25, [R1+0x38c0] ;  /* 0x0038c00001197983 */ /* 0x000ea20000300800 */
[----:B---3--:R-:W-:-:S03]  /*35b00*/  IMAD.MOV.U32 R126, RZ, RZ, R13 ;  /* 0x000000ffff7e7224 */ /* 0x008fc600078e000d */
[----:B------:R-:W3:Y:S01]  /*35b10*/  LDL.LU R16, [R1+0x38bc] ;  /* 0x0038bc0001107983 */ /* 0x000ee20000300800 */
[----:B----4-:R-:W-:-:S03]  /*35b20*/  IMAD.MOV.U32 R124, RZ, RZ, R20 ;  /* 0x000000ffff7c7224 */ /* 0x010fc600078e0014 */
[----:B------:R-:W4:Y:S01]  /*35b30*/  LDL.LU R20, [R1+0x38b8] ;  /* 0x0038b80001147983 */ /* 0x000f220000300800 */
[----:B------:R-:W-:-:S03]  /*35b40*/  IMAD.MOV.U32 R125, RZ, RZ, R17 ;  /* 0x000000ffff7d7224 */ /* 0x000fc600078e0011 */
[----:B------:R-:W2:Y:S04]  /*35b50*/  LDL.LU R17, [R1+0x38b4] ;  /* 0x0038b40001117983 */ /* 0x000ea80000300800 */
[----:B------:R-:W2:Y:S04]  /*35b60*/  LDL.LU R13, [R1+0x38b0] ;  /* 0x0038b000010d7983 */ /* 0x000ea80000300800 */
[----:B------:R-:W2:Y:S01]  /*35b70*/  LDL.LU R127, [R1+0x56c] ;  /* 0x00056c00017f7983 */ /* 0x000ea20000300800 */
[C---:B------:R-:W-:Y:S03]  /*35b80*/  HMMA.1688.F32.TF32 R92, R120.reuse, R70, R92 ;  /* 0x00000046785c723c */ /* 0x040fe6000008105c */
[----:B------:R-:W3:Y:S05]  /*35b90*/  LDL.LU R164, [R1+0x610] ;  /* 0x0006100001a47983 */ /* 0x000eea0000300800 */
[C---:B------:R-:W-:Y:S01]  /*35ba0*/  HMMA.1688.F32.TF32 R244, R120.reuse, R66, R244 ;  /* 0x0000004278f4723c */ /* 0x040fe200000810f4 */
[----:B------:R-:W-:Y:S04]  /*35bb0*/  STL [R1+0x36b8], R252 ;  /* 0x0036b8fc01007387 */ /* 0x000fe80000100800 */
[----:B------:R-:W-:Y:S03]  /*35bc0*/  STL [R1+0x36bc], R3 ;  /* 0x0036bc0301007387 */ /* 0x000fe60000100800 */
[C---:B------:R-:W-:Y:S08]  /*35bd0*/  HMMA.1688.F32.TF32 R220, R120.reuse, R62, R220 ;  /* 0x0000003e78dc723c */ /* 0x040ff000000810dc */
[C---:B------:R-:W-:Y:S08]  /*35be0*/  HMMA.1688.F32.TF32 R216, R120.reuse, R58, R216 ;  /* 0x0000003a78d8723c */ /* 0x040ff000000810d8 */
[----:B--2---:R-:W-:Y:S11]  /*35bf0*/  HMMA.1688.F32.TF32 R124, R120, R74, R124 ;  /* 0x0000004a787c723c */ /* 0x004ff6000008107c */
[----:B------:R-:W-:Y:S11]  /*35c00*/  @!UPT UIADD3 URZ, URZ, URZ, URZ ;  /* 0x0000003f3f3ff290 */ /* 0x000ff6000fffe03f */
[----:B------:R-:W-:Y:S01]  /*35c10*/  @!UPT UIADD3 URZ, URZ, URZ, URZ ;  /* 0x0000003f3f3ff290 */ /* 0x000fe2000fffe03f */
        /* <DEDUP_REMOVED lines=12> */
[----:B------:R1:W-:Y:S04]  /*35ce0*/  STL.64 [R1+0xb0], R220 ;  /* 0x0000b0dc01007387 */ /* 0x0003e80000100a00 */
[----:B------:R3:W-:Y:S04]  /*35cf0*/  STL.64 [R1+0xb8], R222 ;  /* 0x0000b8de01007387 */ /* 0x0007e80000100a00 */
[----:B-1----:R-:W2:Y:S04]  /*35d00*/  LDL.LU R220, [R1+0x4b0] ;  /* 0x0004b00001dc7983 */ /* 0x002ea80000300800 */
[----:B------:R1:W-:Y:S04]  /*35d10*/  STL.64 [R1+0x90], R216 ;  /* 0x000090d801007387 */ /* 0x0003e80000100a00 */
[----:B------:R1:W-:Y:S04]  /*35d20*/  STL.64 [R1+0x98], R218 ;  /* 0x000098da01007387 */ /* 0x0003e80000100a00 */
[----:B------:R-:W2:Y:S04]  /*35d30*/  LDL.LU R221, [R1+0x4b4] ;  /* 0x0004b40001dd7983 */ /* 0x000ea80000300800 */
[----:B---3--:R-:W3:Y:S04]  /*35d40*/  LDL.LU R222, [R1+0x4b8] ;  /* 0x0004b80001de7983 */ /* 0x008ee80000300800 */
[----:B------:R-:W3:Y:S01]  /*35d50*/  LDL.LU R223, [R1+0x4bc] ;  /* 0x0004bc0001df7983 */ /* 0x000ee20000300800 */
[----:B------:R-:W-:Y:S01]  /*35d60*/  MOV R181, R17 ;  /* 0x0000001100b57202 */ /* 0x000fe20000000f00 */
[----:B------:R-:W-:-:S02]  /*35d70*/  IMAD.MOV.U32 R182, RZ, RZ, R16 ;  /* 0x000000ffffb67224 */ /* 0x000fc400078e0010 */
[----:B------:R-:W4:Y:S01]  /*35d80*/  LDSM.16.M88.4 R16, [R12+0x40000] ;  /* 0x040000000c10783b */ /* 0x000f220000000200 */
[C---:B------:R-:W-:Y:S01]  /*35d90*/  HMMA.1688.F32.TF32 R236, R120.reuse, R54, R236 ;  /* 0x0000003678ec723c */ /* 0x040fe200000810ec */
[----:B------:R-:W-:Y:S01]  /*35da0*/  MOV R165, R25 ;  /* 0x0000001900a57202 */ /* 0x000fe20000000f00 */
[----:B------:R-:W-:Y:S01]  /*35db0*/  IMAD.MOV.U32 R166, RZ, RZ, R24 ;  /* 0x000000ffffa67224 */ /* 0x000fe200078e0018 */
[----:B-1----:R-:W3:Y:S05]  /*35dc0*/  LDL.LU R216, [R1+0x2c0] ;  /* 0x0002c00001d87983 */ /* 0x002eea0000300800 */
[----:B------:R-:W-:Y:S01]  /*35dd0*/  HMMA.1688.F32.TF32 R232, R120, R50, R232 ;  /* 0x0000003278e8723c */ /* 0x000fe200000810e8 */
[----:B------:R-:W-:Y:S01]  /*35de0*/  IMAD.MOV.U32 R167, RZ, RZ, R21 ;  /* 0x000000ffffa77224 */ /* 0x000fe200078e0015 */
[----:B------:R-:W3:Y:S01]  /*35df0*/  LDL.LU R217, [R1+0x2c4] ;  /* 0x0002c40001d97983 */ /* 0x000ee20000300800 */
[----:B----4-:R-:W-:-:S05]  /*35e00*/  IMAD.MOV.U32 R180, RZ, RZ, R20 ;  /* 0x000000ffffb47224 */ /* 0x010fca00078e0014 */
[C---:B------:R-:W-:Y:S01]  /*35e10*/  HMMA.1688.F32.TF32 R228, R120.reuse, R46, R228 ;  /* 0x0000002e78e4723c */ /* 0x040fe200000810e4 */
[----:B------:R-:W-:Y:S01]  /*35e20*/  IMAD.MOV.U32 R183, RZ, RZ, R13 ;  /* 0x000000ffffb77224 */ /* 0x000fe200078e000d */
[----:B------:R-:W4:Y:S04]  /*35e30*/  LDL.LU R218, [R1+0x2c8] ;  /* 0x0002c80001da7983 */ /* 0x000f280000300800 */
[----:B------:R-:W4:Y:S02]  /*35e40*/  LDL.LU R219, [R1+0x2cc] ;  /* 0x0002cc0001db7983 */ /* 0x000f240000300800 */
[C---:B------:R-:W-:Y:S02]  /*35e50*/  HMMA.1688.F32.TF32 R224, R120.reuse, R42, R224 ;  /* 0x0000002a78e0723c */ /* 0x040fe400000810e0 */
[----:B------:R-:W-:Y:S04]  /*35e60*/  LDS R24, [R252+0x4300] ;  /* 0x00430000fc187984 */ /* 0x000fe80000000800 */
[----:B------:R-:W-:Y:S02]  /*35e70*/  LDS R25, [R3+0x4300] ;  /* 0x0043000003197984 */ /* 0x000fe40000000800 */
[----:B------:R-:W-:Y:S02]  /*35e80*/  HMMA.1688.F32.TF32 R212, R120, R38, R212 ;  /* 0x0000002678d4723c */ /* 0x000fe400000810d4 */
[----:B------:R-:W-:Y:S04]  /*35e90*/  LDS R20, [R252+0x4380] ;  /* 0x00438000fc147984 */ /* 0x000fe80000000800 */
[----:B------:R1:W-:Y:S02]  /*35ea0*/  LDS R21, [R3+0x4380] ;  /* 0x0043800003157984 */ /* 0x0003e40000000800 */
[----:B------:R-:W-:Y:S02]  /*35eb0*/  HMMA.1688.F32.TF32 R248, R112, R16, R248 ;  /* 0x0000001070f8723c */ /* 0x000fe400000810f8 */
[----:B------:R-:W3:Y:S06]  /*35ec0*/  LDSM.16.M88.4 R12, [R12+0x42000] ;  /* 0x042000000c0c783b */ /* 0x000eec0000000200 */
[C---:B------:R-:W-:Y:S08]  /*35ed0*/  HMMA.1688.F32.TF32 R180, R120.reuse, R6, R180 ;  /* 0x0000000678b4723c */ /* 0x040ff000000810b4 */
[----:B------:R-:W-:Y:S01]  /*35ee0*/  HMMA.1688.F32.TF32 R164, R120, R10, R164 ;  /* 0x0000000a78a4723c */ /* 0x000fe200000810a4 */
[----:B------:R-:W-:Y:S04]  /*35ef0*/  STL.64 [R1+0x80], R236 ;  /* 0x000080ec01007387 */ /* 0x000fe80000100a00 */
[----:B------:R-:W-:Y:S04]  /*35f00*/  STL.64 [R1+0x88], R238 ;  /* 0x000088ee01007387 */ /* 0x000fe80000100a00 */
[----:B------:R-:W-:Y:S04]  /*35f10*/  STL.64 [R1+0x70], R232 ;  /* 0x000070e801007387 */ /* 0x000fe80000100a00 */
[----:B------:R-:W-:Y:S04]  /*35f20*/  STL.64 [R1+0x78], R234 ;  /* 0x000078ea01007387 */ /* 0x000fe80000100a00 */
[----:B------:R-:W-:Y:S04]  /*35f30*/  STL.64 [R1+0x60], R228 ;  /* 0x000060e401007387 */ /* 0x000fe80000100a00 */
[----:B------:R-:W-:Y:S04]  /*35f40*/  STL.64 [R1+0x68], R230 ;  /* 0x000068e601007387 */ /* 0x000fe80000100a00 */
[----:B------:R-:W-:Y:S01]  /*35f50*/  STL.64 [R1+0x10], R224 ;  /* 0x000010e001007387 */ /* 0x000fe20000100a00 */
[----:B-1----:R-:W-:-:S03]  /*35f60*/  IMAD.MOV.U32 R3, RZ, RZ, R214 ;  /* 0x000000ffff037224 */ /* 0x002fc600078e00d6 */
[----:B------:R-:W-:Y:S01]  /*35f70*/  STL.64 [R1+0x18], R226 ;  /* 0x000018e201007387 */ /* 0x000fe20000100a00 */
[----:B------:R-:W-:-:S03]  /*35f80*/  MOV R252, R215 ;  /* 0x000000d700fc7202 */ /* 0x000fc60000000f00 */
[----:B------:R1:W-:Y:S01]  /*35f90*/  STL.64 [R1], R212 ;  /* 0x000000d401007387 */ /* 0x0003e20000100a00 */
[----:B------:R-:W-:Y:S01]  /*35fa0*/  IMAD.MOV.U32 R214, RZ, RZ, R40 ;  /* 0x000000ffffd67224 */ /* 0x000fe200078e0028 */
[----:B------:R-:W-:Y:S01]  /*35fb0*/  MOV R215, R41 ;  /* 0x0000002900d77202 */ /* 0x000fe20000000f00 */
[----:B-1----:R-:W-:Y:S02]  /*35fc0*/  IMAD.MOV.U32 R212, RZ, RZ, R36 ;  /* 0x000000ffffd47224 */ /* 0x002fe400078e0024 */
[----:B------:R-:W4:Y:S01]  /*35fd0*/  LDL.LU R36, [R1+0x387c] ;  /* 0x00387c0001247983 */ /* 0x000f220000300800 */
[----:B------:R-:W-:-:S03]  /*35fe0*/  IMAD.MOV.U32 R213, RZ, RZ, R37 ;  /* 0x000000ffffd57224 */ /* 0x000fc600078e0025 */
[----:B------:R-:W4:Y:S04]  /*35ff0*/  LDL.LU R37, [R1+0x3878] ;  /* 0x0038780001257983 */ /* 0x000f280000300800 */
[----:B------:R-:W4:Y:S04]  /*36000*/  LDL.LU R40, [R1+0x3874] ;  /* 0x0038740001287983 */ /* 0x000f280000300800 */
[----:B------:R-:W4:Y:S04]  /*36010*/  LDL.LU R41, [R1+0x3870] ;  /* 0x0038700001297983 */ /* 0x000f280000300800 */
[----:B------:R-:W-:Y:S04]  /*36020*/  STL.64 [R1+0x3618], R250 ;  /* 0x003618fa01007387 */ /* 0x000fe80000100a00 */
[----:B------:R-:W-:Y:S01]  /*36030*/  STL.64 [R1+0x3610], R248 ;  /* 0x003610f801007387 */ /* 0x000fe20000100a00 */
[----:B------:R-:W-:-:S02]  /*36040*/  IMAD.MOV.U32 R224, RZ, RZ, R56 ;  /* 0x000000ffffe07224 */ /* 0x000fc400078e0038 */
[----:B------:R-:W-:Y:S01]  /*36050*/  IMAD.MOV.U32 R225, RZ, RZ, R57 ;  /* 0x000000ffffe17224 */ /* 0x000fe200078e0039 */
[-C--:B--2---:R-:W-:Y:S08]  /*36060*/  HMMA.1688.F32.TF32 R124, R76, R16.reuse, R124 ;  /* 0x000000104c7c723c */ /* 0x084ff0000008107c */
[-C--:B------:R-:W-:Y:S08]  /*36070*/  HMMA.1688.F32.TF32 R92, R80, R16.reuse, R92 ;  /* 0x00000010505c723c */ /* 0x080ff0000008105c */
[-C--:B------:R-:W-:Y:S11]  /*36080*/  HMMA.1688.F32.TF32 R120, R84, R16.reuse, R244 ;  /* 0x000000105478723c */ /* 0x080ff600000810f4 */
[----:B------:R-:W-:Y:S11]  /*36090*/  @!UPT UIADD3 URZ, URZ, URZ, URZ ;  /* 0x0000003f3f3ff290 */ /* 0x000ff6000fffe03f */
[----:B------:R-:W-:Y:S01]  /*360a0*/  @!UPT UIADD3 URZ, URZ, URZ, URZ ;  /* 0x0000003f3f3ff290 */ /* 0x000fe2000fffe03f */
[----:B------:R-:W-:Y:S04]  /*360b0*/  STL [R1+0x360c], R120 ;  /* 0x00360c7801007387 */ /* 0x000fe80000100800 */
[----:B------:R-:W-:Y:S04]  /*360c0*/  STL [R1+0x3608], R121 ;  /* 0x0036087901007387 */ /* 0x000fe80000100800 */
[----:B------:R-:W-:Y:S04]  /*360d0*/  STL [R1+0x3604], R122 ;  /* 0x0036047a01007387 */ /* 0x000fe80000100800 */
[----:B------:R1:W-:Y:S04]  /*360e0*/  STL [R1+0x3600], R123 ;  /* 0x0036007b01007387 */ /* 0x0003e80000100800 */
[----:B------:R-:W-:Y:S04]  /*360f0*/  STL.64 [R1+0x600], R92 ;  /* 0x0006005c01007387 */ /* 0x000fe80000100a00 */
[----:B------:R2:W-:Y:S01]  /*36100*/  STL.64 [R1+0x608], R94 ;  /* 0x0006085e01007387 */ /* 0x0005e20000100a00 */
[-C--:B-1----:R-:W-:Y:S03]  /*36110*/  HMMA.1688.F32.TF32 R120, R32, R16.reuse, R156 ;  /* 0x000000102078723c */ /* 0x082fe6000008109c */
[----:B------:R-:W-:Y:S04]  /*36120*/  STL.64 [R1+0x6a0], R124 ;  /* 0x0006a07c01007387 */ /* 0x000fe80000100a00 */
[----:B------:R-:W-:Y:S01]  /*36130*/  STL.64 [R1+0x6a8], R126 ;  /* 0x0006a87e01007387 */ /* 0x000fe20000100a00 */
[----:B--2---:R-:W-:Y:S03]  /*36140*/  HMMA.1688.F32.TF32 R92, R28, R16, R192 ;  /* 0x000000101c5c723c */ /* 0x004fe600000810c0 */
[----:B------:R-:W2:Y:S11]  /*36150*/  LDL R195, [R1+0xa40] ;  /* 0x000a400001c37983 */ /* 0x000eb60000100800 */
[----:B------:R-:W-:Y:S01]  /*36160*/  @!UPT UIADD3 URZ, URZ, URZ, URZ ;  /* 0x0000003f3f3ff290 */ /* 0x000fe2000fffe03f */
[----:B------:R-:W-:Y:S04]  /*36170*/  STL.64 [R1+0x840], R120 ;  /* 0x0008407801007387 */ /* 0x000fe80000100a00 */
[----:B------:R1:W-:Y:S01]  /*36180*/  STL.64 [R1+0x848], R122 ;  /* 0x0008487a01007387 */ /* 0x0003e20000100a00 */
[----:B---3--:R-:W-:Y:S03]  /*36190*/  HMMA.1688.F32.TF32 R244, R112, R12, R220 ;  /* 0x0000000c70f4723c */ /* 0x008fe600000810dc */
[----:B------:R-:W-:Y:S04]  /*361a0*/  STL.64 [R1+0x930], R92 ;  /* 0x0009305c01007387 */ /* 0x000fe80000100a00 */
[----:B------:R3:W-:Y:S01]  /*361b0*/  STL.64 [R1+0x938], R94 ;  /* 0x0009385e01007387 */ /* 0x0007e20000100a00 */
[-C--:B-1----:R-:W-:Y:S08]  /*361c0*/  HMMA.1688.F32.TF32 R120, R24, R16.reuse, R200 ;  /* 0x000000101878723c */ /* 0x082ff000000810c8 */
[----:B---3--:R-:W-:Y:S01]  /*361d0*/  HMMA.1688.F32.TF32 R92, R20, R16, R208 ;  /* 0x00000010145c723c */ /* 0x008fe200000810d0 */
[----:B------:R-:W-:Y:S11]  /*361e0*/  STL.64 [R1+0x3620], R18 ;  /* 0x0036201201007387 */ /* 0x000ff60000100a00 */
[----:B------:R-:W-:Y:S03]  /*361f0*/  @!UPT UIADD3 URZ, URZ, URZ, URZ ;  /* 0x0000003f3f3ff290 */ /* 0x000fe6000fffe03f */
[----:B------:R-:W-:Y:S04]  /*36200*/  STL.64 [R1+0x980], R120 ;  /* 0x0009807801007387 */ /* 0x000fe80000100a00 */
[----:B------:R1:W-:Y:S04]  /*36210*/  STL.64 [R1+0x988], R122 ;  /* 0x0009887a01007387 */ /* 0x0003e80000100a00 */
[----:B------:R-:W-:Y:S04]  /*36220*/  STL.64 [R1+0x9b0], R92 ;  /* 0x0009b05c01007387 */ /* 0x000fe80000100a00 */
[----:B------:R3:W-:Y:S04]  /*36230*/  STL.64 [R1+0x9b8], R94 ;  /* 0x0009b85e01007387 */ /* 0x0007e80000100a00 */
[----:B------:R-:W-:Y:S04]  /*36240*/  STL.64 [R1+0x3630], R246 ;  /* 0x003630f601007387 */ /* 0x000fe80000100a00 */
[----:B------:R-:W-:Y:S04]  /*36250*/  STL.64 [R1+0x3628], R244 ;  /* 0x003628f401007387 */ /* 0x000fe80000100a00 */
[----:B------:R-:W2:Y:S04]  /*36260*/  LDL.LU R232, [R1+0x570] ;  /* 0x0005700001e87983 */ /* 0x000ea80000300800 */
        /* <DEDUP_REMOVED lines=8> */
[----:B------:R-:W2:Y:S01]  /*362f0*/  LDL.LU R57, [R1+0x3868] ;  /* 0x0038680001397983 */ /* 0x000ea20000300800 */
[----:B------:R-:W-:Y:S01]  /*36300*/  IMAD.MOV.U32 R226, RZ, RZ, R60 ;  /* 0x000000ffffe27224 */ /* 0x000fe200078e003c */
[----:B------:R-:W-:-:S02]  /*36310*/  MOV R227, R61 ;  /* 0x0000003d00e37202 */ /* 0x000fc40000000f00 */
[----:B------:R-:W2:Y:S04]  /*36320*/  LDL.LU R60, [R1+0x3864] ;  /* 0x00386400013c7983 */ /* 0x000ea80000300800 */
[----:B------:R-:W2:Y:S01]  /*36330*/  LDL.LU R61, [R1+0x3860] ;  /* 0x00386000013d7983 */ /* 0x000ea20000300800 */
[-C--:B----4-:R-:W-:Y:S08]  /*36340*/  HMMA.1688.F32.TF32 R124, R84, R12.reuse, R216 ;  /* 0x0000000c547c723c */ /* 0x090ff000000810d8 */
[-C--:B-1----:R-:W-:Y:S08]  /*36350*/  HMMA.1688.F32.TF32 R120, R80, R12.reuse, R212 ;  /* 0x0000000c5078723c */ /* 0x082ff000000810d4 */
[-C--:B---3--:R-:W-:Y:S08]  /*36360*/  HMMA.1688.F32.TF32 R92, R76, R12.reuse, R108 ;  /* 0x0000000c4c5c723c */ /* 0x088ff0000008106c */
[----:B------:R-:W-:Y:S01]  /*36370*/  HMMA.1688.F32.TF32 R16, R32, R12, R128 ;  /* 0x0000000c2010723c */ /* 0x000fe20000081080 */
[----:B------:R-:W-:-:S02]  /*36380*/  IMAD.MOV.U32 R216, RZ, RZ, R41 ;  /* 0x000000ffffd87224 */ /* 0x000fc400078e0029 */
[----:B------:R-:W-:Y:S01]  /*36390*/  IMAD.MOV.U32 R217, RZ, RZ, R40 ;  /* 0x000000ffffd97224 */ /* 0x000fe200078e0028 */
[----:B------:R-:W-:Y:S04]  /*363a0*/  STL.64 [R1+0x3640], R126 ;  /* 0x0036407e01007387 */ /* 0x000fe80000100a00 */
[----:B------:R-:W-:Y:S01]  /*363b0*/  STL.64 [R1+0x3638], R124 ;  /* 0x0036387c01007387 */ /* 0x000fe20000100a00 */
[-C--:B------:R-:W-:Y:S03]  /*363c0*/  HMMA.1688.F32.TF32 R108, R28, R12.reuse, R184 ;  /* 0x0000000c1c6c723c */ /* 0x080fe600000810b8 */
[----:B------:R-:W-:Y:S04]  /*363d0*/  STL.64 [R1+0x540], R120 ;  /* 0x0005407801007387 */ /* 0x000fe80000100a00 */
[----:B------:R-:W-:Y:S04]  /*363e0*/  STL.64 [R1+0x548], R122 ;  /* 0x0005487a01007387 */ /* 0x000fe80000100a00 */
[----:B------:R-:W-:Y:S04]  /*363f0*/  STL.64 [R1+0x660], R92 ;  /* 0x0006605c01007387 */ /* 0x000fe80000100a00 */
[----:B------:R1:W-:Y:S04]  /*36400*/  STL.64 [R1+0x668], R94 ;  /* 0x0006685e01007387 */ /* 0x0003e80000100a00 */
[----:B------:R-:W-:Y:S04]  /*36410*/  STL.64 [R1+0x800], R16 ;  /* 0x0008001001007387 */ /* 0x000fe80000100a00 */
[----:B------:R3:W-:Y:S01]  /*36420*/  STL.64 [R1+0x808], R18 ;  /* 0x0008081201007387 */ /* 0x0007e20000100a00 */
[-C--:B-1----:R-:W-:Y:S08]  /*36430*/  HMMA.1688.F32.TF32 R92, R24, R12.reuse, R196 ;  /* 0x0000000c185c723c */ /* 0x082ff000000810c4 */
[----:B---3--:R-:W-:Y:S01]  /*36440*/  HMMA.1688.F32.TF32 R16, R20, R12, R204 ;  /* 0x0000000c1410723c */ /* 0x008fe200000810cc */
[----:B------:R-:W-:Y:S04]  /*36450*/  STL.64 [R1+0x900], R108 ;  /* 0x0009006c01007387 */ /* 0x000fe80000100a00 */
[----:B------:R-:W-:Y:S10]  /*36460*/  STL.64 [R1+0x908], R110 ;  /* 0x0009086e01007387 */ /* 0x000ff40000100a00 */
[----:B------:R-:W-:Y:S04]  /*36470*/  STL.64 [R1+0x960], R92 ;  /* 0x0009605c01007387 */ /* 0x000fe80000100a00 */
[----:B------:R-:W-:Y:S04]  /*36480*/  STL.64 [R1+0x968], R94 ;  /* 0x0009685e01007387 */ /* 0x000fe80000100a00 */
[----:B------:R-:W-:Y:S04]  /*36490*/  STL.64 [R1+0x9a0], R16 ;  /* 0x0009a01001007387 */ /* 0x000fe80000100a00 */
[----:B------:R-:W-:Y:S04]  /*364a0*/  STL.64 [R1+0x9a8], R18 ;  /* 0x0009a81201007387 */ /* 0x000fe80000100a00 */
[----:B------:R-:W-:Y:S01]  /*364b0*/  STL.64 [R1+0x3648], R14 ;  /* 0x0036480e01007387 */ /* 0x000fe20000100a00 */
[----:B------:R-:W-:Y:S01]  /*364c0*/  IMAD.MOV.U32 R218, RZ, RZ, R37 ;  /* 0x000000ffffda7224 */ /* 0x000fe200078e0025 */
[----:B------:R-:W-:-:S02]  /*364d0*/  MOV R219, R36 ;  /* 0x0000002400db7202 */ /* 0x000fc40000000f00 */
[----:B--2---:R-:W1:Y:S04]  /*364e0*/  LDSM.16.M88.4 R40, [R195+0x44000] ;  /* 0x04400000c328783b */ /* 0x004e680000000200 */
[----:B------:R-:W2:Y:S01]  /*364f0*/  LDSM.16.M88.4 R36, [R195+0x46000] ;  /* 0x04600000c324783b */ /* 0x000ea20000000200 */
[----:B------:R-:W-:Y:S01]  /*36500*/  IMAD.MOV.U32 R212, RZ, RZ, R9 ;  /* 0x000000ffffd47224 */ /* 0x000fe200078e0009 */
[----:B------:R-:W-:Y:S01]  /*36510*/  MOV R215, R4 ;  /* 0x0000000400d77202 */ /* 0x000fe20000000f00 */
[----:B------:R-:W-:Y:S01]  /*36520*/  IMAD.MOV.U32 R213, RZ, RZ, R8 ;  /* 0x000000ffffd57224 */ /* 0x000fe200078e0008 */
[----:B------:R-:W-:Y:S01]  /*36530*/  LDSM.16.M88.4 R184, [R195+0x4e000] ;  /* 0x04e00000c3b8783b */ /* 0x000fe20000000200 */
[----:B------:R-:W-:-:S03]  /*36540*/  IMAD.MOV.U32 R214, RZ, RZ, R5 ;  /* 0x000000ffffd67224 */ /* 0x000fc600078e0005 */
[----:B------:R-:W3:Y:S04]  /*36550*/  LDSM.16.M88.4 R8, [R195+0x48000] ;  /* 0x04800000c308783b */ /* 0x000ee80000000200 */
[----:B------:R-:W4:Y:S04]  /*36560*/  LDSM.16.M88.4 R4, [R195+0x4a000] ;  /* 0x04a00000c304783b */ /* 0x000f280000000200 */
[----:B------:R-:W-:Y:S04]  /*36570*/  LDSM.16.M88.4 R204, [R195+0x58000] ;  /* 0x05800000c3cc783b */ /* 0x000fe80000000200 */
[----:B------:R-:W2:Y:S04]  /*36580*/  LDSM.16.M88.4 R208, [R195+0x56000] ;  /* 0x05600000c3d0783b */ /* 0x000ea80000000200 */
[----:B------:R-:W-:Y:S04]  /*36590*/  LDSM.16.M88.4 R200, [R195+0x5a000] ;  /* 0x05a00000c3c8783b */ /* 0x000fe80000000200 */
[----:B------:R-:W-:Y:S01]  /*365a0*/  LDSM.16.M88.4 R196, [R195+0x5c000] ;  /* 0x05c00000c3c4783b */ /* 0x000fe20000000200 */
[-C--:B-1----:R-:W-:Y:S08]  /*365b0*/  HMMA.1688.F32.TF32 R12, R80, R40.reuse, R224 ;  /* 0x00000028500c723c */ /* 0x082ff000000810e0 */
[-C--:B------:R-:W-:Y:S11]  /*365c0*/  HMMA.1688.F32.TF32 R16, R76, R40.reuse, R96 ;  /* 0x000000284c10723c */ /* 0x080ff60000081060 */
[----:B------:R-:W-:Y:S05]  /*365d0*/  @!UPT UIADD3 URZ, URZ, URZ, URZ ;  /* 0x0000003f3f3ff290 */ /* 0x000fea000fffe03f */
[----:B------:R-:W-:Y:S01]  /*365e0*/  IMAD.MOV.U32 R120, RZ, RZ, R12 ;  /* 0x000000ffff787224 */ /* 0x000fe200078e000c */
[----:B------:R-:W-:Y:S01]  /*365f0*/  MOV R123, R15 ;  /* 0x0000000f007b7202 */ /* 0x000fe20000000f00 */
[----:B------:R-:W-:Y:S02]  /*36600*/  IMAD.MOV.U32 R121, RZ, RZ, R13 ;  /* 0x000000ffff797224 */ /* 0x000fe400078e000d */
[----:B------:R-:W-:Y:S02]  /*36610*/  IMAD.MOV.U32 R122, RZ, RZ, R14 ;  /* 0x000000ffff7a7224 */ /* 0x000fe400078e000e */
[-C--:B------:R-:W-:Y:S08]  /*36620*/  HMMA.1688.F32.TF32 R12, R32, R40.reuse, R132 ;  /* 0x00000028200c723c */ /* 0x080ff00000081084 */
[----:B------:R-:W-:Y:S01]  /*36630*/  HMMA.1688.F32.TF32 R128, R84, R40, R228 ;  /* 0x000000285480723c */ /* 0x000fe200000810e4 */
[----:B------:R-:W-:Y:S01]  /*36640*/  MOV R223, R56 ;  /* 0x0000003800df7202 */ /* 0x000fe20000000f00 */
[----:B------:R-:W-:-:S06]  /*36650*/  IMAD.MOV.U32 R222, RZ, RZ, R57 ;  /* 0x000000ffffde7224 */ /* 0x000fcc00078e0039 */
[----:B------:R-:W-:Y:S01]  /*36660*/  HMMA.1688.F32.TF32 R56, R112, R40, R232 ;  /* 0x000000287038723c */ /* 0x000fe200000810e8 */
[----:B------:R-:W-:Y:S02]  /*36670*/  IMAD.MOV.U32 R221, RZ, RZ, R60 ;  /* 0x000000ffffdd7224 */ /* 0x000fe400078e003c */
[----:B------:R-:W-:-:S05]  /*36680*/  IMAD.MOV.U32 R220, RZ, RZ, R61 ;  /* 0x000000ffffdc7224 */ /* 0x000fca00078e003d */
[----:B--2---:R-:W-:Y:S11]  /*36690*/  HMMA.1688.F32.TF32 R132, R84, R36, R216 ;  /* 0x000000245484723c */ /* 0x004ff600000810d8 */
[----:B------:R-:W-:Y:S04]  /*366a0*/  @!UPT UIADD3 URZ, URZ, URZ, URZ ;  /* 0x0000003f3f3ff290 */ /* 0x000fe8000fffe03f */
[----:B------:R-:W-:Y:S04]  /*366b0*/  STL.64 [R1+0x3658], R58 ;  /* 0x0036583a01007387 */ /* 0x000fe80000100a00 */
[----:B------:R1:W-:Y:S04]  /*366c0*/  STL.64 [R1+0x3650], R56 ;  /* 0x0036503801007387 */ /* 0x0003e80000100a00 */
[----:B------:R-:W-:Y:S04]  /*366d0*/  STL.64 [R1+0x3668], R130 ;  /* 0x0036688201007387 */ /* 0x000fe80000100a00 */
[----:B------:R-:W-:Y:S04]  /*366e0*/  STL.64 [R1+0x3660], R128 ;  /* 0x0036608001007387 */ /* 0x000fe80000100a00 */
[----:B------:R-:W-:Y:S01]  /*366f0*/  STL.64 [R1+0x3678], R122 ;  /* 0x0036787a01007387 */ /* 0x000fe20000100a00 */
[----:B-1----:R-:W-:Y:S03]  /*36700*/  HMMA.1688.F32.TF32 R56, R28, R40, R168 ;  /* 0x000000281c38723c */ /* 0x002fe600000810a8 */
[----:B------:R-:W-:Y:S04]  /*36710*/  STL.64 [R1+0x3670], R120 ;  /* 0x0036707801007387 */ /* 0x000fe80000100a00 */
[----:B------:R-:W-:Y:S04]  /*36720*/  STL.64 [R1+0x620], R16 ;  /* 0x0006201001007387 */ /* 0x000fe80000100a00 */
[----:B------:R1:W-:Y:S04]  /*36730*/  STL.64 [R1+0x628], R18 ;  /* 0x0006281201007387 */ /* 0x0003e80000100a00 */
[----:B------:R-:W-:Y:S01]  /*36740*/  STL.64 [R1+0x740], R12 ;  /* 0x0007400c01007387 */ /* 0x000fe20000100a00 */
[----:B------:R-:W-:Y:S03]  /*36750*/  HMMA.1688.F32.TF32 R60, R112, R36, R220 ;  /* 0x00000024703c723c */ /* 0x000fe600000810dc */
[----:B------:R2:W-:Y:S05]  /*36760*/  STL.64 [R1+0x748], R14 ;  /* 0x0007480e01007387 */ /* 0x0005ea0000100a00 */
[-C--:B-1----:R-:W-:Y:S08]  /*36770*/  HMMA.1688.F32.TF32 R16, R24, R40.reuse, R172 ;  /* 0x000000281810723c */ /* 0x082ff000000810ac */
[----:B--2---:R-:W-:Y:S01]  /*36780*/  HMMA.1688.F32.TF32 R12, R20, R40, R188 ;  /* 0x00000028140c723c */ /* 0x004fe200000810bc */
[----:B------:R-:W-:Y:S04]  /*36790*/  STL.64 [R1+0x8e0], R56 ;  /* 0x0008e03801007387 */ /* 0x000fe80000100a00 */
[----:B------:R-:W-:Y:S04]  /*367a0*/  STL.64 [R1+0x8e8], R58 ;  /* 0x0008e83a01007387 */ /* 0x000fe80000100a00 */
[----:B------:R-:W-:Y:S01]  /*367b0*/  STL.64 [R1+0x3680], R42 ;  /* 0x0036802a01007387 */ /* 0x000fe20000100a00 */
[----:B------:R-:W-:Y:S01]  /*367c0*/  HMMA.1688.F32.TF32 R172, R80, R36, R212 ;  /* 0x0000002450ac723c */ /* 0x000fe200000810d4 */
[----:B------:R-:W-:-:S02]  /*367d0*/  IMAD.MOV.U32 R230, RZ, RZ, R73 ;  /* 0x000000ffffe67224 */ /* 0x000fc400078e0049 */
[----:B------:R-:W-:Y:S01]  /*367e0*/  IMAD.MOV.U32 R231, RZ, RZ, R72 ;  /* 0x000000ffffe77224 */ /* 0x000fe200078e0048 */
[----:B------:R-:W-:Y:S01]  /*367f0*/  MOV R217, R49 ;  /* 0x0000003100d97202 */ /* 0x000fe20000000f00 */
[----:B------:R-:W-:Y:S04]  /*36800*/  STL.64 [R1+0x940], R16 ;  /* 0x0009401001007387 */ /* 0x000fe80000100a00 */
[----:B------:R-:W-:Y:S04]  /*36810*/  STL.64 [R1+0x948], R18 ;  /* 0x0009481201007387 */ /* 0x000fe80000100a00 */
[----:B------:R-:W-:Y:S04]  /*36820*/  STL.64 [R1+0x990], R12 ;  /* 0x0009900c01007387 */ /* 0x000fe80000100a00 */
[----:B------:R1:W-:Y:S04]  /*36830*/  STL.64 [R1+0x998], R14 ;  /* 0x0009980e01007387 */ /* 0x0003e80000100a00 */
[----:B------:R-:W-:Y:S04]  /*36840*/  STL.64 [R1+0x3690], R62 ;  /* 0x0036903e01007387 */ /* 0x000fe80000100a00 */
[----:B------:R-:W-:Y:S04]  /*36850*/  STL.64 [R1+0x3688], R60 ;  /* 0x0036883c01007387 */ /* 0x000fe80000100a00 */
[----:B------:R-:W-:Y:S04]  /*36860*/  STL.64 [R1+0x36a0], R134 ;  /* 0x0036a08601007387 */ /* 0x000fe80000100a00 */
[----:B------:R-:W-:Y:S04]  /*36870*/  STL.64 [R1+0x3698], R132 ;  /* 0x0036988401007387 */ /* 0x000fe80000100a00 */
[----:B------:R-:W2:Y:S04]  /*36880*/  LDL.LU R236, [R1+0x650] ;  /* 0x0006500001ec7983 */ /* 0x000ea80000300800 */
[----:B------:R-:W2:Y:S04]  /*36890*/  LDL.LU R237, [R1+0x654] ;  /* 0x0006540001ed7983 */ /* 0x000ea80000300800 */
[----:B------:R-:W2:Y:S04]  /*368a0*/  LDL.LU R238, [R1+0x658] ;  /* 0x0006580001ee7983 */ /* 0x000ea80000300800 */
[----:B------:R-:W2:Y:S04]  /*368b0*/  LDL.LU R239, [R1+0x65c] ;  /* 0x00065c0001ef7983 */ /* 0x000ea80000300800 */
[----:B------:R-:W4:Y:S04]  /*368c0*/  LDL.LU R232, [R1+0x350] ;  /* 0x0003500001e87983 */ /* 0x000f280000300800 */
[----:B------:R-:W4:Y:S04]  /*368d0*/  LDL.LU R233, [R1+0x354] ;  /* 0x0003540001e97983 */ /* 0x000f280000300800 */
[----:B------:R-:W4:Y:S04]  /*368e0*/  LDL.LU R234, [R1+0x358] ;  /* 0x0003580001ea7983 */ /* 0x000f280000300800 */
[----:B------:R-:W4:Y:S04]  /*368f0*/  LDL.LU R235, [R1+0x35c] ;  /* 0x00035c0001eb7983 */ /* 0x000f280000300800 */
[----:B------:R-:W4:Y:S04]  /*36900*/  LDL.LU R228, [R1+0x2b0] ;  /* 0x0002b00001e47983 */ /* 0x000f280000300800 */
[----:B------:R-:W4:Y:S01]  /*36910*/  LDL.LU R229, [R1+0x2b4] ;  /* 0x0002b40001e57983 */ /* 0x000f220000300800 */
[----:B-1----:R-:W-:Y:S03]  /*36920*/  HMMA.1688.F32.TF32 R12, R76, R36, R88 ;  /* 0x000000244c0c723c */ /* 0x002fe60000081058 */
[----:B------:R-:W4:Y:S04]  /*36930*/  LDL.LU R73, [R1+0x385c] ;  /* 0x00385c0001497983 */ /* 0x000f280000300800 */
[----:B------:R-:W4:Y:S04]  /*36940*/  LDL.LU R72, [R1+0x3858] ;  /* 0x0038580001487983 */ /* 0x000f280000300800 */
[----:B------:R-:W-:Y:S04]  /*36950*/  STL.64 [R1+0x36b0], R174 ;  /* 0x0036b0ae01007387 */ /* 0x000fe80000100a00 */
[----:B------:R-:W-:Y:S04]  /*36960*/  STL.64 [R1+0x36a8], R172 ;  /* 0x0036a8ac01007387 */ /* 0x000fe80000100a00 */
[----:B------:R-:W4:Y:S04]  /*36970*/  LDL.LU R224, [R1+0x690] ;  /* 0x0006900001e07983 */ /* 0x000f280000300800 */
[----:B------:R-:W-:Y:S04]  /*36980*/  STL.64 [R1+0x5f0], R12 ;  /* 0x0005f00c01007387 */ /* 0x000fe80000100a00 */
[----:B------:R1:W-:Y:S04]  /*36990*/  STL.64 [R1+0x5f8], R14 ;  /* 0x0005f80e01007387 */ /* 0x0003e80000100a00 */
[----:B------:R-:W4:Y:S04]  /*369a0*/  LDL.LU R225, [R1+0x694] ;  /* 0x0006940001e17983 */ /* 0x000f280000300800 */
[----:B------:R-:W4:Y:S04]  /*369b0*/  LDL.LU R226, [R1+0x698] ;  /* 0x0006980001e27983 */ /* 0x000f280000300800 */
[----:B------:R-:W4:Y:S04]  /*369c0*/  LDL.LU R227, [R1+0x69c] ;  /* 0x00069c0001e37983 */ /* 0x000f280000300800 */
[----:B------:R-:W4:Y:S04]  /*369d0*/  LDL.LU R220, [R1+0x370] ;  /* 0x0003700001dc7983 */ /* 0x000f280000300800 */
[----:B------:R-:W4:Y:S04]  /*369e0*/  LDL.LU R221, [R1+0x374] ;  /* 0x0003740001dd7983 */ /* 0x000f280000300800 */
[----:B------:R-:W4:Y:S04]  /*369f0*/  LDL.LU R222, [R1+0x378] ;  /* 0x0003780001de7983 */ /* 0x000f280000300800 */
[----:B------:R-:W4:Y:S01]  /*36a00*/  LDL.LU R223, [R1+0x37c] ;  /* 0x00037c0001df7983 */ /* 0x000f220000300800 */
[----:B------:R-:W-:-:S03]  /*36a10*/  IMAD.MOV.U32 R216, RZ, RZ, R48 ;  /* 0x000000ffffd87224 */ /* 0x000fc600078e0030 */
[----:B------:R-:W4:Y:S04]  /*36a20*/  LDL.LU R48, [R1+0x3854] ;  /* 0x0038540001307983 */ /* 0x000f280000300800 */
[----:B------:R-:W4:Y:S01]  /*36a30*/  LDL.LU R49, [R1+0x3850] ;  /* 0x0038500001317983 */ /* 0x000f220000300800 */
[-C--:B-1----:R-:W-:Y:S01]  /*36a40*/  HMMA.1688.F32.TF32 R12, R32, R36.reuse, R116 ;  /* 0x00000024200c723c */ /* 0x082fe20000081074 */
[----:B------:R-:W-:Y:S02]  /*36a50*/  IMAD.MOV.U32 R218, RZ, RZ, R69 ;  /* 0x000000ffffda7224 */ /* 0x000fe400078e0045 */
[----:B------:R-:W-:Y:S01]  /*36a60*/  IMAD.MOV.U32 R219, RZ, RZ, R68 ;  /* 0x000000ffffdb7224 */ /* 0x000fe200078e0044 */
[----:B------:R-:W-:Y:S04]  /*36a70*/  LDSM.16.M88.4 R188, [R195+0x4c000] ;  /* 0x04c00000c3bc783b */ /* 0x000fe80000000200 */
[-C--:B------:R-:W-:Y:S08]  /*36a80*/  HMMA.1688.F32.TF32 R40, R28, R36.reuse, R136 ;  /* 0x000000241c28723c */ /* 0x080ff00000081088 */
[-C--:B------:R-:W-:Y:S07]  /*36a90*/  HMMA.1688.F32.TF32 R16, R24, R36.reuse, R160 ;  /* 0x000000241810723c */ /* 0x080fee00000810a0 */
[----:B------:R-:W-:Y:S04]  /*36aa0*/  STL.64 [R1+0x670], R12 ;  /* 0x0006700c01007387 */ /* 0x000fe80000100a00 */
[----:B------:R1:W-:Y:S02]  /*36ab0*/  STL.64 [R1+0x678], R14 ;  /* 0x0006780e01007387 */ /* 0x0003e40000100a00 */
[----:B-1----:R-:W-:Y:S01]  /*36ac0*/  HMMA.1688.F32.TF32 R12, R20, R36, R176 ;  /* 0x00000024140c723c */ /* 0x002fe200000810b0 */
[----:B------:R-:W-:Y:S01]  /*36ad0*/  IMAD.MOV.U32 R212, RZ, RZ, R65 ;  /* 0x000000ffffd47224 */ /* 0x000fe200078e0041 */
[----:B------:R-:W-:Y:S01]  /*36ae0*/  MOV R213, R64 ;  /* 0x0000004000d57202 */ /* 0x000fe20000000f00 */
[----:B------:R-:W-:Y:S04]  /*36af0*/  STL.64 [R1+0x810], R40 ;  /* 0x0008102801007387 */ /* 0x000fe80000100a00 */
[----:B------:R-:W-:Y:S04]  /*36b00*/  STL.64 [R1+0x818], R42 ;  /* 0x0008182a01007387 */ /* 0x000fe80000100a00 */
[----:B------:R-:W-:Y:S04]  /*36b10*/  STL.64 [R1+0x36c0], R38 ;  /* 0x0036c02601007387 */ /* 0x000fe80000100a00 */
[----:B------:R-:W-:Y:S04]  /*36b20*/  STL.64 [R1+0x910], R16 ;  /* 0x0009101001007387 */ /* 0x000fe80000100a00 */
[----:B------:R3:W-:Y:S04]  /*36b30*/  STL.64 [R1+0x918], R18 ;  /* 0x0009181201007387 */ /* 0x0007e80000100a00 */
[----:B------:R-:W-:Y:S04]  /*36b40*/  STL.64 [R1+0x970], R12 ;  /* 0x0009700c01007387 */ /* 0x000fe80000100a00 */
[----:B------:R1:W-:Y:S01]  /*36b50*/  STL.64 [R1+0x978], R14 ;  /* 0x0009780e01007387 */ /* 0x0003e20000100a00 */
[-C--:B---3--:R-:W-:Y:S08]  /*36b60*/  HMMA.1688.F32.TF32 R16, R76, R8.reuse, R240 ;  /* 0x000000084c10723c */ /* 0x088ff000000810f0 */
[-C--:B-1----:R-:W-:Y:S08]  /*36b70*/  HMMA.1688.F32.TF32 R12, R32, R8.reuse, R104 ;  /* 0x00000008200c723c */ /* 0x082ff00000081068 */
[----:B------:R-:W-:Y:S01]  /*36b80*/  HMMA.1688.F32.TF32 R36, R28, R8, R140 ;  /* 0x000000081c24723c */ /* 0x000fe2000008108c */
[----:B------:R-:W-:-:S02]  /*36b90*/  IMAD.MOV.U32 R214, RZ, RZ, R2 ;  /* 0x000000ffffd67224 */ /* 0x000fc400078e0002 */
[----:B------:R-:W-:-:S05]  /*36ba0*/  IMAD.MOV.U32 R215, RZ, RZ, R0 ;  /* 0x000000ffffd77224 */ /* 0x000fca00078e0000 */
[-C--:B--2---:R-:W-:Y:S08]  /*36bb0*/  HMMA.1688.F32.TF32 R64, R112, R8.reuse, R236 ;  /* 0x000000087040723c */ /* 0x084ff000000810ec */
[-C--:B----4-:R-:W-:Y:S08]  /*36bc0*/  HMMA.1688.F32.TF32 R136, R84, R8.reuse, R232 ;  /* 0x000000085488723c */ /* 0x090ff000000810e8 */
[-C--:B------:R-:W-:Y:S07]  /*36bd0*/  HMMA.1688.F32.TF32 R176, R80, R8.reuse, R228 ;  /* 0x0000000850b0723c */ /* 0x080fee00000810e4 */
        /* <DEDUP_REMOVED lines=10> */
[-C--:B-1----:R-:W-:Y:S08]  /*36c80*/  HMMA.1688.F32.TF32 R16, R24, R8.reuse, R152 ;  /* 0x000000081810723c */ /* 0x082ff00000081098 */
[----:B--2---:R-:W-:Y:S01]  /*36c90*/  HMMA.1688.F32.TF32 R12, R20, R8, R180 ;  /* 0x00000008140c723c */ /* 0x004fe200000810b4 */
[----:B------:R-:W-:Y:S04]  /*36ca0*/  STL.64 [R1+0x750], R36 ;  /* 0x0007502401007387 */ /* 0x000fe80000100a00 */
[----:B------:R-:W-:Y:S03]  /*36cb0*/  STL.64 [R1+0x758], R38 ;  /* 0x0007582601007387 */ /* 0x000fe60000100a00 */
[-C--:B------:R-:W-:Y:S01]  /*36cc0*/  HMMA.1688.F32.TF32 R68, R112, R4.reuse, R224 ;  /* 0x000000047044723c */ /* 0x080fe200000810e0 */
[----:B------:R1:W-:Y:S07]  /*36cd0*/  STL.64 [R1+0x36f8], R10 ;  /* 0x0036f80a01007387 */ /* 0x0003ee0000100a00 */
[-C--:B------:R-:W-:Y:S01]  /*36ce0*/  HMMA.1688.F32.TF32 R140, R84, R4.reuse, R220 ;  /* 0x00000004548c723c */ /* 0x080fe200000810dc */
[----:B------:R-:W-:Y:S04]  /*36cf0*/  STL.64 [R1+0x8f0], R16 ;  /* 0x0008f01001007387 */ /* 0x000fe80000100a00 */
[----:B------:R-:W-:Y:S03]  /*36d00*/  STL.64 [R1+0x8f8], R18 ;  /* 0x0008f81201007387 */ /* 0x000fe60000100a00 */
[-C--:B------:R-:W-:Y:S01]  /*36d10*/  HMMA.1688.F32.TF32 R180, R80, R4.reuse, R216 ;  /* 0x0000000450b4723c */ /* 0x080fe200000810d8 */
[----:B------:R-:W-:Y:S04]  /*36d20*/  STL.64 [R1+0x950], R12 ;  /* 0x0009500c01007387 */ /* 0x000fe80000100a00 */
[----:B------:R2:W-:Y:S03]  /*36d30*/  STL.64 [R1+0x958], R14 ;  /* 0x0009580e01007387 */ /* 0x0005e60000100a00 */
[----:B-1----:R-:W-:Y:S01]  /*36d40*/  HMMA.1688.F32.TF32 R8, R32, R4, R100 ;  /* 0x000000042008723c */ /* 0x002fe20000081064 */
[----:B------:R-:W-:-:S02]  /*36d50*/  IMAD.MOV.U32 R224, RZ, RZ, R44 ;  /* 0x000000ffffe07224 */ /* 0x000fc400078e002c */
[----:B------:R-:W-:Y:S01]  /*36d60*/  IMAD.MOV.U32 R225, RZ, RZ, R53 ;  /* 0x000000ffffe17224 */ /* 0x000fe200078e0035 */
[----:B------:R-:W-:Y:S01]  /*36d70*/  MOV R227, R45 ;  /* 0x0000002d00e37202 */ /* 0x000fe20000000f00 */
[----:B------:R-:W-:Y:S02]  /*36d80*/  IMAD.MOV.U32 R226, RZ, RZ, R52 ;  /* 0x000000ffffe27224 */ /* 0x000fe400078e0034 */
[----:B------:R-:W-:Y:S02]  /*36d90*/  IMAD.MOV.U32 R228, RZ, RZ, R49 ;  /* 0x000000ffffe47224 */ /* 0x000fe400078e0031 */
[----:B------:R-:W-:Y:S01]  /*36da0*/  IMAD.MOV.U32 R229, RZ, RZ, R48 ;  /* 0x000000ffffe57224 */ /* 0x000fe200078e0030 */
[----:B--2---:R-:W-:Y:S01]  /*36db0*/  HMMA.1688.F32.TF32 R12, R76, R4, R212 ;  /* 0x000000044c0c723c */ /* 0x004fe200000810d4 */
[----:B------:R-:W-:Y:S04]  /*36dc0*/  STL.64 [R1+0x3708], R70 ;  /* 0x0037084601007387 */ /* 0x000fe80000100a00 */
[----:B------:R-:W-:Y:S04]  /*36dd0*/  STL.64 [R1+0x3700], R68 ;  /* 0x0037004401007387 */ /* 0x000fe80000100a00 */
[----:B------:R-:W-:Y:S04]  /*36de0*/  STL.64 [R1+0x3718], R142 ;  /* 0x0037188e01007387 */ /* 0x000fe80000100a00 */
[----:B------:R-:W-:Y:S04]  /*36df0*/  STL.64 [R1+0x3710], R140 ;  /* 0x0037108c01007387 */ /* 0x000fe80000100a00 */
[----:B------:R-:W-:Y:S04]  /*36e00*/  STL [R1+0x35e0], R180 ;  /* 0x0035e0b401007387 */ /* 0x000fe80000100800 */
[----:B------:R-:W-:Y:S04]  /*36e10*/  STL [R1+0x35dc], R181 ;  /* 0x0035dcb501007387 */ /* 0x000fe80000100800 */
[----:B------:R-:W-:Y:S04]  /*36e20*/  STL [R1+0x35d8], R182 ;  /* 0x0035d8b601007387 */ /* 0x000fe80000100800 */
[----:B------:R-:W-:Y:S04]  /*36e30*/  STL [R1+0x35d4], R183 ;  /* 0x0035d4b701007387 */ /* 0x000fe80000100800 */
[----:B------:R-:W-:Y:S04]  /*36e40*/  STL.64 [R1+0x3750], R34 ;  /* 0x0037502201007387 */ /* 0x000fe80000100a00 */
[----:B------:R-:W-:Y:S04]  /*36e50*/  STL.64 [R1+0x410], R12 ;  /* 0x0004100c01007387 */ /* 0x000fe80000100a00 */
[----:B------:R-:W-:Y:S04]  /*36e60*/  STL.64 [R1+0x418], R14 ;  /* 0x0004180e01007387 */ /* 0x000fe80000100a00 */
[----:B------:R-:W-:Y:S04]  /*36e70*/  STL.64 [R1+0x3748], R32 ;  /* 0x0037482001007387 */ /* 0x000fe80000100a00 */
[----:B------:R-:W-:Y:S04]  /*36e80*/  STL.64 [R1+0x610], R8 ;  /* 0x0006100801007387 */ /* 0x000fe80000100a00 */
[----:B------:R1:W-:Y:S01]  /*36e90*/  STL.64 [R1+0x618], R10 ;  /* 0x0006180a01007387 */ /* 0x0003e20000100a00 */
[----:B------:R-:W-:Y:S01]  /*36ea0*/  IMAD.MOV.U32 R230, RZ, RZ, R72 ;  /* 0x000000ffffe67224 */ /* 0x000fe200078e0048 */
[----:B------:R-:W-:-:S02]  /*36eb0*/  MOV R231, R73 ;  /* 0x0000004900e77202 */ /* 0x000fc40000000f00 */
[----:B------:R-:W-:Y:S04]  /*36ec0*/  LDSM.16.M88.4 R220, [R195+0x50000] ;  /* 0x05000000c3dc783b */ /* 0x000fe80000000200 */
[----:B------:R-:W2:Y:S01]  /*36ed0*/  LDSM.16.M88.4 R212, [R195+0x54000] ;  /* 0x05400000c3d4783b */ /* 0x000ea20000000200 */
[-C--:B-1----:R-:W-:Y:S03]  /*36ee0*/  HMMA.1688.F32.TF32 R8, R28, R4.reuse, R144 ;  /* 0x000000041c08723c */ /* 0x082fe60000081090 */
[----:B------:R-:W-:Y:S04]  /*36ef0*/  LDSM.16.M88.4 R216, [R195+0x52000] ;  /* 0x05200000c3d8783b */ /* 0x000fe80000000200 */
[----:B------:R-:W1:Y:S11]  /*36f00*/  LDSM.16.M88.4 R192, [R195+0x5e000] ;  /* 0x05e00000c3c0783b */ /* 0x000e760000000200 */
[----:B------:R-:W-:Y:S05]  /*36f10*/  @!UPT UIADD3 URZ, URZ, URZ, URZ ;  /* 0x0000003f3f3ff290 */ /* 0x000fea000fffe03f */
[----:B------:R3:W-:Y:S01]  /*36f20*/  STL.64 [R1+0x690], R8 ;  /* 0x0006900801007387 */ /* 0x0007e20000100a00 */
[----:B------:R-:W-:Y:S01]  /*36f30*/  IMAD.MOV.U32 R2, RZ, RZ, R10 ;  /* 0x000000ffff027224 */ /* 0x000fe200078e000a */
[----:B------:R-:W-:Y:S02]  /*36f40*/  MOV R0, R11 ;  /* 0x0000000b00007202 */ /* 0x000fe40000000f00 */
[-C--:B---3--:R-:W-:Y:S01]  /*36f50*/  HMMA.1688.F32.TF32 R8, R24, R4.reuse, R148 ;  /* 0x000000041808723c */ /* 0x088fe20000081094 */
[----:B------:R-:W-:Y:S04]  /*36f60*/  STL.64 [R1+0x3728], R30 ;  /* 0x0037281e01007387 */ /* 0x000fe80000100a00 */
[----:B------:R-:W-:Y:S04]  /*36f70*/  STL.64 [R1+0x3720], R28 ;  /* 0x0037201c01007387 */ /* 0x000fe80000100a00 */
[----:B------:R-:W-:Y:S04]  /*36f80*/  STL [R1+0x35cc], R0 ;  /* 0x0035cc0001007387 */ /* 0x000fe80000100800 */
[----:B------:R-:W-:Y:S04]  /*36f90*/  STL [R1+0x35c8], R2 ;  /* 0x0035c80201007387 */ /* 0x000fe80000100800 */
[----:B------:R-:W-:Y:S04]  /*36fa0*/  STL.64 [R1+0x3738], R26 ;  /* 0x0037381a01007387 */ /* 0x000fe80000100a00 */
[----:B------:R-:W-:Y:S04]  /*36fb0*/  STL.64 [R1+0x3730], R24 ;  /* 0x0037301801007387 */ /* 0x000fe80000100a00 */
[----:B------:R-:W-:Y:S04]  /*36fc0*/  STL.64 [R1+0x820], R8 ;  /* 0x0008200801007387 */ /* 0x000fe80000100a00 */
[----:B------:R3:W-:Y:S04]  /*36fd0*/  STL.64 [R1+0x828], R10 ;  /* 0x0008280a01007387 */ /* 0x0007e80000100a00 */
[----:B------:R-:W4:Y:S01]  /*36fe0*/  LDL.LU R44, [R1+0x384c] ;  /* 0x00384c00012c7983 */ /* 0x000f220000300800 */
[----:B---3--:R-:W-:Y:S11]  /*36ff0*/  HMMA.1688.F32.TF32 R8, R20, R4, R164 ;  /* 0x000000041408723c */ /* 0x008ff600000810a4 */
[----:B------:R-:W-:Y:S11]  /*37000*/  @!UPT UIADD3 URZ, URZ, URZ, URZ ;  /* 0x0000003f3f3ff290 */ /* 0x000ff6000fffe03f */
[----:B------:R-:W-:Y:S01]  /*37010*/  @!UPT UIADD3 URZ, URZ, URZ, URZ ;  /* 0x0000003f3f3ff290 */ /* 0x000fe2000fffe03f */
[----:B------:R-:W-:Y:S04]  /*37020*/  STL.64 [R1+0x920], R8 ;  /* 0x0009200801007387 */ /* 0x000fe80000100a00 */
[----:B------:R-:W-:Y:S04]  /*37030*/  STL.64 [R1+0x928], R10 ;  /* 0x0009280a01007387 */ /* 0x000fe80000100a00 */
[----:B------:R-:W3:Y:S04]  /*37040*/  LDL.LU R53, [R1+0x3848] ;  /* 0x0038480001357983 */ /* 0x000ee80000300800 */
[----:B------:R-:W2:Y:S04]  /*37050*/  LDL.LU R52, [R1+0x3844] ;  /* 0x0038440001347983 */ /* 0x000ea80000300800 */
[----:B------:R-:W2:Y:S04]  /*37060*/  LDL.LU R45, [R1+0x3840] ;  /* 0x00384000012d7983 */ /* 0x000ea80000300800 */
[----:B------:R-:W2:Y:S04]  /*37070*/  LDL.LU R49, [R1+0x383c] ;  /* 0x00383c0001317983 */ /* 0x000ea80000300800 */
[----:B------:R-:W2:Y:S04]  /*37080*/  LDL.LU R48, [R1+0x3838] ;  /* 0x0038380001307983 */ /* 0x000ea80000300800 */
[----:B------:R-:W2:Y:S04]  /*37090*/  LDL.LU R72, [R1+0x3834] ;  /* 0x0038340001487983 */ /* 0x000ea80000300800 */
[----:B------:R-:W2:Y:S01]  /*370a0*/  LDL.LU R73, [R1+0x3830] ;  /* 0x0038300001497983 */ /* 0x000ea20000300800 */
[----:B----4-:R-:W-:Y:S01]  /*370b0*/  MOV R235, R44 ;  /* 0x0000002c00eb7202 */ /* 0x010fe20000000f00 */
[----:B---3--:R-:W-:-:S02]  /*370c0*/  IMAD.MOV.U32 R234, RZ, RZ, R53 ;  /* 0x000000ffffea7224 */ /* 0x008fc400078e0035 */
[----:B--2---:R-:W-:Y:S02]  /*370d0*/  IMAD.MOV.U32 R232, RZ, RZ, R52 ;  /* 0x000000ffffe87224 */ /* 0x004fe400078e0034 */
[----:B------:R-:W2:Y:S01]  /*370e0*/  LDL.LU R52, [R1+0x382c] ;  /* 0x00382c0001347983 */ /* 0x000ea20000300800 */
[----:B------:R-:W-:-:S03]  /*370f0*/  IMAD.MOV.U32 R233, RZ, RZ, R45 ;  /* 0x000000ffffe97224 */ /* 0x000fc600078e002d */
[----:B------:R-:W3:Y:S04]  /*37100*/  LDL.LU R45, [R1+0x3828] ;  /* 0x00382800012d7983 */ /* 0x000ee80000300800 */
[----:B------:R-:W4:Y:S01]  /*37110*/  LDL.LU R53, [R1+0x3824] ;  /* 0x0038240001357983 */ /* 0x000f220000300800 */
[----:B------:R-:W-:Y:S01]  /*37120*/  MOV R239, R49 ;  /* 0x0000003100ef7202 */ /* 0x000fe20000000f00 */
[----:B------:R-:W-:Y:S02]  /*37130*/  IMAD.MOV.U32 R238, RZ, RZ, R48 ;  /* 0x000000ffffee7224 */ /* 0x000fe400078e0030 */
[----:B------:R-:W4:Y:S01]  /*37140*/  LDL.LU R44, [R1+0x3820] ;  /* 0x00382000012c7983 */ /* 0x000f220000300800 */
[----:B------:R-:W-:-:S03]  /*37150*/  IMAD.MOV.U32 R236, RZ, RZ, R72 ;  /* 0x000000ffffec7224 */ /* 0x000fc600078e0048 */
[----:B------:R-:W4:Y:S01]  /*37160*/  LDL.LU R72, [R1+0x381c] ;  /* 0x00381c0001487983 */ /* 0x000f220000300800 */
[----:B------:R-:W-:-:S03]  /*37170*/  IMAD.MOV.U32 R237, RZ, RZ, R73 ;  /* 0x000000ffffed7224 */ /* 0x000fc600078e0049 */
[----:B------:R-:W4:Y:S04]  /*37180*/  LDL.LU R73, [R1+0x3818] ;  /* 0x0038180001497983 */ /* 0x000f280000300800 */
[----:B------:R-:W4:Y:S04]  /*37190*/  LDL.LU R48, [R1+0x3814] ;  /* 0x0038140001307983 */ /* 0x000f280000300800 */
[----:B------:R-:W4:Y:S01]  /*371a0*/  LDL.LU R49, [R1+0x3810] ;  /* 0x0038100001317983 */ /* 0x000f220000300800 */
[----:B--2---:R-:W-:Y:S01]  /*371b0*/  MOV R251, R52 ;  /* 0x0000003400fb7202 */ /* 0x004fe20000000f00 */
[----:B---3--:R-:W-:-:S02]  /*371c0*/  IMAD.MOV.U32 R250, RZ, RZ, R45 ;  /* 0x000000fffffa7224 */ /* 0x008fc400078e002d */
[----:B----4-:R-:W-:Y:S02]  /*371d0*/  IMAD.MOV.U32 R248, RZ, RZ, R53 ;  /* 0x000000fffff87224 */ /* 0x010fe400078e0035 */
        /* <DEDUP_REMOVED lines=34> */
[----:B------:R-:W1:Y:S04]  /*37400*/  LDL.LU R53, [R1+0x37c8] ;  /* 0x0037c80001357983 */ /* 0x000e680000300800 */
[----:B------:R-:W1:Y:S01]  /*37410*/  LDL.LU R52, [R1+0x37c4] ;  /* 0x0037c40001347983 */ /* 0x000e620000300800 */
[----:B------:R-:W-:Y:S01]  /*37420*/  MOV R59, R73 ;  /* 0x00000049003b7202 */ /* 0x000fe20000000f00 */
[----:B------:R-:W-:Y:S02]  /*37430*/  IMAD.MOV.U32 R58, RZ, RZ, R72 ;  /* 0x000000ffff3a7224 */ /* 0x000fe400078e0048 */
[----:B------:R-:W3:Y:S01]  /*37440*/  LDL.LU R45, [R1+0x37c0] ;  /* 0x0037c000012d7983 */ /* 0x000ee20000300800 */
[----:B------:R-:W-:-:S03]  /*37450*/  IMAD.MOV.U32 R56, RZ, RZ, R49 ;  /* 0x000000ffff387224 */ /* 0x000fc600078e0031 */
[----:B------:R-:W4:Y:S01]  /*37460*/  LDL.LU R49, [R1+0x37bc] ;  /* 0x0037bc0001317983 */ /* 0x000f220000300800 */
[----:B------:R-:W-:-:S03]  /*37470*/  IMAD.MOV.U32 R57, RZ, RZ, R48 ;  /* 0x000000ffff397224 */ /* 0x000fc600078e0030 */
[----:B------:R-:W4:Y:S04]  /*37480*/  LDL.LU R48, [R1+0x37b8] ;  /* 0x0037b80001307983 */ /* 0x000f280000300800 */
[----:B------:R-:W4:Y:S04]  /*37490*/  LDL.LU R72, [R1+0x37b4] ;  /* 0x0037b40001487983 */ /* 0x000f280000300800 */
[----:B------:R-:W4:Y:S01]  /*374a0*/  LDL.LU R73, [R1+0x37b0] ;  /* 0x0037b00001497983 */ /* 0x000f220000300800 */
[----:B--2---:R-:W-:Y:S02]  /*374b0*/  IMAD.MOV.U32 R55, RZ, RZ, R44 ;  /* 0x000000ffff377224 */ /* 0x004fe400078e002c */
[----:B---3--:R-:W-:-:S02]  /*374c0*/  IMAD.MOV.U32 R54, RZ, RZ, R45 ;  /* 0x000000ffff367224 */ /* 0x008fc400078e002d */
[----:B------:R-:W2:Y:S04]  /*374d0*/  LDL.LU R45, [R1+0x37ac] ;  /* 0x0037ac00012d7983 */ /* 0x000ea80000300800 */
[----:B------:R-:W2:Y:S01]  /*374e0*/  LDL.LU R44, [R1+0x37a8] ;  /* 0x0037a800012c7983 */ /* 0x000ea20000300800 */
[----:B----4-:R-:W-:-:S03]  /*374f0*/  IMAD.MOV.U32 R50, RZ, RZ, R72 ;  /* 0x000000ffff327224 */ /* 0x010fc600078e0048 */
[----:B------:R-:W3:Y:S01]  /*37500*/  LDL.LU R72, [R1+0x37a4] ;  /* 0x0037a40001487983 */ /* 0x000ee20000300800 */
[----:B------:R-:W-:-:S03]  /*37510*/  MOV R51, R73 ;  /* 0x0000004900337202 */ /* 0x000fc60000000f00 */
[----:B------:R-:W4:Y:S04]  /*37520*/  LDL.LU R73, [R1+0x37a0] ;  /* 0x0037a00001497983 */ /* 0x000f280000300800 */
[----:B------:R-:W2:Y:S04]  /*37530*/  LDL.LU R108, [R1+0x870] ;  /* 0x00087000016c7983 */ /* 0x000ea80000300800 */
[----:B------:R-:W2:Y:S04]  /*37540*/  LDL.LU R109, [R1+0x874] ;  /* 0x00087400016d7983 */ /* 0x000ea80000300800 */
[----:B------:R-:W2:Y:S04]  /*37550*/  LDL.LU R110, [R1+0x878] ;  /* 0x00087800016e7983 */ /* 0x000ea80000300800 */
[----:B------:R-:W2:Y:S04]  /*37560*/  LDL.LU R111, [R1+0x87c] ;  /* 0x00087c00016f7983 */ /* 0x000ea80000300800 */
[----:B------:R-:W2:Y:S01]  /*37570*/  LDL.LU R128, [R1+0x880] ;  /* 0x0008800001807983 */ /* 0x000ea20000300800 */
[----:B---3--:R-:W-:-:S02]  /*37580*/  IMAD.MOV.U32 R130, RZ, RZ, R72 ;  /* 0x000000ffff827224 */ /* 0x008fc400078e0048 */
[----:B----4-:R-:W-:Y:S02]  /*37590*/  IMAD.MOV.U32 R129, RZ, RZ, R73 ;  /* 0x000000ffff817224 */ /* 0x010fe400078e0049 */
[----:B------:R-:W3:Y:S04]  /*375a0*/  LDL.LU R73, [R1+0x379c] ;  /* 0x00379c0001497983 */ /* 0x000ee80000300800 */
[----:B------:R-:W3:Y:S04]  /*375b0*/  LDL.LU R72, [R1+0x3798] ;  /* 0x0037980001487983 */ /* 0x000ee80000300800 */
[----:B------:R-:W4:Y:S04]  /*375c0*/  LDL.LU R131, [R1+0x88c] ;  /* 0x00088c0001837983 */ /* 0x000f280000300800 */
[----:B------:R-:W3:Y:S04]  /*375d0*/  LDL.LU R120, [R1+0x890] ;  /* 0x0008900001787983 */ /* 0x000ee80000300800 */
[----:B------:R-:W3:Y:S04]  /*375e0*/  LDL.LU R121, [R1+0x894] ;  /* 0x0008940001797983 */ /* 0x000ee80000300800 */
        /* <DEDUP_REMOVED lines=22> */
[----:B------:R-:W-:Y:S04]  /*37750*/  STL.64 [R1+0x3760], R22 ;  /* 0x0037601601007387 */ /* 0x000fe80000100a00 */
[----:B------:R-:W-:Y:S04]  /*37760*/  STL.64 [R1+0x3758], R20 ;  /* 0x0037581401007387 */ /* 0x000fe80000100a00 */
[----:B------:R1:W-:Y:S01]  /*37770*/  STL.64 [R1+0x3740], R6 ;  /* 0x0037400601007387 */ /* 0x0003e20000100a00 */
[C---:B------:R-:W-:Y:S08]  /*37780*/  HMMA.1688.F32.TF32 R164, R84.reuse, R208, R16 ;  /* 0x000000d054a4723c */ /* 0x040ff00000081010 */
[----:B------:R-:W-:Y:S08]  /*37790*/  HMMA.1688.F32.TF32 R160, R84, R212, R244 ;  /* 0x000000d454a0723c */ /* 0x000ff000000810f4 */
[C---:B--2---:R-:W-:Y:S08]  /*377a0*/  HMMA.1688.F32.TF32 R108, R112.reuse, R204, R108 ;  /* 0x000000cc706c723c */ /* 0x044ff0000008106c */
[C---:B------:R-:W-:Y:S08]  /*377b0*/  HMMA.1688.F32.TF32 R48, R112.reuse, R196, R48 ;  /* 0x000000c47030723c */ /* 0x040ff00000081030 */
[----:B-1----:R-:W-:Y:S08]  /*377c0*/  HMMA.1688.F32.TF32 R52, R112, R192, R52 ;  /* 0x000000c07034723c */ /* 0x002ff00000081034 */
[C---:B------:R-:W-:Y:S08]  /*377d0*/  HMMA.1688.F32.TF32 R144, R84.reuse, R188, R56 ;  /* 0x000000bc5490723c */ /* 0x040ff00000081038 */
[C---:B------:R-:W-:Y:S08]  /*377e0*/  HMMA.1688.F32.TF32 R152, R84.reuse, R220, R124 ;  /* 0x000000dc5498723c */ /* 0x040ff0000008107c */
[C---:B------:R-:W-:Y:S08]  /*377f0*/  HMMA.1688.F32.TF32 R156, R84.reuse, R216, R156 ;  /* 0x000000d8549c723c */ /* 0x040ff0000008109c */
[----:B------:R-:W-:Y:S08]  /*37800*/  HMMA.1688.F32.TF32 R116, R84, R196, R232 ;  /* 0x000000c45474723c */ /* 0x000ff000000810e8 */
[C---:B---3--:R-:W-:Y:S08]  /*37810*/  HMMA.1688.F32.TF32 R72, R112.reuse, R188, R72 ;  /* 0x000000bc7048723c */ /* 0x048ff00000081048 */
[C---:B----4-:R-:W-:Y:S08]  /*37820*/  HMMA.1688.F32.TF32 R88, R112.reuse, R184, R168 ;  /* 0x000000b87058723c */ /* 0x050ff000000810a8 */
[----:B------:R-:W-:Y:S07]  /*37830*/  HMMA.1688.F32.TF32 R92, R112, R220, R92 ;  /* 0x000000dc705c723c */ /* 0x000fee000008105c */
[----:B------:R-:W-:Y:S04]  /*37840*/  STL.64 [R1+0x3770], R74 ;  /* 0x0037704a01007387 */ /* 0x000fe80000100a00 */
[----:B------:R-:W-:Y:S04]  /*37850*/  STL.64 [R1+0x3768], R72 ;  /* 0x0037684801007387 */ /* 0x000fe80000100a00 */
[----:B------:R-:W-:Y:S01]  /*37860*/  STL.64 [R1+0x3780], R90 ;  /* 0x0037805a01007387 */ /* 0x000fe20000100a00 */
[----:B------:R-:W-:Y:S03]  /*37870*/  HMMA.1688.F32.TF32 R168, R84, R204, R248 ;  /* 0x000000cc54a8723c */ /* 0x000fe600000810f8 */
[----:B------:R-:W-:Y:S04]  /*37880*/  STL.64 [R1+0x3778], R88 ;  /* 0x0037785801007387 */ /* 0x000fe80000100a00 */
[----:B------:R-:W-:Y:S04]  /*37890*/  STL.64 [R1+0x3790], R94 ;  /* 0x0037905e01007387 */ /* 0x000fe80000100a00 */
[----:B------:R-:W-:Y:S04]  /*378a0*/  STL.64 [R1+0x3788], R92 ;  /* 0x0037885c01007387 */ /* 0x000fe80000100a00 */
        /* <DEDUP_REMOVED lines=12> */
[----:B------:R-:W2:Y:S04]  /*37970*/  LDL.LU R40, [R1+0x6d0] ;  /* 0x0006d00001287983 */ /* 0x000ea80000300800 */
[----:B------:R-:W2:Y:S04]  /*37980*/  LDL.LU R41, [R1+0x6d4] ;  /* 0x0006d40001297983 */ /* 0x000ea80000300800 */
[----:B------:R-:W2:Y:S04]  /*37990*/  LDL.LU R42, [R1+0x6d8] ;  /* 0x0006d800012a7983 */ /* 0x000ea80000300800 */
[----:B------:R-:W2:Y:S04]  /*379a0*/  LDL.LU R43, [R1+0x6dc] ;  /* 0x0006dc00012b7983 */ /* 0x000ea80000300800 */
[----:B------:R-:W3:Y:S04]  /*379b0*/  LDL.LU R60, [R1+0x6e0] ;  /* 0x0006e000013c7983 */ /* 0x000ee80000300800 */
[----:B------:R-:W3:Y:S01]  /*379c0*/  LDL.LU R61, [R1+0x6e4] ;  /* 0x0006e400013d7983 */ /* 0x000ee20000300800 */
[C---:B------:R-:W-:Y:S03]  /*379d0*/  HMMA.1688.F32.TF32 R96, R112.reuse, R216, R96 ;  /* 0x000000d87060723c */ /* 0x040fe60000081060 */
[----:B------:R-:W3:Y:S04]  /*379e0*/  LDL.LU R62, [R1+0x6e8] ;  /* 0x0006e800013e7983 */ /* 0x000ee80000300800 */
[----:B------:R-:W3:Y:S01]  /*379f0*/  LDL.LU R63, [R1+0x6ec] ;  /* 0x0006ec00013f7983 */ /* 0x000ee20000300800 */
[C---:B------:R-:W-:Y:S03]  /*37a00*/  HMMA.1688.F32.TF32 R100, R112.reuse, R212, R120 ;  /* 0x000000d47064723c */ /* 0x040fe60000081078 */
[----:B------:R-:W4:Y:S04]  /*37a10*/  LDL.LU R132, [R1+0x6f0] ;  /* 0x0006f00001847983 */ /* 0x000f280000300800 */
[----:B------:R-:W4:Y:S01]  /*37a20*/  LDL.LU R133, [R1+0x6f4] ;  /* 0x0006f40001857983 */ /* 0x000f220000300800 */
[C---:B------:R-:W-:Y:S03]  /*37a30*/  HMMA.1688.F32.TF32 R104, R112.reuse, R208, R128 ;  /* 0x000000d07068723c */ /* 0x040fe60000081080 */
[----:B------:R-:W4:Y:S04]  /*37a40*/  LDL.LU R134, [R1+0x6f8] ;  /* 0x0006f80001867983 */ /* 0x000f280000300800 */
[----:B------:R-:W4:Y:S01]  /*37a50*/  LDL.LU R135, [R1+0x6fc] ;  /* 0x0006fc0001877983 */ /* 0x000f220000300800 */
[----:B------:R-:W-:Y:S08]  /*37a60*/  HMMA.1688.F32.TF32 R44, R112, R200, R44 ;  /* 0x000000c8702c723c */ /* 0x000ff0000008102c */
[C---:B------:R-:W-:Y:S08]  /*37a70*/  HMMA.1688.F32.TF32 R148, R84.reuse, R184, R12 ;  /* 0x000000b85494723c */ /* 0x040ff0000008100c */
[C---:B------:R-:W-:Y:S08]  /*37a80*/  HMMA.1688.F32.TF32 R112, R84.reuse, R200, R236 ;  /* 0x000000c85470723c */ /* 0x040ff000000810ec */
[----:B------:R-:W-:Y:S01]  /*37a90*/  HMMA.1688.F32.TF32 R84, R84, R192, R228 ;  /* 0x000000c05454723c */ /* 0x000fe200000810e4 */
        /* <DEDUP_REMOVED lines=32> */
[C---:B------:R-:W-:Y:S11]  /*37ca0*/  HMMA.1688.F32.TF32 R224, R80.reuse, R188, R224 ;  /* 0x000000bc50e0723c */ /* 0x040ff600000810e0 */
[----:B------:R-:W-:Y:S11]  /*37cb0*/  @!UPT UIADD3 URZ, URZ, URZ, URZ ;  /* 0x0000003f3f3ff290 */ /* 0x000ff6000fffe03f */
[----:B------:R-:W-:Y:S01]  /*37cc0*/  @!UPT UIADD3 URZ, URZ, URZ, URZ ;  /* 0x0000003f3f3ff290 */ /* 0x000fe2000fffe03f */
[----:B------:R-:W-:Y:S04]  /*37cd0*/  STL [R1+0x35ec], R224 ;  /* 0x0035ece001007387 */ /* 0x000fe80000100800 */
[----:B------:R-:W-:Y:S04]  /*37ce0*/  STL [R1+0x35e8], R225 ;  /* 0x0035e8e101007387 */ /* 0x000fe80000100800 */
[----:B------:R-:W-:Y:S04]  /*37cf0*/  STL [R1+0x35e4], R226 ;  /* 0x0035e4e201007387 */ /* 0x000fe80000100800 */
[----:B------:R-:W-:Y:S01]  /*37d00*/  STL [R1+0x35d0], R227 ;  /* 0x0035d0e301007387 */ /* 0x000fe20000100800 */
[C---:B--2---:R-:W-:Y:S08]  /*37d10*/  HMMA.1688.F32.TF32 R4, R80.reuse, R204, R40 ;  /* 0x000000cc5004723c */ /* 0x044ff00000081028 */
[C---:B---3--:R-:W-:Y:S08]  /*37d20*/  HMMA.1688.F32.TF32 R8, R80.reuse, R208, R60 ;  /* 0x000000d05008723c */ /* 0x048ff0000008103c */
[----:B----4-:R-:W-:Y:S11]  /*37d30*/  HMMA.1688.F32.TF32 R228, R80, R184, R228 ;  /* 0x000000b850e4723c */ /* 0x010ff600000810e4 */
[----:B------:R-:W-:Y:S11]  /*37d40*/  @!UPT UIADD3 URZ, URZ, URZ, URZ ;  /* 0x0000003f3f3ff290 */ /* 0x000ff6000fffe03f */
[----:B------:R-:W-:Y:S01]  /*37d50*/  @!UPT UIADD3 URZ, URZ, URZ, URZ ;  /* 0x0000003f3f3ff290 */ /* 0x000fe2000fffe03f */
[----:B------:R1:W-:Y:S04]  /*37d60*/  STL [R1+0x35fc], R228 ;  /* 0x0035fce401007387 */ /* 0x0003e80000100800 */
[----:B------:R2:W-:Y:S04]  /*37d70*/  STL [R1+0x35f8], R229 ;  /* 0x0035f8e501007387 */ /* 0x0005e80000100800 */
[----:B------:R3:W-:Y:S01]  /*37d80*/  STL [R1+0x35f4], R230 ;  /* 0x0035f4e601007387 */ /* 0x0007e20000100800 */
[----:B-1----:R-:W-:-:S03]  /*37d90*/  IMAD.MOV.U32 R228, RZ, RZ, R4 ;  /* 0x000000ffffe47224 */ /* 0x002fc600078e0004 */
[----:B------:R1:W-:Y:S01]  /*37da0*/  STL [R1+0x35f0], R231 ;  /* 0x0035f0e701007387 */ /* 0x0003e20000100800 */
[----:B--2---:R-:W-:Y:S01]  /*37db0*/  MOV R229, R5 ;  /* 0x0000000500e57202 */ /* 0x004fe20000000f00 */
[----:B---3--:R-:W-:Y:S02]  /*37dc0*/  IMAD.MOV.U32 R230, RZ, RZ, R6 ;  /* 0x000000ffffe67224 */ /* 0x008fe400078e0006 */
[----:B-1----:R-:W-:Y:S02]  /*37dd0*/  IMAD.MOV.U32 R231, RZ, RZ, R7 ;  /* 0x000000ffffe77224 */ /* 0x002fe400078e0007 */
[C---:B------:R-:W-:Y:S01]  /*37de0*/  HMMA.1688.F32.TF32 R4, R80.reuse, R200, R120 ;  /* 0x000000c85004723c */ /* 0x040fe20000081078 */
[----:B------:R-:W-:Y:S11]  /*37df0*/  STL.64 [R1+0x20], R8 ;  /* 0x0000200801007387 */ /* 0x000ff60000100a00 */
[----:B------:R-:W-:Y:S11]  /*37e00*/  @!UPT UIADD3 URZ, URZ, URZ, URZ ;  /* 0x0000003f3f3ff290 */ /* 0x000ff6000fffe03f */
[----:B------:R-:W-:Y:S01]  /*37e10*/  @!UPT UIADD3 URZ, URZ, URZ, URZ ;  /* 0x0000003f3f3ff290 */ /* 0x000fe2000fffe03f */
[----:B------:R-:W-:Y:S01]  /*37e20*/  IMAD.MOV.U32 R224, RZ, RZ, R4 ;  /* 0x000000ffffe07224 */ /* 0x000fe200078e0004 */
[----:B------:R-:W-:Y:S01]  /*37e30*/  MOV R225, R5 ;  /* 0x0000000500e17202 */ /* 0x000fe20000000f00 */
[----:B------:R-:W-:Y:S02]  /*37e40*/  IMAD.MOV.U32 R226, RZ, RZ, R6 ;  /* 0x000000ffffe27224 */ /* 0x000fe400078e0006 */
[----:B------:R-:W-:Y:S02]  /*37e50*/  IMAD.MOV.U32 R180, RZ, RZ, R7 ;  /* 0x000000ffffb47224 */ /* 0x000fe400078e0007 */
[----:B------:R-:W-:Y:S01]  /*37e60*/  HMMA.1688.F32.TF32 R4, R80, R196, R128 ;  /* 0x000000c45004723c */ /* 0x000fe20000081080 */
[----:B------:R1:W-:Y:S07]  /*37e70*/  STL.64 [R1+0x28], R10 ;  /* 0x0000280a01007387 */ /* 0x0003ee0000100a00 */
[C---:B-1----:R-:W-:Y:S11]  /*37e80*/  HMMA.1688.F32.TF32 R8, R76.reuse, R188, R12 ;  /* 0x000000bc4c08723c */ /* 0x042ff6000008100c */
[----:B------:R-:W-:Y:S05]  /*37e90*/  @!UPT UIADD3 URZ, URZ, URZ, URZ ;  /* 0x0000003f3f3ff290 */ /* 0x000fea000fffe03f */
[----:B------:R-:W-:Y:S01]  /*37ea0*/  IMAD.MOV.U32 R181, RZ, RZ, R4 ;  /* 0x000000ffffb57224 */ /* 0x000fe200078e0004 */
[----:B------:R-:W-:Y:S01]  /*37eb0*/  MOV R182, R5 ;  /* 0x0000000500b67202 */ /* 0x000fe20000000f00 */
[----:B------:R-:W-:Y:S02]  /*37ec0*/  IMAD.MOV.U32 R183, RZ, RZ, R6 ;  /* 0x000000ffffb77224 */ /* 0x000fe400078e0006 */
[----:B------:R-:W-:Y:S02]  /*37ed0*/  IMAD.MOV.U32 R227, RZ, RZ, R7 ;  /* 0x000000ffffe37224 */ /* 0x000fe400078e0007 */
[C---:B------:R-:W-:Y:S01]  /*37ee0*/  HMMA.1688.F32.TF32 R4, R76.reuse, R184, R124 ;  /* 0x000000b84c04723c */ /* 0x040fe2000008107c */
[----:B------:R-:W-:Y:S07]  /*37ef0*/  STL.64 [R1+0xa0], R8 ;  /* 0x0000a00801007387 */ /* 0x000fee0000100a00 */
[C---:B------:R-:W-:Y:S01]  /*37f00*/  HMMA.1688.F32.TF32 R12, R76.reuse, R220, R244 ;  /* 0x000000dc4c0c723c */ /* 0x040fe200000810f4 */
[----:B------:R1:W-:Y:S07]  /*37f10*/  STL.64 [R1+0xa8], R10 ;  /* 0x0000a80a01007387 */ /* 0x0003ee0000100a00 */
[C---:B-1----:R-:W-:Y:S07]  /*37f20*/  HMMA.1688.F32.TF32 R8, R76.reuse, R216, R16 ;  /* 0x000000d84c08723c */ /* 0x042fee0000081010 */
[----:B------:R-:W-:Y:S04]  /*37f30*/  STL.64 [R1+0x340], R4 ;  /* 0x0003400401007387 */ /* 0x000fe80000100a00 */
[----:B------:R1:W-:Y:S02]  /*37f40*/  STL.64 [R1+0x348], R6 ;  /* 0x0003480601007387 */ /* 0x0003e40000100a00 */
[----:B-1----:R-:W-:Y:S02]  /*37f50*/  HMMA.1688.F32.TF32 R4, R76, R212, R248 ;  /* 0x000000d44c04723c */ /* 0x002fe400000810f8 */
[----:B------:R-:W-:Y:S04]  /*37f60*/  STL.64 [R1+0x370], R12 ;  /* 0x0003700c01007387 */ /* 0x000fe80000100a00 */
[----:B------:R-:W-:Y:S04]  /*37f70*/  STL.64 [R1+0x378], R14 ;  /* 0x0003780e01007387 */ /* 0x000fe80000100a00 */
[----:B------:R-:W2:Y:S04]  /*37f80*/  LDL.LU R16, [R1+0x160] ;  /* 0x0001600001107983 */ /* 0x000ea80000300800 */
[----:B------:R-:W-:Y:S04]  /*37f90*/  STL.64 [R1+0x3a0], R8 ;  /* 0x0003a00801007387 */ /* 0x000fe80000100a00 */
[----:B------:R-:W-:Y:S05]  /*37fa0*/  STL.64 [R1+0x3a8], R10 ;  /* 0x0003a80a01007387 */ /* 0x000fea0000100a00 */
[----:B------:R1:W-:Y:S04]  /*37fb0*/  STL.64 [R1+0x3d0], R4 ;  /* 0x0003d00401007387 */ /* 0x0003e80000100a00 */
[----:B------:R3:W-:Y:S04]  /*37fc0*/  STL.64 [R1+0x3d8], R6 ;  /* 0x0003d80601007387 */ /* 0x0007e80000100a00 */
[----:B------:R-:W2:Y:S04]  /*37fd0*/  LDL.LU R17, [R1+0x164] ;  /* 0x0001640001117983 */ /* 0x000ea80000300800 */
[----:B------:R-:W2:Y:S04]  /*37fe0*/  LDL.LU R18, [R1+0x168] ;  /* 0x0001680001127983 */ /* 0x000ea80000300800 */
[----:B------:R-:W2:Y:S04]  /*37ff0*/  LDL.LU R19, [R1+0x16c] ;  /* 0x00016c0001137983 */ /* 0x000ea80000300800 */
[----:B------:R-:W4:Y:S04]  /*38000*/  LDL.LU R244, [R1+0x170] ;  /* 0x0001700001f47983 */ /* 0x000f280000300800 */
[----:B------:R-:W4:Y:S04]  /*38010*/  LDL.LU R245, [R1+0x174] ;  /* 0x0001740001f57983 */ /* 0x000f280000300800 */
[----:B------:R-:W4:Y:S01]  /*38020*/  LDL.LU R246, [R1+0x178] ;  /* 0x0001780001f67983 */ /* 0x000f220000300800 */
[C---:B------:R-:W-:Y:S03]  /*38030*/  HMMA.1688.F32.TF32 R232, R80.reuse, R220, R232 ;  /* 0x000000dc50e8723c */ /* 0x040fe600000810e8 */
[----:B------:R-:W4:Y:S04]  /*38040*/  LDL.LU R247, [R1+0x17c] ;  /* 0x00017c0001f77983 */ /* 0x000f280000300800 */
[----:B------:R-:W2:Y:S01]  /*38050*/  LDL.LU R124, [R1+0x180] ;  /* 0x00018000017c7983 */ /* 0x000ea20000300800 */
[C---:B------:R-:W-:Y:S03]  /*38060*/  HMMA.1688.F32.TF32 R236, R80.reuse, R216, R236 ;  /* 0x000000d850ec723c */ /* 0x040fe600000810ec */
[----:B------:R-:W2:Y:S04]  /*38070*/  LDL.LU R125, [R1+0x184] ;  /* 0x00018400017d7983 */ /* 0x000ea80000300800 */
[----:B------:R-:W2:Y:S01]  /*38080*/  LDL.LU R126, [R1+0x188] ;  /* 0x00018800017e7983 */ /* 0x000ea20000300800 */
[C---:B------:R-:W-:Y:S03]  /*38090*/  HMMA.1688.F32.TF32 R240, R80.reuse, R212, R132 ;  /* 0x000000d450f0723c */ /* 0x040fe60000081084 */
[----:B------:R-:W2:Y:S05]  /*380a0*/  LDL.LU R127, [R1+0x18c] ;  /* 0x00018c00017f7983 */ /* 0x000eaa0000300800 */
[----:B------:R-:W-:Y:S01]  /*380b0*/  HMMA.1688.F32.TF32 R80, R80, R192, R56 ;  /* 0x000000c05050723c */ /* 0x000fe20000081038 */
        /* <DEDUP_REMOVED lines=68> */
[----:B-1----:R-:W4:Y:S04]  /*38500*/  LDL.LU R4, [R1+0x480] ;  /* 0x0004800001047983 */ /* 0x002f280000300800 */
[----:B------:R-:W4:Y:S04]  /*38510*/  LDL.LU R5, [R1+0x484] ;  /* 0x0004840001057983 */ /* 0x000f280000300800 */
[----:B---3--:R-:W3:Y:S04]  /*38520*/  LDL.LU R6, [R1+0x488] ;  /* 0x0004880001067983 */ /* 0x008ee80000300800 */
        /* <DEDUP_REMOVED lines=25> */
[C---:B--2---:R-:W-:Y:S08]  /*386c0*/  HMMA.1688.F32.TF32 R20, R76.reuse, R196, R20 ;  /* 0x000000c44c14723c */ /* 0x044ff00000081014 */
[C---:B----4-:R-:W-:Y:S08]  /*386d0*/  HMMA.1688.F32.TF32 R88, R76.reuse, R204, R88 ;  /* 0x000000cc4c58723c */ /* 0x050ff00000081058 */
[C---:B------:R-:W-:Y:S08]  /*386e0*/  HMMA.1688.F32.TF32 R92, R76.reuse, R208, R92 ;  /* 0x000000d04c5c723c */ /* 0x040ff0000008105c */
[C---:B------:R-:W-:Y:S11]  /*386f0*/  HMMA.1688.F32.TF32 R72, R76.reuse, R200, R72 ;  /* 0x000000c84c48723c */ /* 0x040ff60000081048 */
[----:B------:R-:W-:Y:S04]  /*38700*/  @!UPT UIADD3 URZ, URZ, URZ, URZ ;  /* 0x0000003f3f3ff290 */ /* 0x000fe8000fffe03f */
[----:B------:R-:W-:Y:S04]  /*38710*/  STL.64 [R1+0x3e0], R92 ;  /* 0x0003e05c01007387 */ /* 0x000fe80000100a00 */
[----:B------:R1:W-:Y:S04]  /*38720*/  STL.64 [R1+0x3e8], R94 ;  /* 0x0003e85e01007387 */ /* 0x0003e80000100a00 */
[----:B-1----:R-:W2:Y:S04]  /*38730*/  LDL.LU.64 R94, [R1+0x3790] ;  /* 0x00379000015e7983 */ /* 0x002ea80000300a00 */
[----:B------:R-:W2:Y:S04]  /*38740*/  LDL.LU.64 R92, [R1+0x3788] ;  /* 0x00378800015c7983 */ /* 0x000ea80000300a00 */
[----:B------:R-:W-:Y:S04]  /*38750*/  STL.64 [R1+0x400], R88 ;  /* 0x0004005801007387 */ /* 0x000fe80000100a00 */
[----:B------:R1:W-:Y:S01]  /*38760*/  STL.64 [R1+0x408], R90 ;  /* 0x0004085a01007387 */ /* 0x0003e20000100a00 */
[----:B------:R-:W-:Y:S03]  /*38770*/  HMMA.1688.F32.TF32 R76, R76, R192, R32 ;  /* 0x000000c04c4c723c */ /* 0x000fe60000081020 */
[----:B-1----:R-:W4:Y:S04]  /*38780*/  LDL.LU.64 R90, [R1+0x3780] ;  /* 0x00378000015a7983 */ /* 0x002f280000300a00 */
[----:B------:R-:W4:Y:S04]  /*38790*/  LDL.LU.64 R88, [R1+0x3778] ;  /* 0x0037780001587983 */ /* 0x000f280000300a00 */
        /* <DEDUP_REMOVED lines=8> */
[----:B------:R-:W3:Y:S04]  /*38820*/  LDL.LU.64 R34, [R1+0x3750] ;  /* 0x0037500001227983 */ /* 0x000ee80000300a00 */
[----:B------:R-:W3:Y:S04]  /*38830*/  LDL.LU.64 R32, [R1+0x3748] ;  /* 0x0037480001207983 */ /* 0x000ee80000300a00 */
[----:B------:R1:W-:Y:S04]  /*38840*/  STL.64 [R1+0x440], R76 ;  /* 0x0004404c01007387 */ /* 0x0003e80000100a00 */
[----:B------:R1:W-:Y:S04]  /*38850*/  STL.64 [R1+0x448], R78 ;  /* 0x0004484e01007387 */ /* 0x0003e80000100a00 */
[----:B-1----:R-:W2:Y:S04]  /*38860*/  LDL.LU R76, [R1+0x240] ;  /* 0x00024000014c7983 */ /* 0x002ea80000300800 */
[----:B------:R-:W2:Y:S04]  /*38870*/  LDL.LU R77, [R1+0x244] ;  /* 0x00024400014d7983 */ /* 0x000ea80000300800 */
[----:B------:R-:W2:Y:S04]  /*38880*/  LDL.LU R78, [R1+0x248] ;  /* 0x00024800014e7983 */ /* 0x000ea80000300800 */
[----:B------:R-:W2:Y:S01]  /*38890*/  LDL.LU R79, [R1+0x24c] ;  /* 0x00024c00014f7983 */ /* 0x000ea20000300800 */
[C---:B---3--:R-:W-:Y:S08]  /*388a0*/  HMMA.1688.F32.TF32 R4, R32.reuse, R188, R4 ;  /* 0x000000bc2004723c */ /* 0x048ff00000081004 */
[C---:B------:R-:W-:Y:S08]  /*388b0*/  HMMA.1688.F32.TF32 R24, R32.reuse, R184, R24 ;  /* 0x000000b82018723c */ /* 0x040ff00000081018 */
[C---:B------:R-:W-:Y:S08]  /*388c0*/  HMMA.1688.F32.TF32 R28, R32.reuse, R220, R28 ;  /* 0x000000dc201c723c */ /* 0x040ff0000008101c */
[C---:B------:R-:W-:Y:S08]  /*388d0*/  HMMA.1688.F32.TF32 R140, R32.reuse, R216, R140 ;  /* 0x000000d8208c723c */ /* 0x040ff0000008108c */
[C---:B------:R-:W-:Y:S01]  /*388e0*/  HMMA.1688.F32.TF32 R68, R32.reuse, R212, R68 ;  /* 0x000000d42044723c */ /* 0x040fe20000081044 */
[----:B------:R-:W-:Y:S07]  /*388f0*/  STL.64 [R1+0x5c0], R4 ;  /* 0x0005c00401007387 */ /* 0x000fee0000100a00 */
[C---:B------:R-:W-:Y:S01]  /*38900*/  HMMA.1688.F32.TF32 R8, R32.reuse, R208, R8 ;  /* 0x000000d02008723c */ /* 0x040fe20000081008 */
[----:B------:R1:W-:Y:S07]  /*38910*/  STL.64 [R1+0x5c8], R6 ;  /* 0x0005c80601007387 */ /* 0x0003ee0000100a00 */
[C---:B------:R-:W-:Y:S01]  /*38920*/  HMMA.1688.F32.TF32 R176, R32.reuse, R204, R176 ;  /* 0x000000cc20b0723c */ /* 0x040fe200000810b0 */
[----:B-1----:R-:W3:Y:S07]  /*38930*/  LDL.LU.64 R6, [R1+0x3740] ;  /* 0x0037400001067983 */ /* 0x002eee0000300a00 */
[C---:B------:R-:W-:Y:S01]  /*38940*/  HMMA.1688.F32.TF32 R136, R32.reuse, R200, R136 ;  /* 0x000000c82088723c */ /* 0x040fe20000081088 */
[----:B------:R-:W-:Y:S04]  /*38950*/  STL.64 [R1+0x5b0], R24 ;  /* 0x0005b01801007387 */ /* 0x000fe80000100a00 */
[----:B------:R1:W-:Y:S03]  /*38960*/  STL.64 [R1+0x5b8], R26 ;  /* 0x0005b81a01007387 */ /* 0x0003e60000100a00 */
[C---:B------:R-:W-:Y:S01]  /*38970*/  HMMA.1688.F32.TF32 R64, R32.reuse, R196, R64 ;  /* 0x000000c42040723c */ /* 0x040fe20000081040 */
[----:B-1----:R-:W2:Y:S04]  /*38980*/  LDL.LU.64 R26, [R1+0x3738] ;  /* 0x00373800011a7983 */ /* 0x002ea80000300a00 */
[----:B------:R-:W2:Y:S04]  /*38990*/  LDL.LU.64 R24, [R1+0x3730] ;  /* 0x0037300001187983 */ /* 0x000ea80000300a00 */
[----:B------:R-:W-:Y:S04]  /*389a0*/  STL.64 [R1+0x5a0], R28 ;  /* 0x0005a01c01007387 */ /* 0x000fe80000100a00 */
[----:B------:R1:W-:Y:S01]  /*389b0*/  STL.64 [R1+0x5a8], R30 ;  /* 0x0005a81e01007387 */ /* 0x0003e20000100a00 */
[----:B------:R-:W-:Y:S03]  /*389c0*/  HMMA.1688.F32.TF32 R32, R32, R192, R36 ;  /* 0x000000c02020723c */ /* 0x000fe60000081024 */
        /* <DEDUP_REMOVED lines=8> */
[----:B-1----:R-:W3:Y:S04]  /*38a50*/  LDL.LU.64 R70, [R1+0x3708] ;  /* 0x0037080001467983 */ /* 0x002ee80000300a00 */
[----:B------:R-:W3:Y:S04]  /*38a60*/  LDL.LU.64 R68, [R1+0x3700] ;  /* 0x0037000001447983 */ /* 0x000ee80000300a00 */
[----:B------:R-:W-:Y:S04]  /*38a70*/  STL.64 [R1+0x570], R8 ;  /* 0x0005700801007387 */ /* 0x000fe80000100a00 */
[----:B------:R1:W-:Y:S04]  /*38a80*/  STL.64 [R1+0x578], R10 ;  /* 0x0005780a01007387 */ /* 0x0003e80000100a00 */
[----:B-1----:R-:W3:Y:S04]  /*38a90*/  LDL.LU.64 R10, [R1+0x36f8] ;  /* 0x0036f800010a7983 */ /* 0x002ee80000300a00 */
[----:B------:R-:W-:Y:S04]  /*38aa0*/  STL.64 [R1+0x560], R176 ;  /* 0x000560b001007387 */ /* 0x000fe80000100a00 */
[----:B------:R1:W-:Y:S04]  /*38ab0*/  STL.64 [R1+0x568], R178 ;  /* 0x000568b201007387 */ /* 0x0003e80000100a00 */
[----:B-1----:R-:W3:Y:S04]  /*38ac0*/  LDL.LU.64 R178, [R1+0x36f0] ;  /* 0x0036f00001b27983 */ /* 0x002ee80000300a00 */
[----:B------:R-:W3:Y:S04]  /*38ad0*/  LDL.LU.64 R176, [R1+0x36e8] ;  /* 0x0036e80001b07983 */ /* 0x000ee80000300a00 */
[----:B------:R-:W-:Y:S04]  /*38ae0*/  STL.64 [R1+0x550], R136 ;  /* 0x0005508801007387 */ /* 0x000fe80000100a00 */
[----:B------:R1:W-:Y:S01]  /*38af0*/  STL.64 [R1+0x558], R138 ;  /* 0x0005588a01007387 */ /* 0x0003e20000100a00 */
[----:B------:R-:W-:Y:S01]  /*38b00*/  IMAD.MOV.U32 R0, RZ, RZ, R34 ;  /* 0x000000ffff007224 */ /* 0x000fe200078e0022 */
[----:B------:R-:W-:-:S02]  /*38b10*/  MOV R2, R35 ;  /* 0x0000002300027202 */ /* 0x000fc40000000f00 */
[----:B-1----:R-:W3:Y:S04]  /*38b20*/  LDL.LU.64 R138, [R1+0x36e0] ;  /* 0x0036e000018a7983 */ /* 0x002ee80000300a00 */
[----:B------:R-:W3:Y:S04]  /*38b30*/  LDL.LU.64 R136, [R1+0x36d8] ;  /* 0x0036d80001887983 */ /* 0x000ee80000300a00 */
[----:B------:R-:W-:Y:S04]  /*38b40*/  STL.64 [R1+0x530], R64 ;  /* 0x0005304001007387 */ /* 0x000fe80000100a00 */
[----:B------:R1:W-:Y:S04]  /*38b50*/  STL.64 [R1+0x538], R66 ;  /* 0x0005384201007387 */ /* 0x0003e80000100a00 */
[----:B-1----:R-:W3:Y:S04]  /*38b60*/  LDL.LU.64 R66, [R1+0x36d0] ;  /* 0x0036d00001427983 */ /* 0x002ee80000300a00 */
[----:B------:R-:W3:Y:S04]  /*38b70*/  LDL.LU.64 R64, [R1+0x36c8] ;  /* 0x0036c80001407983 */ /* 0x000ee80000300a00 */
[----:B------:R-:W3:Y:S04]  /*38b80*/  LDL.LU.64 R38, [R1+0x36c0] ;  /* 0x0036c00001267983 */ /* 0x000ee80000300a00 */
[----:B------:R1:W-:Y:S04]  /*38b90*/  STL.64 [R1+0x520], R32 ;  /* 0x0005202001007387 */ /* 0x0003e80000100a00 */
[----:B-1----:R-:W3:Y:S04]  /*38ba0*/  LDL.LU R32, [R1+0x260] ;  /* 0x0002600001207983 */ /* 0x002ee80000300800 */
[----:B------:R-:W3:Y:S04]  /*38bb0*/  LDL.LU R33, [R1+0x264] ;  /* 0x0002640001217983 */ /* 0x000ee80000300800 */
[----:B------:R-:W3:Y:S04]  /*38bc0*/  LDL.LU R34, [R1+0x268] ;  /* 0x0002680001227983 */ /* 0x000ee80000300800 */
[----:B------:R-:W3:Y:S01]  /*38bd0*/  LDL.LU R35, [R1+0x26c] ;  /* 0x00026c0001237983 */ /* 0x000ee20000300800 */
[C---:B--2---:R-:W-:Y:S08]  /*38be0*/  HMMA.1688.F32.TF32 R76, R28.reuse, R184, R76 ;  /* 0x000000b81c4c723c */ /* 0x044ff0000008104c */
[C---:B------:R-:W-:Y:S08]  /*38bf0*/  HMMA.1688.F32.TF32 R132, R28.reuse, R216, R132 ;  /* 0x000000d81c84723c */ /* 0x040ff00000081084 */
[C---:B---3--:R-:W-:Y:S11]  /*38c00*/  HMMA.1688.F32.TF32 R32, R28.reuse, R188, R32 ;  /* 0x000000bc1c20723c */ /* 0x048ff60000081020 */
[----:B------:R-:W-:Y:S11]  /*38c10*/  @!UPT UIADD3 URZ, URZ, URZ, URZ ;  /* 0x0000003f3f3ff290 */ /* 0x000ff6000fffe03f */
[----:B------:R-:W-:Y:S01]  /*38c20*/  @!UPT UIADD3 URZ, URZ, URZ, URZ ;  /* 0x0000003f3f3ff290 */ /* 0x000fe2000fffe03f */
[----:B------:R-:W-:Y:S04]  /*38c30*/  STL.64 [R1+0x5e0], R32 ;  /* 0x0005e02001007387 */ /* 0x000fe80000100a00 */
[----:B------:R1:W-:Y:S02]  /*38c40*/  STL.64 [R1+0x5e8], R34 ;  /* 0x0005e82201007387 */ /* 0x0003e40000100a00 */
[C---:B-1----:R-:W-:Y:S02]  /*38c50*/  HMMA.1688.F32.TF32 R32, R28.reuse, R220, R172 ;  /* 0x000000dc1c20723c */ /* 0x042fe400000810ac */
[----:B------:R-:W-:Y:S04]  /*38c60*/  STL.64 [R1+0x5d0], R76 ;  /* 0x0005d04c01007387 */ /* 0x000fe80000100a00 */
[----:B------:R1:W-:Y:S02]  /*38c70*/  STL.64 [R1+0x5d8], R78 ;  /* 0x0005d84e01007387 */ /* 0x0003e40000100a00 */
[C---:B-1----:R-:W-:Y:S11]  /*38c80*/  HMMA.1688.F32.TF32 R76, R28.reuse, R212, R60 ;  /* 0x000000d41c4c723c */ /* 0x042ff6000008103c */
[----:B------:R-:W-:Y:S04]  /*38c90*/  @!UPT UIADD3 URZ, URZ, URZ, URZ ;  /* 0x0000003f3f3ff290 */ /* 0x000fe8000fffe03f */
[----:B------:R-:W-:Y:S04]  /*38ca0*/  STL.64 [R1+0x510], R32 ;  /* 0x0005102001007387 */ /* 0x000fe80000100a00 */
[----:B------:R1:W-:Y:S02]  /*38cb0*/  STL.64 [R1+0x518], R34 ;  /* 0x0005182201007387 */ /* 0x0003e40000100a00 */
[C---:B-1----:R-:W-:Y:S02]  /*38cc0*/  HMMA.1688.F32.TF32 R32, R28.reuse, R208, R40 ;  /* 0x000000d01c20723c */ /* 0x042fe40000081028 */
[----:B------:R-:W-:Y:S04]  /*38cd0*/  STL.64 [R1+0x500], R132 ;  /* 0x0005008401007387 */ /* 0x000fe80000100a00 */
[----:B------:R-:W-:Y:S02]  /*38ce0*/  STL.64 [R1+0x508], R134 ;  /* 0x0005088601007387 */ /* 0x000fe40000100a00 */
[C---:B------:R-:W-:Y:S02]  /*38cf0*/  HMMA.1688.F32.TF32 R60, R28.reuse, R204, R120 ;  /* 0x000000cc1c3c723c */ /* 0x040fe40000081078 */
[----:B------:R-:W-:Y:S04]  /*38d00*/  STL.64 [R1+0x4f0], R76 ;  /* 0x0004f04c01007387 */ /* 0x000fe80000100a00 */
[----:B------:R-:W-:Y:S02]  /*38d10*/  STL.64 [R1+0x4f8], R78 ;  /* 0x0004f84e01007387 */ /* 0x000fe40000100a00 */
[C---:B------:R-:W-:Y:S07]  /*38d20*/  HMMA.1688.F32.TF32 R40, R28.reuse, R200, R128 ;  /* 0x000000c81c28723c */ /* 0x040fee0000081080 */
[----:B------:R-:W-:Y:S04]  /*38d30*/  STL.64 [R1+0x4e0], R32 ;  /* 0x0004e02001007387 */ /* 0x000fe80000100a00 */
[----:B------:R1:W-:Y:S02]  /*38d40*/  STL.64 [R1+0x4e8], R34 ;  /* 0x0004e82201007387 */ /* 0x0003e40000100a00 */
[C---:B-1----:R-:W-:Y:S08]  /*38d50*/  HMMA.1688.F32.TF32 R32, R28.reuse, R196, R56 ;  /* 0x000000c41c20723c */ /* 0x042ff00000081038 */
[----:B------:R-:W-:Y:S08]  /*38d60*/  HMMA.1688.F32.TF32 R28, R28, R192, R12 ;  /* 0x000000c01c1c723c */ /* 0x000ff0000008100c */
[C---:B------:R-:W-:Y:S01]  /*38d70*/  HMMA.1688.F32.TF32 R12, R24.reuse, R188, R124 ;  /* 0x000000bc180c723c */ /* 0x040fe2000008107c */
        /* <DEDUP_REMOVED lines=11> */
[C---:B--2---:R-:W-:Y:S08]  /*38e30*/  HMMA.1688.F32.TF32 R28, R24.reuse, R220, R16 ;  /* 0x000000dc181c723c */ /* 0x044ff00000081010 */
[----:B-1----:R-:W-:Y:S07]  /*38e40*/  HMMA.1688.F32.TF32 R12, R24, R216, R248 ;  /* 0x000000d8180c723c */ /* 0x002fee00000810f8 */
[----:B------:R-:W-:Y:S04]  /*38e50*/  STL.64 [R1+0x470], R32 ;  /* 0x0004702001007387 */ /* 0x000fe80000100a00 */
[----:B------:R-:W-:Y:S04]  /*38e60*/  STL.64 [R1+0x478], R34 ;  /* 0x0004782201007387 */ /* 0x000fe80000100a00 */
[----:B------:R-:W2:Y:S04]  /*38e70*/  LDL.LU R16, [R1+0x80] ;  /* 0x0000800001107983 */ /* 0x000ea80000300800 */
[----:B------:R-:W-:Y:S04]  /*38e80*/  STL.64 [R1+0x460], R28 ;  /* 0x0004601c01007387 */ /* 0x000fe80000100a00 */
[----:B------:R-:W-:Y:S04]  /*38e90*/  STL.64 [R1+0x468], R30 ;  /* 0x0004681e01007387 */ /* 0x000fe80000100a00 */
[----:B------:R1:W-:Y:S04]  /*38ea0*/  STL.64 [R1+0x430], R12 ;  /* 0x0004300c01007387 */ /* 0x0003e80000100a00 */
[----:B------:R3:W-:Y:S04]  /*38eb0*/  STL.64 [R1+0x438], R14 ;  /* 0x0004380e01007387 */ /* 0x0007e80000100a00 */
[----:B------:R-:W2:Y:S04]  /*38ec0*/  LDL.LU R17, [R1+0x84] ;  /* 0x0000840001117983 */ /* 0x000ea80000300800 */
[----:B------:R-:W2:Y:S04]  /*38ed0*/  LDL.LU R18, [R1+0x88] ;  /* 0x0000880001127983 */ /* 0x000ea80000300800 */
[----:B------:R-:W2:Y:S04]  /*38ee0*/  LDL.LU R19, [R1+0x8c] ;  /* 0x00008c0001137983 */ /* 0x000ea80000300800 */
        /* <DEDUP_REMOVED lines=58> */
[----:B---3--:R-:W-:Y:S08]  /*39290*/  HMMA.1688.F32.TF32 R12, R20, R220, R12 ;  /* 0x000000dc140c723c */ /* 0x008ff0000008100c */
[C---:B------:R-:W-:Y:S08]  /*392a0*/  HMMA.1688.F32.TF32 R40, R24.reuse, R196, R40 ;  /* 0x000000c41828723c */ /* 0x040ff00000081028 */
[C---:B------:R-:W-:Y:S08]  /*392b0*/  HMMA.1688.F32.TF32 R60, R24.reuse, R200, R60 ;  /* 0x000000c8183c723c */ /* 0x040ff0000008103c */
[C---:B------:R-:W-:Y:S08]  /*392c0*/  HMMA.1688.F32.TF32 R76, R24.reuse, R212, R76 ;  /* 0x000000d4184c723c */ /* 0x040ff0000008104c */
[C---:B------:R-:W-:Y:S08]  /*392d0*/  HMMA.1688.F32.TF32 R172, R24.reuse, R208, R172 ;  /* 0x000000d018ac723c */ /* 0x040ff000000810ac */
[C---:B------:R-:W-:Y:S07]  /*392e0*/  HMMA.1688.F32.TF32 R132, R24.reuse, R204, R132 ;  /* 0x000000cc1884723c */ /* 0x040fee0000081084 */
[----:B------:R1:W-:Y:S04]  /*392f0*/  STL.64 [R1+0x3c0], R76 ;  /* 0x0003c04c01007387 */ /* 0x0003e80000100a00 */
[----:B------:R2:W-:Y:S01]  /*39300*/  STL.64 [R1+0x3c8], R78 ;  /* 0x0003c84e01007387 */ /* 0x0005e20000100a00 */
[----:B------:R-:W-:Y:S03]  /*39310*/  HMMA.1688.F32.TF32 R24, R24, R192, R120 ;  /* 0x000000c01818723c */ /* 0x000fe60000081078 */
[----:B-1----:R-:W3:Y:S04]  /*39320*/  LDL.LU R76, [R1] ;  /* 0x00000000014c7983 */ /* 0x002ee80000300800 */
[----:B------:R-:W3:Y:S01]  /*39330*/  LDL.LU R77, [R1+0x4] ;  /* 0x00000400014d7983 */ /* 0x000ee20000300800 */
[----:B--2---:R-:W-:-:S02]  /*39340*/  IMAD.MOV.U32 R78, RZ, RZ, R3 ;  /* 0x000000ffff4e7224 */ /* 0x004fc400078e0003 */
[----:B------:R-:W-:Y:S01]  /*39350*/  IMAD.MOV.U32 R79, RZ, RZ, R252 ;  /* 0x000000ffff4f7224 */ /* 0x000fe200078e00fc */
[----:B------:R-:W2:Y:S01]  /*39360*/  LDL.LU R3, [R1+0x36bc] ;  /* 0x0036bc0001037983 */ /* 0x000ea20000300800 */
[C---:B------:R-:W-:Y:S03]  /*39370*/  HMMA.1688.F32.TF32 R56, R20.reuse, R184, R56 ;  /* 0x000000b81438723c */ /* 0x040fe60000081038 */
[----:B------:R-:W4:Y:S05]  /*39380*/  LDL.LU R252, [R1+0x36b8] ;  /* 0x0036b80001fc7983 */ /* 0x000f2a0000300800 */
[C---:B------:R-:W-:Y:S01]  /*39390*/  HMMA.1688.F32.TF32 R128, R20.reuse, R188, R128 ;  /* 0x000000bc1480723c */ /* 0x040fe20000081080 */
[----:B------:R-:W-:Y:S04]  /*393a0*/  STL.64 [R1+0x390], R172 ;  /* 0x000390ac01007387 */ /* 0x000fe80000100a00 */
[----:B------:R1:W-:Y:S04]  /*393b0*/  STL.64 [R1+0x398], R174 ;  /* 0x000398ae01007387 */ /* 0x0003e80000100a00 */
[----:B-1----:R-:W3:Y:S04]  /*393c0*/  LDL.LU.64 R174, [R1+0x36b0] ;  /* 0x0036b00001ae7983 */ /* 0x002ee80000300a00 */
[----:B------:R-:W3:Y:S04]  /*393d0*/  LDL.LU.64 R172, [R1+0x36a8] ;  /* 0x0036a80001ac7983 */ /* 0x000ee80000300a00 */
[----:B------:R-:W-:Y:S04]  /*393e0*/  STL.64 [R1+0x360], R132 ;  /* 0x0003608401007387 */ /* 0x000fe80000100a00 */
[----:B------:R1:W-:Y:S01]  /*393f0*/  STL.64 [R1+0x368], R134 ;  /* 0x0003688601007387 */ /* 0x0003e20000100a00 */
[C---:B------:R-:W-:Y:S03]  /*39400*/  HMMA.1688.F32.TF32 R244, R20.reuse, R212, R244 ;  /* 0x000000d414f4723c */ /* 0x040fe600000810f4 */
[----:B-1----:R-:W3:Y:S04]  /*39410*/  LDL.LU.64 R134, [R1+0x36a0] ;  /* 0x0036a00001867983 */ /* 0x002ee80000300a00 */
[----:B------:R-:W3:Y:S04]  /*39420*/  LDL.LU.64 R132, [R1+0x3698] ;  /* 0x0036980001847983 */ /* 0x000ee80000300a00 */
[----:B------:R-:W-:Y:S04]  /*39430*/  STL.64 [R1+0x330], R60 ;  /* 0x0003303c01007387 */ /* 0x000fe80000100a00 */
[----:B------:R1:W-:Y:S01]  /*39440*/  STL.64 [R1+0x338], R62 ;  /* 0x0003383e01007387 */ /* 0x0003e20000100a00 */
[----:B------:R-:W-:Y:S03]  /*39450*/  HMMA.1688.F32.TF32 R248, R20, R204, R248 ;  /* 0x000000cc14f8723c */ /* 0x000fe600000810f8 */
[----:B-1----:R-:W3:Y:S04]  /*39460*/  LDL.LU.64 R62, [R1+0x3690] ;  /* 0x00369000013e7983 */ /* 0x002ee80000300a00 */
[----:B------:R-:W3:Y:S04]  /*39470*/  LDL.LU.64 R60, [R1+0x3688] ;  /* 0x00368800013c7983 */ /* 0x000ee80000300a00 */
[----:B------:R-:W-:Y:S04]  /*39480*/  STL.64 [R1+0x310], R40 ;  /* 0x0003102801007387 */ /* 0x000fe80000100a00 */
[----:B------:R1:W-:Y:S04]  /*39490*/  STL.64 [R1+0x318], R42 ;  /* 0x0003182a01007387 */ /* 0x0003e80000100a00 */
[----:B-1----:R-:W3:Y:S04]  /*394a0*/  LDL.LU.64 R42, [R1+0x3680] ;  /* 0x00368000012a7983 */ /* 0x002ee80000300a00 */
[----:B------:R-:W3:Y:S04]  /*394b0*/  LDL.LU.64 R122, [R1+0x3678] ;  /* 0x00367800017a7983 */ /* 0x000ee80000300a00 */
[----:B------:R-:W3:Y:S04]  /*394c0*/  LDL.LU.64 R120, [R1+0x3670] ;  /* 0x0036700001787983 */ /* 0x000ee80000300a00 */
[----:B------:R-:W-:Y:S04]  /*394d0*/  STL.64 [R1+0x2e0], R24 ;  /* 0x0002e01801007387 */ /* 0x000fe80000100a00 */
[----:B------:R-:W-:Y:S04]  /*394e0*/  STL.64 [R1+0x2e8], R26 ;  /* 0x0002e81a01007387 */ /* 0x000fe80000100a00 */
        /* <DEDUP_REMOVED lines=9> */
[----:B------:R1:W-:Y:S01]  /*39580*/  STL.64 [R1+0x288], R14 ;  /* 0x0002880e01007387 */ /* 0x0003e20000100a00 */
[----:B------:R-:W-:-:S02]  /*39590*/  IMAD.MOV.U32 R189, RZ, RZ, R18 ;  /* 0x000000ffffbd7224 */ /* 0x000fc400078e0012 */
[----:B------:R-:W-:Y:S01]  /*395a0*/  IMAD.MOV.U32 R188, RZ, RZ, R19 ;  /* 0x000000ffffbc7224 */ /* 0x000fe200078e0013 */
[----:B-1----:R-:W3:Y:S04]  /*395b0*/  LDL.LU.64 R14, [R1+0x3648] ;  /* 0x00364800010e7983 */ /* 0x002ee80000300a00 */
[----:B------:R-:W-:Y:S04]  /*395c0*/  STL.64 [R1+0x260], R124 ;  /* 0x0002607c01007387 */ /* 0x000fe80000100a00 */
[----:B------:R1:W-:Y:S01]  /*395d0*/  STL.64 [R1+0x268], R126 ;  /* 0x0002687e01007387 */ /* 0x0003e20000100a00 */
[----:B------:R-:W-:Y:S01]  /*395e0*/  IMAD.MOV.U32 R37, RZ, RZ, R250 ;  /* 0x000000ffff257224 */ /* 0x000fe200078e00fa */
[----:B------:R-:W-:Y:S01]  /*395f0*/  MOV R40, R249 ;  /* 0x000000f900287202 */ /* 0x000fe20000000f00 */
[----:B------:R-:W-:-:S02]  /*39600*/  IMAD.MOV.U32 R36, RZ, RZ, R251 ;  /* 0x000000ffff247224 */ /* 0x000fc400078e00fb */
[----:B------:R-:W-:Y:S01]  /*39610*/  IMAD.MOV.U32 R41, RZ, RZ, R248 ;  /* 0x000000ffff297224 */ /* 0x000fe200078e00f8 */
[----:B-1----:R-:W3:Y:S04]  /*39620*/  LDL.LU.64 R126, [R1+0x3640] ;  /* 0x00364000017e7983 */ /* 0x002ee80000300a00 */
[----:B------:R-:W3:Y:S04]  /*39630*/  LDL.LU.64 R124, [R1+0x3638] ;  /* 0x00363800017c7983 */ /* 0x000ee80000300a00 */
[----:B------:R-:W-:Y:S04]  /*39640*/  STL.64 [R1+0x240], R244 ;  /* 0x000240f401007387 */ /* 0x000fe80000100a00 */
[----:B------:R1:W-:Y:S04]  /*39650*/  STL.64 [R1+0x248], R246 ;  /* 0x000248f601007387 */ /* 0x0003e80000100a00 */
[----:B-1----:R-:W3:Y:S04]  /*39660*/  LDL.LU.64 R246, [R1+0x3630] ;  /* 0x0036300001f67983 */ /* 0x002ee80000300a00 */
[----:B------:R-:W3:Y:S04]  /*39670*/  LDL.LU.64 R244, [R1+0x3628] ;  /* 0x0036280001f47983 */ /* 0x000ee80000300a00 */
[----:B------:R-:W3:Y:S04]  /*39680*/  LDL.LU.64 R18, [R1+0x3620] ;  /* 0x0036200001127983 */ /* 0x000ee80000300a00 */
[----:B------:R-:W3:Y:S04]  /*39690*/  LDL.LU.64 R250, [R1+0x3618] ;  /* 0x0036180001fa7983 */ /* 0x000ee80000300a00 */
[----:B------:R-:W3:Y:S01]  /*396a0*/  LDL.LU.64 R248, [R1+0x3610] ;  /* 0x0036100001f87983 */ /* 0x000ee20000300a00 */
[C---:B------:R-:W-:Y:S11]  /*396b0*/  HMMA.1688.F32.TF32 R28, R20.reuse, R200, R28 ;  /* 0x000000c8141c723c */ /* 0x040ff6000008101c */
[----:B------:R-:W-:Y:S11]  /*396c0*/  @!UPT UIADD3 URZ, URZ, URZ, URZ ;  /* 0x0000003f3f3ff290 */ /* 0x000ff6000fffe03f */
[----:B------:R-:W-:Y:S01]  /*396d0*/  @!UPT UIADD3 URZ, URZ, URZ, URZ ;  /* 0x0000003f3f3ff290 */ /* 0x000fe2000fffe03f */
[----:B------:R-:W-:Y:S04]  /*396e0*/  STL.64 [R1+0x1e0], R28 ;  /* 0x0001e01c01007387 */ /* 0x000fe80000100a00 */
[----:B--2---:R-:W-:Y:S04]  /*396f0*/  LDS R25, [R3+0x6000] ;  /* 0x0060000003197984 */ /* 0x004fe80000000800 */
[----:B----4-:R-:W-:Y:S04]  /*39700*/  LDS R24, [R252+0x6000] ;  /* 0x00600000fc187984 */ /* 0x010fe80000000800 */
[----:B------:R-:W-:Y:S04]  /*39710*/  LDS R26, [R252+0x7000] ;  /* 0x00700000fc1a7984 */ /* 0x000fe80000000800 */
[----:B------:R-:W1:Y:S04]  /*39720*/  LDS R27, [R3+0x7000] ;  /* 0x00700000031b7984 */ /* 0x000e680000000800 */
[----:B------:R2:W-:Y:S02]  /*39730*/  STL.64 [R1+0x1e8], R30 ;  /* 0x0001e81e01007387 */ /* 0x0005e40000100a00 */
[C---:B--2---:R-:W-:Y:S01]  /*39740*/  HMMA.1688.F32.TF32 R28, R20.reuse, R196, R32 ;  /* 0x000000c4141c723c */ /* 0x044fe20000081020 */
[----:B------:R-:W-:Y:S01]  /*39750*/  IMAD.MOV.U32 R221, RZ, RZ, R16 ;  /* 0x000000ffffdd7224 */ /* 0x000fe200078e0010 */
[----:B------:R-:W-:Y:S11]  /*39760*/  MOV R220, R17 ;  /* 0x0000001100dc7202 */ /* 0x000ff60000000f00 */
[----:B------:R-:W-:Y:S11]  /*39770*/  @!UPT UIADD3 URZ, URZ, URZ, URZ ;  /* 0x0000003f3f3ff290 */ /* 0x000ff6000fffe03f */
[----:B------:R-:W-:Y:S01]  /*39780*/  IMAD.MOV.U32 R17, RZ, RZ, R28 ;  /* 0x000000ffff117224 */ /* 0x000fe200078e001c */
[----:B------:R-:W-:Y:S01]  /*39790*/  MOV R16, R29 ;  /* 0x0000001d00107202 */ /* 0x000fe20000000f00 */
[----:B------:R-:W-:Y:S02]  /*397a0*/  IMAD.MOV.U32 R13, RZ, RZ, R30 ;  /* 0x000000ffff0d7224 */ /* 0x000fe400078e001e */
[----:B------:R-:W-:Y:S01]  /*397b0*/  IMAD.MOV.U32 R12, RZ, RZ, R31 ;  /* 0x000000ffff0c7224 */ /* 0x000fe200078e001f */
[----:B---3--:R-:W-:Y:S08]  /*397c0*/  HMMA.1688.F32.TF32 R20, R20, R192, R76 ;  /* 0x000000c01414723c */ /* 0x008ff0000008104c */
[C---:B-1----:R-:W-:Y:S08]  /*397d0*/  HMMA.1688.F32.TF32 R56, R24.reuse, R42, R56 ;  /* 0x0000002a1838723c */ /* 0x042ff00000081038 */
[C---:B------:R-:W-:Y:S08]  /*397e0*/  HMMA.1688.F32.TF32 R32, R24.reuse, R18, R248 ;  /* 0x000000121820723c */ /* 0x040ff000000810f8 */
[C---:B------:R-:W-:Y:S11]  /*397f0*/  HMMA.1688.F32.TF32 R28, R24.reuse, R14, R244 ;  /* 0x0000000e181c723c */ /* 0x040ff600000810f4 */
[----:B------:R-:W-:Y:S04]  /*39800*/  @!UPT UIADD3 URZ, URZ, URZ, URZ ;  /* 0x0000003f3f3ff290 */ /* 0x000fe8000fffe03f */
[----:B------:R-:W-:Y:S04]  /*39810*/  STL.64 [R1+0x3b0], R32 ;  /* 0x0003b02001007387 */ /* 0x000fe80000100a00 */
[----:B------:R1:W-:Y:S02]  /*39820*/  STL.64 [R1+0x3b8], R34 ;  /* 0x0003b82201007387 */ /* 0x0003e40000100a00 */
[----:B-1----:R-:W-:Y:S02]  /*39830*/  HMMA.1688.F32.TF32 R32, R24, R38, R60 ;  /* 0x000000261820723c */ /* 0x002fe4000008103c */
[----:B------:R-:W-:Y:S04]  /*39840*/  STL.64 [R1+0x380], R28 ;  /* 0x0003801c01007387 */ /* 0x000fe80000100a00 */
[----:B------:R1:W-:Y:S04]  /*39850*/  STL.64 [R1+0x388], R30 ;  /* 0x0003881e01007387 */ /* 0x0003e80000100a00 */
[----:B------:R-:W-:Y:S01]  /*39860*/  STL.64 [R1+0x350], R56 ;  /* 0x0003503801007387 */ /* 0x000fe20000100a00 */
[----:B------:R-:W-:Y:S01]  /*39870*/  IMAD.MOV.U32 R76, RZ, RZ, R120 ;  /* 0x000000ffff4c7224 */ /* 0x000fe200078e0078 */
[----:B------:R-:W-:Y:S01]  /*39880*/  MOV R77, R121 ;  /* 0x00000079004d7202 */ /* 0x000fe20000000f00 */
[----:B------:R-:W-:-:S02]  /*39890*/  IMAD.MOV.U32 R78, RZ, RZ, R122 ;  /* 0x000000ffff4e7224 */ /* 0x000fc400078e007a */
[----:B------:R-:W-:Y:S01]  /*398a0*/  IMAD.MOV.U32 R79, RZ, RZ, R123 ;  /* 0x000000ffff4f7224 */ /* 0x000fe200078e007b */
[----:B------:R-:W-:Y:S01]  /*398b0*/  MOV R8, R21 ;  /* 0x0000001500087202 */ /* 0x000fe20000000f00 */
[----:B------:R-:W-:Y:S01]  /*398c0*/  IMAD.MOV.U32 R9, RZ, RZ, R20 ;  /* 0x000000ffff097224 */ /* 0x000fe200078e0014 */
[C---:B-1----:R-:W-:Y:S01]  /*398d0*/  HMMA.1688.F32.TF32 R28, R24.reuse, R10, R64 ;  /* 0x0000000a181c723c */ /* 0x042fe20000081040 */
[----:B------:R1:W-:Y:S01]  /*398e0*/  STL.64 [R1+0x358], R58 ;  /* 0x0003583a01007387 */ /* 0x0003e20000100a00 */
[----:B------:R-:W-:Y:S02]  /*398f0*/  IMAD.MOV.U32 R5, RZ, RZ, R22 ;  /* 0x000000ffff057224 */ /* 0x000fe400078e0016 */
[----:B------:R-:W-:Y:S01]  /*39900*/  IMAD.MOV.U32 R4, RZ, RZ, R23 ;  /* 0x000000ffff047224 */ /* 0x000fe200078e0017 */
[----:B------:R-:W-:Y:S04]  /*39910*/  LDS R20, [R252+0x6080] ;  /* 0x00608000fc147984 */ /* 0x000fe80000000800 */
[----:B------:R-:W-:Y:S04]  /*39920*/  STL.64 [R1+0x320], R32 ;  /* 0x0003202001007387 */ /* 0x000fe80000100a00 */
[----:B------:R2:W-:Y:S01]  /*39930*/  STL.64 [R1+0x328], R34 ;  /* 0x0003282201007387 */ /* 0x0005e20000100a00 */
[C---:B-1----:R-:W-:Y:S03]  /*39940*/  HMMA.1688.F32.TF32 R56, R24.reuse, R186, R88 ;  /* 0x000000ba1838723c */ /* 0x042fe60000081058 */
[----:B------:R-:W-:Y:S04]  /*39950*/  LDS R22, [R252+0x7080] ;  /* 0x00708000fc167984 */ /* 0x000fe80000000800 */
[----:B------:R-:W-:Y:S01]  /*39960*/  LDS R21, [R3+0x6080] ;  /* 0x0060800003157984 */ /* 0x000fe20000000800 */
[C---:B--2---:R-:W-:Y:S02]  /*39970*/  HMMA.1688.F32.TF32 R32, R24.reuse, R6, R68 ;  /* 0x000000061820723c */ /* 0x044fe40000081044 */
[----:B------:R-:W-:Y:S01]  /*39980*/  MOV R184, R31 ;  /* 0x0000001f00b87202 */ /* 0x000fe20000000f00 */
[----:B------:R-:W-:Y:S01]  /*39990*/  IMAD.MOV.U32 R185, RZ, RZ, R30 ;  /* 0x000000ffffb97224 */ /* 0x000fe200078e001e */
[----:B------:R1:W-:Y:S04]  /*399a0*/  STL.64 [R1+0x300], R28 ;  /* 0x0003001c01007387 */ /* 0x0003e80000100a00 */
[----:B------:R-:W-:Y:S04]  /*399b0*/  STL [R1+0x35c4], R184 ;  /* 0x0035c4b801007387 */ /* 0x000fe80000100800 */
[----:B------:R-:W-:Y:S01]  /*399c0*/  STL [R1+0x35c0], R185 ;  /* 0x0035c0b901007387 */ /* 0x000fe20000100800 */
[C---:B-1----:R-:W-:Y:S03]  /*399d0*/  HMMA.1688.F32.TF32 R28, R24.reuse, R190, R72 ;  /* 0x000000be181c723c */ /* 0x042fe60000081048 */
[----:B------:R-:W1:Y:S04]  /*399e0*/  LDS R23, [R3+0x7080] ;  /* 0x0070800003177984 */ /* 0x000e680000000800 */
[----:B------:R-:W-:Y:S04]  /*399f0*/  LDS R60, [R252+0x6180] ;  /* 0x00618000fc3c7984 */ /* 0x000fe80000000800 */
[----:B------:R-:W-:Y:S04]  /*39a00*/  STL.64 [R1+0x2f0], R32 ;  /* 0x0002f02001007387 */ /* 0x000fe80000100a00 */
[----:B------:R2:W-:Y:S04]  /*39a10*/  STL.64 [R1+0x2f8], R34 ;  /* 0x0002f82201007387 */ /* 0x0005e80000100a00 */
[----:B------:R-:W-:Y:S04]  /*39a20*/  LDS R62, [R252+0x7180] ;  /* 0x00718000fc3e7984 */ /* 0x000fe80000000800 */
[----:B------:R-:W-:Y:S01]  /*39a30*/  LDS R61, [R3+0x6180] ;  /* 0x00618000033d7984 */ /* 0x000fe20000000800 */
[----:B--2---:R-:W-:Y:S01]  /*39a40*/  HMMA.1688.F32.TF32 R32, R24, R222, R92 ;  /* 0x000000de1820723c */ /* 0x004fe2000008105c */
[----:B------:R-:W-:-:S02]  /*39a50*/  IMAD.MOV.U32 R184, RZ, RZ, R30 ;  /* 0x000000ffffb87224 */ /* 0x000fc400078e001e */
[----:B------:R2:W-:Y:S01]  /*39a60*/  STL.64 [R1+0x2d0], R28 ;  /* 0x0002d01c01007387 */ /* 0x0005e20000100a00 */
[----:B------:R-:W-:-:S03]  /*39a70*/  IMAD.MOV.U32 R185, RZ, RZ, R31 ;  /* 0x000000ffffb97224 */ /* 0x000fc600078e001f */
[----:B------:R-:W-:Y:S04]  /*39a80*/  STL.64 [R1+0x2b0], R56 ;  /* 0x0002b03801007387 */ /* 0x000fe80000100a00 */
[----:B------:R3:W-:Y:S01]  /*39a90*/  STL.64 [R1+0x2b8], R58 ;  /* 0x0002b83a01007387 */ /* 0x0007e20000100a00 */
[C---:B--2---:R-:W-:Y:S03]  /*39aa0*/  HMMA.1688.F32.TF32 R28, R24.reuse, R218, R96 ;  /* 0x000000da181c723c */ /* 0x044fe60000081060 */
[----:B------:R-:W-:Y:S05]  /*39ab0*/  LDS R63, [R3+0x7180] ;  /* 0x00718000033f7984 */ /* 0x000fea0000000800 */
[C---:B---3--:R-:W-:Y:S03]  /*39ac0*/  HMMA.1688.F32.TF32 R56, R24.reuse, R214, R100 ;  /* 0x000000d61838723c */ /* 0x048fe60000081064 */
[----:B------:R-:W-:Y:S04]  /*39ad0*/  STL.64 [R1+0x290], R32 ;  /* 0x0002902001007387 */ /* 0x000fe80000100a00 */
[----:B------:R2:W-:Y:S02]  /*39ae0*/  STL.64 [R1+0x298], R34 ;  /* 0x0002982201007387 */ /* 0x0005e40000100a00 */
[C---:B--2---:R-:W-:Y:S06]  /*39af0*/  HMMA.1688.F32.TF32 R32, R24.reuse, R210, R104 ;  /* 0x000000d21820723c */ /* 0x044fec0000081068 */
[----:B------:R2:W-:Y:S04]  /*39b00*/  STL.64 [R1+0x270], R28 ;  /* 0x0002701c01007387 */ /* 0x0005e80000100a00 */
[----:B------:R3:W-:Y:S04]  /*39b10*/  STL.64 [R1+0x278], R30 ;  /* 0x0002781e01007387 */ /* 0x0007e80000100a00 */
[----:B--2---:R-:W2:Y:S04]  /*39b20*/  LDL.LU R28, [R1+0x540] ;  /* 0x00054000011c7983 */ /* 0x004ea80000300800 */
[----:B------:R-:W-:Y:S04]  /*39b30*/  STL.64 [R1+0x250], R56 ;  /* 0x0002503801007387 */ /* 0x000fe80000100a00 */
[----:B------:R4:W-:Y:S04]  /*39b40*/  STL.64 [R1+0x258], R58 ;  /* 0x0002583a01007387 */ /* 0x0009e80000100a00 */
[----:B------:R-:W-:Y:S04]  /*39b50*/  STL.64 [R1+0x230], R32 ;  /* 0x0002302001007387 */ /* 0x000fe80000100a00 */
[----:B------:R1:W-:Y:S04]  /*39b60*/  STL.64 [R1+0x238], R34 ;  /* 0x0002382201007387 */ /* 0x0003e80000100a00 */
[----:B------:R-:W2:Y:S04]  /*39b70*/  LDL.LU R29, [R1+0x544] ;  /* 0x00054400011d7983 */ /* 0x000ea80000300800 */
[----:B---3--:R-:W2:Y:S04]  /*39b80*/  LDL.LU R30, [R1+0x548] ;  /* 0x00054800011e7983 */ /* 0x008ea80000300800 */
[----:B------:R-:W2:Y:S04]  /*39b90*/  LDL.LU R31, [R1+0x54c] ;  /* 0x00054c00011f7983 */ /* 0x000ea80000300800 */
[----:B------:R-:W3:Y:S04]  /*39ba0*/  LDL.LU R248, [R1+0x600] ;  /* 0x0006000001f87983 */ /* 0x000ee80000300800 */
[----:B------:R-:W3:Y:S04]  /*39bb0*/  LDL.LU R249, [R1+0x604] ;  /* 0x0006040001f97983 */ /* 0x000ee80000300800 */
[----:B------:R-:W3:Y:S04]  /*39bc0*/  LDL.LU R250, [R1+0x608] ;  /* 0x0006080001fa7983 */ /* 0x000ee80000300800 */
[----:B------:R-:W3:Y:S04]  /*39bd0*/  LDL.LU R251, [R1+0x60c] ;  /* 0x00060c0001fb7983 */ /* 0x000ee80000300800 */
[----:B------:R-:W2:Y:S04]  /*39be0*/  LDL.LU R120, [R1+0x360c] ;  /* 0x00360c0001787983 */ /* 0x000ea80000300800 */
[----:B------:R-:W2:Y:S04]  /*39bf0*/  LDL.LU R121, [R1+0x3608] ;  /* 0x0036080001797983 */ /* 0x000ea80000300800 */
[----:B------:R-:W2:Y:S04]  /*39c00*/  LDL.LU R122, [R1+0x3604] ;  /* 0x00360400017a7983 */ /* 0x000ea80000300800 */
[----:B------:R-:W2:Y:S01]  /*39c10*/  LDL.LU R123, [R1+0x3600] ;  /* 0x00360000017b7983 */ /* 0x000ea20000300800 */
[C---:B----4-:R-:W-:Y:S08]  /*39c20*/  HMMA.1688.F32.TF32 R56, R24.reuse, R206, R108 ;  /* 0x000000ce1838723c */ /* 0x050ff0000008106c */
[C---:B-1----:R-:W-:Y:S08]  /*39c30*/  HMMA.1688.F32.TF32 R32, R24.reuse, R202, R44 ;  /* 0x000000ca1820723c */ /* 0x042ff0000008102c */
[C---:B------:R-:W-:Y:S08]  /*39c40*/  HMMA.1688.F32.TF32 R44, R24.reuse, R198, R48 ;  /* 0x000000c6182c723c */ /* 0x040ff00000081030 */
[----:B------:R-:W-:Y:S01]  /*39c50*/  HMMA.1688.F32.TF32 R24, R24, R194, R52 ;  /* 0x000000c21818723c */ /* 0x000fe20000081034 */
        /* <DEDUP_REMOVED lines=9> */
[----:B------:R-:W-:Y:S04]  /*39cf0*/  LDS R32, [R252+0x6100] ;  /* 0x00610000fc207984 */ /* 0x000fe80000000800 */
[----:B------:R-:W-:Y:S01]  /*39d00*/  LDS R34, [R252+0x7100] ;  /* 0x00710000fc227984 */ /* 0x000fe20000000800 */
[----:B----4-:R-:W-:Y:S03]  /*39d10*/  HMMA.1688.F32.TF32 R24, R20, R42, R128 ;  /* 0x0000002a1418723c */ /* 0x010fe60000081080 */
[----:B------:R-:W-:Y:S04]  /*39d20*/  LDS R33, [R3+0x6100] ;  /* 0x0061000003217984 */ /* 0x000fe80000000800 */
[----:B------:R-:W3:Y:S01]  /*39d30*/  LDS R35, [R3+0x7100] ;  /* 0x0071000003237984 */ /* 0x000ee20000000800 */
[----:B------:R-:W-:Y:S01]  /*39d40*/  IMAD.MOV.U32 R64, RZ, RZ, R228 ;  /* 0x000000ffff407224 */ /* 0x000fe200078e00e4 */
[----:B------:R-:W-:Y:S01]  /*39d50*/  MOV R65, R229 ;  /* 0x000000e500417202 */ /* 0x000fe20000000f00 */
[----:B------:R-:W-:-:S02]  /*39d60*/  IMAD.MOV.U32 R66, RZ, RZ, R230 ;  /* 0x000000ffff427224 */ /* 0x000fc400078e00e6 */
[----:B------:R-:W-:Y:S01]  /*39d70*/  IMAD.MOV.U32 R67, RZ, RZ, R231 ;  /* 0x000000ffff437224 */ /* 0x000fe200078e00e7 */
[----:B------:R-:W-:Y:S01]  /*39d80*/  MOV R57, R225 ;  /* 0x000000e100397202 */ /* 0x000fe20000000f00 */
[----:B------:R-:W-:Y:S02]  /*39d90*/  IMAD.MOV.U32 R56, RZ, RZ, R224 ;  /* 0x000000ffff387224 */ /* 0x000fe400078e00e0 */
[----:B------:R-:W-:Y:S02]  /*39da0*/  IMAD.MOV.U32 R58, RZ, RZ, R226 ;  /* 0x000000ffff3a7224 */ /* 0x000fe400078e00e2 */
[----:B------:R-:W-:Y:S01]  /*39db0*/  IMAD.MOV.U32 R59, RZ, RZ, R180 ;  /* 0x000000ffff3b7224 */ /* 0x000fe200078e00b4 */
[C---:B--2---:R-:W-:Y:S11]  /*39dc0*/  HMMA.1688.F32.TF32 R48, R20.reuse, R18, R120 ;  /* 0x000000121430723c */ /* 0x044ff60000081078 */
[----:B------:R-:W-:Y:S11]  /*39dd0*/  @!UPT UIADD3 URZ, URZ, URZ, URZ ;  /* 0x0000003f3f3ff290 */ /* 0x000ff6000fffe03f */
[----:B------:R-:W-:Y:S01]  /*39de0*/  @!UPT UIADD3 URZ, URZ, URZ, URZ ;  /* 0x0000003f3f3ff290 */ /* 0x000fe2000fffe03f */
        /* <DEDUP_REMOVED lines=16> */
[C---:B--2---:R-:W-:Y:S03]  /*39ef0*/  HMMA.1688.F32.TF32 R44, R20.reuse, R186, R148 ;  /* 0x000000ba142c723c */ /* 0x044fe60000081094 */
[----:B------:R-:W-:Y:S04]  /*39f00*/  LDS R148, [R252+0x6200] ;  /* 0x00620000fc947984 */ /* 0x000fe80000000800 */
[----:B------:R-:W-:Y:S01]  /*39f10*/  LDS R150, [R252+0x7200] ;  /* 0x00720000fc967984 */ /* 0x000fe20000000800 */
[C---:B-1----:R-:W-:Y:S03]  /*39f20*/  HMMA.1688.F32.TF32 R24, R20.reuse, R222, R152 ;  /* 0x000000de1418723c */ /* 0x042fe60000081098 */
[----:B------:R-:W-:Y:S04]  /*39f30*/  LDS R149, [R3+0x6200] ;  /* 0x0062000003957984 */ /* 0x000fe80000000800 */
[----:B------:R-:W1:Y:S04]  /*39f40*/  LDS R151, [R3+0x7200] ;  /* 0x0072000003977984 */ /* 0x000e680000000800 */
[----:B------:R-:W-:Y:S04]  /*39f50*/  STL.64 [R1+0x130], R48 ;  /* 0x0001303001007387 */ /* 0x000fe80000100a00 */
[----:B------:R2:W-:Y:S04]  /*39f60*/  STL.64 [R1+0x138], R50 ;  /* 0x0001383201007387 */ /* 0x0005e80000100a00 */
[----:B------:R-:W-:Y:S04]  /*39f70*/  STL.64 [R1+0x120], R44 ;  /* 0x0001202c01007387 */ /* 0x000fe80000100a00 */
[----:B------:R4:W-:Y:S01]  /*39f80*/  STL.64 [R1+0x128], R46 ;  /* 0x0001282e01007387 */ /* 0x0009e20000100a00 */
[C---:B--2---:R-:W-:Y:S03]  /*39f90*/  HMMA.1688.F32.TF32 R48, R20.reuse, R218, R156 ;  /* 0x000000da1430723c */ /* 0x044fe6000008109c */
[----:B------:R-:W-:Y:S04]  /*39fa0*/  STL.64 [R1+0x110], R24 ;  /* 0x0001101801007387 */ /* 0x000fe80000100a00 */
[----:B------:R2:W-:Y:S01]  /*39fb0*/  STL.64 [R1+0x118], R26 ;  /* 0x0001181a01007387 */ /* 0x0005e20000100a00 */
[C---:B----4-:R-:W-:Y:S08]  /*39fc0*/  HMMA.1688.F32.TF32 R44, R20.reuse, R214, R160 ;  /* 0x000000d6142c723c */ /* 0x050ff000000810a0 */
[C---:B--2---:R-:W-:Y:S07]  /*39fd0*/  HMMA.1688.F32.TF32 R24, R20.reuse, R210, R164 ;  /* 0x000000d21418723c */ /* 0x044fee00000810a4 */
        /* <DEDUP_REMOVED lines=8> */
[C---:B--2---:R-:W-:Y:S08]  /*3a060*/  HMMA.1688.F32.TF32 R24, R20.reuse, R198, R116 ;  /* 0x000000c61418723c */ /* 0x044ff00000081074 */
        /* <DEDUP_REMOVED lines=9> */
[C---:B---3--:R-:W-:Y:S08]  /*3a100*/  HMMA.1688.F32.TF32 R24, R32.reuse, R18, R248 ;  /* 0x000000122018723c */ /* 0x048ff000000810f8 */
[C---:B--2---:R-:W-:Y:S08]  /*3a110*/  HMMA.1688.F32.TF32 R20, R32.reuse, R14, R28 ;  /* 0x0000000e2014723c */ /* 0x044ff0000008101c */
[C---:B------:R-:W-:Y:S07]  /*3a120*/  HMMA.1688.F32.TF32 R28, R32.reuse, R42, R76 ;  /* 0x0000002a201c723c */ /* 0x040fee000008104c */
[----:B------:R-:W-:Y:S04]  /*3a130*/  STL.64 [R1+0x80], R24 ;  /* 0x0000801801007387 */ /* 0x000fe80000100a00 */
[----:B------:R2:W-:Y:S04]  /*3a140*/  STL.64 [R1+0x88], R26 ;  /* 0x0000881a01007387 */ /* 0x0005e80000100a00 */
[----:B------:R-:W-:Y:S04]  /*3a150*/  STL.64 [R1+0x70], R20 ;  /* 0x0000701401007387 */ /* 0x000fe80000100a00 */
[----:B------:R3:W-:Y:S01]  /*3a160*/  STL.64 [R1+0x78], R22 ;  /* 0x0000781601007387 */ /* 0x0007e20000100a00 */
[C---:B--2---:R-:W-:Y:S08]  /*3a170*/  HMMA.1688.F32.TF32 R24, R32.reuse, R38, R172 ;  /* 0x000000262018723c */ /* 0x044ff000000810ac */
[----:B---3--:R-:W-:Y:S01]  /*3a180*/  HMMA.1688.F32.TF32 R20, R32, R10, R176 ;  /* 0x0000000a2014723c */ /* 0x008fe200000810b0 */
[----:B------:R2:W-:Y:S04]  /*3a190*/  STL.64 [R1+0x60], R28 ;  /* 0x0000601c01007387 */ /* 0x0005e80000100a00 */
[----:B------:R3:W-:Y:S10]  /*3a1a0*/  STL.64 [R1+0x68], R30 ;  /* 0x0000681e01007387 */ /* 0x0007f40000100a00 */
[----:B------:R-:W-:Y:S04]  /*3a1b0*/  STL.64 [R1+0x10], R24 ;  /* 0x0000101801007387 */ /* 0x000fe80000100a00 */
[----:B------:R2:W-:Y:S04]  /*3a1c0*/  STL.64 [R1+0x18], R26 ;  /* 0x0000181a01007387 */ /* 0x0005e80000100a00 */
[----:B------:R-:W4:Y:S04]  /*3a1d0*/  LDL.LU R228, [R1+0x35fc] ;  /* 0x0035fc0001e47983 */ /* 0x000f280000300800 */
[----:B------:R-:W-:Y:S04]  /*3a1e0*/  STL.64 [R1], R20 ;  /* 0x0000001401007387 */ /* 0x000fe80000100a00 */
[----:B------:R1:W-:Y:S04]  /*3a1f0*/  STL.64 [R1+0x8], R22 ;  /* 0x0000081601007387 */ /* 0x0003e80000100a00 */
[----:B------:R-:W4:Y:S04]  /*3a200*/  LDL.LU R229, [R1+0x35f8] ;  /* 0x0035f80001e57983 */ /* 0x000f280000300800 */
[----:B------:R-:W4:Y:S04]  /*3a210*/  LDL.LU R230, [R1+0x35f4] ;  /* 0x0035f40001e67983 */ /* 0x000f280000300800 */
[----:B------:R-:W4:Y:S04]  /*3a220*/  LDL.LU R231, [R1+0x35f0] ;  /* 0x0035f00001e77983 */ /* 0x000f280000300800 */
[----:B------:R-:W1:Y:S04]  /*3a230*/  LDL.LU R68, [R1+0x20] ;  /* 0x0000200001447983 */ /* 0x000e680000300800 */
[----:B------:R-:W1:Y:S04]  /*3a240*/  LDL.LU R69, [R1+0x24] ;  /* 0x0000240001457983 */ /* 0x000e680000300800 */
[----:B------:R-:W1:Y:S04]  /*3a250*/  LDL.LU R70, [R1+0x28] ;  /* 0x0000280001467983 */ /* 0x000e680000300800 */
[----:B------:R-:W1:Y:S01]  /*3a260*/  LDL.LU R71, [R1+0x2c] ;  /* 0x00002c0001477983 */ /* 0x000e620000300800 */
[----:B--2---:R-:W-:-:S03]  /*3a270*/  IMAD.MOV.U32 R28, RZ, RZ, R181 ;  /* 0x000000ffff1c7224 */ /* 0x004fc600078e00b5 */
[----:B------:R-:W2:Y:S01]  /*3a280*/  LDL.LU R224, [R1+0x35ec] ;  /* 0x0035ec0001e07983 */ /* 0x000ea20000300800 */
[----:B------:R-:W-:-:S03]  /*3a290*/  MOV R29, R182 ;  /* 0x000000b6001d7202 */ /* 0x000fc60000000f00 */
[----:B------:R-:W2:Y:S01]  /*3a2a0*/  LDL.LU R225, [R1+0x35e8] ;  /* 0x0035e80001e17983 */ /* 0x000ea20000300800 */
[----:B---3--:R-:W-:-:S03]  /*3a2b0*/  IMAD.MOV.U32 R30, RZ, RZ, R183 ;  /* 0x000000ffff1e7224 */ /* 0x008fc600078e00b7 */
[----:B------:R-:W2:Y:S04]  /*3a2c0*/  LDL.LU R226, [R1+0x35e4] ;  /* 0x0035e40001e27983 */ /* 0x000ea80000300800 */
[----:B------:R-:W3:Y:S01]  /*3a2d0*/  LDL.LU R180, [R1+0x35e0] ;  /* 0x0035e00001b47983 */ /* 0x000ee20000300800 */
[----:B------:R-:W-:-:S03]  /*3a2e0*/  IMAD.MOV.U32 R31, RZ, RZ, R227 ;  /* 0x000000ffff1f7224 */ /* 0x000fc600078e00e3 */
[----:B------:R-:W3:Y:S04]  /*3a2f0*/  LDL.LU R181, [R1+0x35dc] ;  /* 0x0035dc0001b57983 */ /* 0x000ee80000300800 */
[----:B------:R-:W3:Y:S04]  /*3a300*/  LDL.LU R182, [R1+0x35d8] ;  /* 0x0035d80001b67983 */ /* 0x000ee80000300800 */
[----:B------:R-:W3:Y:S04]  /*3a310*/  LDL.LU R183, [R1+0x35d4] ;  /* 0x0035d40001b77983 */ /* 0x000ee80000300800 */
[----:B------:R-:W2:Y:S04]  /*3a320*/  LDL.LU R227, [R1+0x35d0] ;  /* 0x0035d00001e37983 */ /* 0x000ea80000300800 */
[----:B------:R-:W2:Y:S04]  /*3a330*/  LDL.LU R76, [R1+0x6a0] ;  /* 0x0006a000014c7983 */ /* 0x000ea80000300800 */
[----:B------:R-:W2:Y:S04]  /*3a340*/  LDL.LU R77, [R1+0x6a4] ;  /* 0x0006a400014d7983 */ /* 0x000ea80000300800 */
[----:B------:R-:W2:Y:S04]  /*3a350*/  LDL.LU R78, [R1+0x6a8] ;  /* 0x0006a800014e7983 */ /* 0x000ea80000300800 */
[----:B------:R-:W2:Y:S01]  /*3a360*/  LDL.LU R79, [R1+0x6ac] ;  /* 0x0006ac00014f7983 */ /* 0x000ea20000300800 */
[C---:B------:R-:W-:Y:S08]  /*3a370*/  HMMA.1688.F32.TF32 R232, R32.reuse, R222, R232 ;  /* 0x000000de20e8723c */ /* 0x040ff000000810e8 */
[C---:B------:R-:W-:Y:S08]  /*3a380*/  HMMA.1688.F32.TF32 R240, R32.reuse, R214, R240 ;  /* 0x000000d620f0723c */ /* 0x040ff000000810f0 */
[C---:B------:R-:W-:Y:S08]  /*3a390*/  HMMA.1688.F32.TF32 R132, R32.reuse, R206, R64 ;  /* 0x000000ce2084723c */ /* 0x040ff00000081040 */
[C---:B------:R-:W-:Y:S08]  /*3a3a0*/  HMMA.1688.F32.TF32 R24, R32.reuse, R202, R56 ;  /* 0x000000ca2018723c */ /* 0x040ff00000081038 */
[C---:B------:R-:W-:Y:S08]  /*3a3b0*/  HMMA.1688.F32.TF32 R28, R32.reuse, R198, R28 ;  /* 0x000000c6201c723c */ /* 0x040ff0000008101c */
[C---:B----4-:R-:W-:Y:S08]  /*3a3c0*/  HMMA.1688.F32.TF32 R228, R32.reuse, R186, R228 ;  /* 0x000000ba20e4723c */ /* 0x050ff000000810e4 */
[C---:B-1----:R-:W-:Y:S08]  /*3a3d0*/  HMMA.1688.F32.TF32 R20, R32.reuse, R210, R68 ;  /* 0x000000d22014723c */ /* 0x042ff00000081044 */
[C---:B---3--:R-:W-:Y:S08]  /*3a3e0*/  HMMA.1688.F32.TF32 R248, R32.reuse, R6, R180 ;  /* 0x0000000620f8723c */ /* 0x048ff000000810b4 */
[C---:B--2---:R-:W-:Y:S08]  /*3a3f0*/  HMMA.1688.F32.TF32 R244, R32.reuse, R190, R224 ;  /* 0x000000be20f4723c */ /* 0x044ff000000810e0 */
        /* <DEDUP_REMOVED lines=41> */
[----:B------:R-:W4:Y:S01]  /*3a690*/  LDL.LU R89, [R1+0xa4] ;  /* 0x0000a40001597983 */ /* 0x000f220000300800 */
[C---:B------:R-:W-:Y:S03]  /*3a6a0*/  HMMA.1688.F32.TF32 R64, R60.reuse, R18, R76 ;  /* 0x000000123c40723c */ /* 0x040fe6000008104c */
        /* <DEDUP_REMOVED lines=36> */
[C---:B---3--:R-:W-:Y:S08]  /*3a8f0*/  HMMA.1688.F32.TF32 R104, R60.reuse, R214, R104 ;  /* 0x000000d63c68723c */ /* 0x048ff00000081068 */
[C---:B--2---:R-:W-:Y:S01]  /*3a900*/  HMMA.1688.F32.TF32 R68, R60.reuse, R14, R56 ;  /* 0x0000000e3c44723c */ /* 0x044fe20000081038 */
[----:B------:R-:W2:Y:S04]  /*3a910*/  LDL.LU R56, [R1+0x450] ;  /* 0x0004500001387983 */ /* 0x000ea80000300800 */
[----:B------:R-:W2:Y:S04]  /*3a920*/  LDL.LU R57, [R1+0x454] ;  /* 0x0004540001397983 */ /* 0x000ea80000300800 */
[----:B------:R-:W2:Y:S04]  /*3a930*/  LDL.LU R58, [R1+0x458] ;  /* 0x00045800013a7983 */ /* 0x000ea80000300800 */
[----:B------:R-:W2:Y:S10]  /*3a940*/  LDL.LU R59, [R1+0x45c] ;  /* 0x00045c00013b7983 */ /* 0x000eb40000300800 */
[----:B------:R-:W-:Y:S01]  /*3a950*/  STL.64 [R1+0x35a8], R70 ;  /* 0x0035a84601007387 */ /* 0x000fe20000100a00 */
[C---:B----4-:R-:W-:Y:S03]  /*3a960*/  HMMA.1688.F32.TF32 R72, R60.reuse, R42, R72 ;  /* 0x0000002a3c48723c */ /* 0x050fe60000081048 */
[----:B------:R-:W-:Y:S05]  /*3a970*/  STL.64 [R1+0x35a0], R68 ;  /* 0x0035a04401007387 */ /* 0x000fea0000100a00 */
[C---:B------:R-:W-:Y:S11]  /*3a980*/  HMMA.1688.F32.TF32 R84, R60.reuse, R6, R52 ;  /* 0x000000063c54723c */ /* 0x040ff60000081034 */
[----:B------:R-:W-:Y:S04]  /*3a990*/  @!UPT UIADD3 URZ, URZ, URZ, URZ ;  /* 0x0000003f3f3ff290 */ /* 0x000fe8000fffe03f */
[----:B------:R-:W-:Y:S04]  /*3a9a0*/  STL.64 [R1+0x35b8], R74 ;  /* 0x0035b84a01007387 */ /* 0x000fe80000100a00 */
[----:B------:R-:W-:Y:S04]  /*3a9b0*/  STL.64 [R1+0x35b0], R72 ;  /* 0x0035b04801007387 */ /* 0x000fe80000100a00 */
[----:B------:R-:W-:Y:S01]  /*3a9c0*/  STL [R1+0x34ac], R104 ;  /* 0x0034ac6801007387 */ /* 0x000fe20000100800 */
[C---:B------:R-:W-:Y:S03]  /*3a9d0*/  HMMA.1688.F32.TF32 R44, R60.reuse, R210, R44 ;  /* 0x000000d23c2c723c */ /* 0x040fe6000008102c */
[----:B------:R-:W-:Y:S04]  /*3a9e0*/  STL [R1+0x34a8], R105 ;  /* 0x0034a86901007387 */ /* 0x000fe80000100800 */
[----:B------:R-:W-:Y:S01]  /*3a9f0*/  STL [R1+0x34a4], R106 ;  /* 0x0034a46a01007387 */ /* 0x000fe20000100800 */
[C---:B------:R-:W-:Y:S03]  /*3aa00*/  HMMA.1688.F32.TF32 R48, R60.reuse, R206, R48 ;  /* 0x000000ce3c30723c */ /* 0x040fe60000081030 */
[----:B------:R-:W-:Y:S05]  /*3aa10*/  STL [R1+0x34a0], R107 ;  /* 0x0034a06b01007387 */ /* 0x000fea0000100800 */
[C---:B------:R-:W-:Y:S07]  /*3aa20*/  HMMA.1688.F32.TF32 R52, R60.reuse, R202, R108 ;  /* 0x000000ca3c34723c */ /* 0x040fee000008106c */
[----:B------:R-:W-:Y:S04]  /*3aa30*/  STL [R1+0x3498], R44 ;  /* 0x0034982c01007387 */ /* 0x000fe80000100800 */
[----:B------:R-:W-:Y:S04]  /*3aa40*/  STL [R1+0x3494], R45 ;  /* 0x0034942d01007387 */ /* 0x000fe80000100800 */
[----:B------:R-:W-:Y:S04]  /*3aa50*/  STL [R1+0x3490], R46 ;  /* 0x0034902e01007387 */ /* 0x000fe80000100800 */
[----:B------:R-:W-:Y:S04]  /*3aa60*/  STL [R1+0x348c], R47 ;  /* 0x00348c2f01007387 */ /* 0x000fe80000100800 */
[----:B------:R3:W-:Y:S04]  /*3aa70*/  STL [R1+0x34b8], R48 ;  /* 0x0034b83001007387 */ /* 0x0007e80000100800 */
[----:B------:R4:W-:Y:S04]  /*3aa80*/  STL [R1+0x34b4], R49 ;  /* 0x0034b43101007387 */ /* 0x0009e80000100800 */
[----:B------:R1:W-:Y:S04]  /*3aa90*/  STL [R1+0x34b0], R50 ;  /* 0x0034b03201007387 */ /* 0x0003e80000100800 */
[----:B------:R-:W-:Y:S04]  /*3aaa0*/  STL [R1+0x349c], R51 ;  /* 0x00349c3301007387 */ /* 0x000fe80000100800 */
[----:B------:R1:W-:Y:S04]  /*3aab0*/  STL [R1+0x34c8], R52 ;  /* 0x0034c83401007387 */ /* 0x0003e80000100800 */
[----:B------:R1:W-:Y:S04]  /*3aac0*/  STL [R1+0x34c4], R53 ;  /* 0x0034c43501007387 */ /* 0x0003e80000100800 */
[----:B------:R1:W-:Y:S04]  /*3aad0*/  STL [R1+0x34c0], R54 ;  /* 0x0034c03601007387 */ /* 0x0003e80000100800 */
[----:B------:R1:W-:Y:S04]  /*3aae0*/  STL [R1+0x34bc], R55 ;  /* 0x0034bc3701007387 */ /* 0x0003e80000100800 */
[----:B------:R-:W1:Y:S04]  /*3aaf0*/  LDL.LU R164, [R1+0x580] ;  /* 0x0005800001a47983 */ /* 0x000e680000300800 */
[----:B------:R-:W1:Y:S04]  /*3ab00*/  LDL.LU R165, [R1+0x584] ;  /* 0x0005840001a57983 */ /* 0x000e680000300800 */
[----:B------:R-:W1:Y:S04]  /*3ab10*/  LDL.LU R166, [R1+0x588] ;  /* 0x0005880001a67983 */ /* 0x000e680000300800 */
[----:B------:R-:W1:Y:S04]  /*3ab20*/  LDL.LU R167, [R1+0x58c] ;  /* 0x00058c0001a77983 */ /* 0x000e680000300800 */
        /* <DEDUP_REMOVED lines=12> */
[C---:B------:R-:W-:Y:S03]  /*3abf0*/  HMMA.1688.F32.TF32 R80, R60.reuse, R10, R120 ;  /* 0x0000000a3c50723c */ /* 0x040fe60000081078 */
        /* <DEDUP_REMOVED lines=40> */
[C---:B--2---:R-:W-:Y:S08]  /*3ae80*/  HMMA.1688.F32.TF32 R56, R60.reuse, R198, R56 ;  /* 0x000000c63c38723c */ /* 0x044ff00000081038 */
[C---:B------:R-:W-:Y:S08]  /*3ae90*/  HMMA.1688.F32.TF32 R76, R60.reuse, R38, R76 ;  /* 0x000000263c4c723c */ /* 0x040ff0000008104c */
[C---:B------:R-:W-:Y:S08]  /*3aea0*/  HMMA.1688.F32.TF32 R88, R60.reuse, R190, R88 ;  /* 0x000000be3c58723c */ /* 0x040ff00000081058 */
[C---:B------:R-:W-:Y:S08]  /*3aeb0*/  HMMA.1688.F32.TF32 R92, R60.reuse, R186, R92 ;  /* 0x000000ba3c5c723c */ /* 0x040ff0000008105c */
[C---:B------:R-:W-:Y:S08]  /*3aec0*/  HMMA.1688.F32.TF32 R96, R60.reuse, R222, R96 ;  /* 0x000000de3c60723c */ /* 0x040ff00000081060 */
[----:B------:R-:W-:Y:S01]  /*3aed0*/  HMMA.1688.F32.TF32 R100, R60, R218, R100 ;  /* 0x000000da3c64723c */ /* 0x000fe20000081064 */
[----:B------:R-:W-:Y:S04]  /*3aee0*/  STL [R1+0x34d4], R56 ;  /* 0x0034d43801007387 */ /* 0x000fe80000100800 */
[----:B------:R-:W-:Y:S04]  /*3aef0*/  STL [R1+0x34d0], R57 ;  /* 0x0034d03901007387 */ /* 0x000fe80000100800 */
[----:B------:R-:W-:Y:S04]  /*3af00*/  STL [R1+0x34cc], R58 ;  /* 0x0034cc3a01007387 */ /* 0x000fe80000100800 */
[----:B------:R-:W-:Y:S01]  /*3af10*/  STL [R1+0x3488], R59 ;  /* 0x0034883b01007387 */ /* 0x000fe20000100800 */
[----:B-1----:R-:W-:Y:S08]  /*3af20*/  HMMA.1688.F32.TF32 R20, R148, R214, R164 ;  /* 0x000000d69414723c */ /* 0x002ff000000810a4 */
[----:B---3--:R-:W-:Y:S08]  /*3af30*/  HMMA.1688.F32.TF32 R60, R60, R194, R152 ;  /* 0x000000c23c3c723c */ /* 0x008ff00000081098 */
[C---:B----4-:R-:W-:Y:S11]  /*3af40*/  HMMA.1688.F32.TF32 R108, R148.reuse, R18, R108 ;  /* 0x00000012946c723c */ /* 0x050ff6000008106c */
[----:B------:R-:W-:Y:S04]  /*3af50*/  @!UPT UIADD3 URZ, URZ, URZ, URZ ;  /* 0x0000003f3f3ff290 */ /* 0x000fe8000fffe03f */
[----:B------:R1:W-:Y:S04]  /*3af60*/  STL [R1+0x34d8], R61 ;  /* 0x0034d83d01007387 */ /* 0x0003e80000100800 */
[----:B------:R2:W-:Y:S04]  /*3af70*/  STL [R1+0x3484], R62 ;  /* 0x0034843e01007387 */ /* 0x0005e80000100800 */
[----:B------:R3:W-:Y:S01]  /*3af80*/  STL [R1+0x3480], R63 ;  /* 0x0034803f01007387 */ /* 0x0007e20000100800 */
[----:B------:R-:W-:Y:S03]  /*3af90*/  HMMA.1688.F32.TF32 R24, R148, R218, R168 ;  /* 0x000000da9418723c */ /* 0x000fe600000810a8 */
[----:B------:R4:W-:Y:S01]  /*3afa0*/  STL [R1+0x347c], R111 ;  /* 0x00347c6f01007387 */ /* 0x0009e20000100800 */
[----:B------:R-:W-:Y:S01]  /*3afb0*/  IMAD.MOV.U32 R48, RZ, RZ, R20 ;  /* 0x000000ffff307224 */ /* 0x000fe200078e0014 */
[----:B------:R-:W-:Y:S01]  /*3afc0*/  MOV R49, R21 ;  /* 0x0000001500317202 */ /* 0x000fe20000000f00 */
[----:B------:R-:W-:Y:S01]  /*3afd0*/  IMAD.MOV.U32 R50, RZ, RZ, R22 ;  /* 0x000000ffff327224 */ /* 0x000fe200078e0016 */
[----:B------:R-:W-:Y:S01]  /*3afe0*/  MOV R183, R2 ;  /* 0x0000000200b77202 */ /* 0x000fe20000000f00 */
[----:B------:R-:W-:Y:S01]  /*3aff0*/  IMAD.MOV.U32 R104, RZ, RZ, R23 ;  /* 0x000000ffff687224 */ /* 0x000fe200078e0017 */
[----:B------:R-:W-:Y:S01]  /*3b000*/  LDS R152, [R252+0x6280] ;  /* 0x00628000fc987984 */ /* 0x000fe20000000800 */
[----:B------:R-:W-:-:S03]  /*3b010*/  IMAD.MOV.U32 R182, RZ, RZ, R0 ;  /* 0x000000ffffb67224 */ /* 0x000fc600078e0000 */
[----:B------:R-:W-:Y:S04]  /*3b020*/  LDS R154, [R252+0x7280] ;  /* 0x00728000fc9a7984 */ /* 0x000fe80000000800 */
[----:B------:R-:W-:Y:S04]  /*3b030*/  LDS R153, [R3+0x6280] ;  /* 0x0062800003997984 */ /* 0x000fe80000000800 */
[----:B------:R-:W1:Y:S04]  /*3b040*/  LDS R155, [R3+0x7280] ;  /* 0x00728000039b7984 */ /* 0x000e680000000800 */
[----:B------:R-:W-:Y:S04]  /*3b050*/  STL.64 [R1+0x20], R24 ;  /* 0x0000201801007387 */ /* 0x000fe80000100a00 */
[----:B------:R1:W-:Y:S04]  /*3b060*/  STL.64 [R1+0x28], R26 ;  /* 0x0000281a01007387 */ /* 0x0003e80000100a00 */
        /* <DEDUP_REMOVED lines=8> */
[----:B------:R-:W-:Y:S03]  /*3b0f0*/  HMMA.1688.F32.TF32 R20, R148, R210, R160 ;  /* 0x000000d29414723c */ /* 0x000fe600000810a0 */
[----:B------:R-:W3:Y:S04]  /*3b100*/  LDL.LU R164, [R1+0x750] ;  /* 0x0007500001a47983 */ /* 0x000ee80000300800 */
[----:B------:R-:W3:Y:S04]  /*3b110*/  LDL.LU R165, [R1+0x754] ;  /* 0x0007540001a57983 */ /* 0x000ee80000300800 */
[----:B------:R-:W3:Y:S04]  /*3b120*/  LDL.LU R166, [R1+0x758] ;  /* 0x0007580001a67983 */ /* 0x000ee80000300800 */
[----:B------:R-:W4:Y:S04]  /*3b130*/  LDL.LU R167, [R1+0x75c] ;  /* 0x00075c0001a77983 */ /* 0x000f280000300800 */
[----:B------:R-:W4:Y:S04]  /*3b140*/  LDL.LU R180, [R1+0x520] ;  /* 0x0005200001b47983 */ /* 0x000f280000300800 */
[----:B------:R-:W4:Y:S04]  /*3b150*/  LDL.LU R181, [R1+0x524] ;  /* 0x0005240001b57983 */ /* 0x000f280000300800 */
[----:B------:R-:W4:Y:S01]  /*3b160*/  LDL.LU R0, [R1+0x35cc] ;  /* 0x0035cc0001007983 */ /* 0x000f220000300800 */
[----:B------:R-:W-:-:S03]  /*3b170*/  IMAD.MOV.U32 R52, RZ, RZ, R20 ;  /* 0x000000ffff347224 */ /* 0x000fc600078e0014 */
[----:B------:R-:W4:Y:S01]  /*3b180*/  LDL.LU R2, [R1+0x35c8] ;  /* 0x0035c80001027983 */ /* 0x000f220000300800 */
[----:B------:R-:W-:Y:S01]  /*3b190*/  MOV R53, R21 ;  /* 0x0000001500357202 */ /* 0x000fe20000000f00 */
[----:B------:R-:W-:Y:S02]  /*3b1a0*/  IMAD.MOV.U32 R54, RZ, RZ, R22 ;  /* 0x000000ffff367224 */ /* 0x000fe400078e0016 */
[----:B------:R-:W4:Y:S01]  /*3b1b0*/  LDL.LU R168, [R1+0x810] ;  /* 0x0008100001a87983 */ /* 0x000f220000300800 */
[----:B------:R-:W-:-:S03]  /*3b1c0*/  IMAD.MOV.U32 R55, RZ, RZ, R23 ;  /* 0x000000ffff377224 */ /* 0x000fc600078e0017 */
[----:B------:R-:W4:Y:S01]  /*3b1d0*/  LDL.LU R169, [R1+0x814] ;  /* 0x0008140001a97983 */ /* 0x000f220000300800 */
[----:B------:R-:W-:Y:S03]  /*3b1e0*/  HMMA.1688.F32.TF32 R20, R148, R206, R156 ;  /* 0x000000ce9414723c */ /* 0x000fe6000008109c */
        /* <DEDUP_REMOVED lines=16> */
[----:B------:R-:W-:Y:S01]  /*3b2f0*/  IMAD.MOV.U32 R105, RZ, RZ, R20 ;  /* 0x000000ffff697224 */ /* 0x000fe200078e0014 */
[----:B------:R-:W-:Y:S01]  /*3b300*/  MOV R106, R21 ;  /* 0x00000015006a7202 */ /* 0x000fe20000000f00 */
[----:B------:R-:W-:-:S02]  /*3b310*/  IMAD.MOV.U32 R107, RZ, RZ, R22 ;  /* 0x000000ffff6b7224 */ /* 0x000fc400078e0016 */
[----:B------:R-:W-:Y:S02]  /*3b320*/  IMAD.MOV.U32 R51, RZ, RZ, R23 ;  /* 0x000000ffff337224 */ /* 0x000fe400078e0017 */
[C---:B--2---:R-:W-:Y:S11]  /*3b330*/  HMMA.1688.F32.TF32 R20, R148.reuse, R202, R244 ;  /* 0x000000ca9414723c */ /* 0x044ff600000810f4 */
[----:B------:R-:W-:Y:S11]  /*3b340*/  @!UPT UIADD3 URZ, URZ, URZ, URZ ;  /* 0x0000003f3f3ff290 */ /* 0x000ff6000fffe03f */
[----:B------:R-:W-:Y:S02]  /*3b350*/  @!UPT UIADD3 URZ, URZ, URZ, URZ ;  /* 0x0000003f3f3ff290 */ /* 0x000fe4000fffe03f */
[----:B-1----:R-:W-:Y:S01]  /*3b360*/  IMAD.MOV.U32 R61, RZ, RZ, R20 ;  /* 0x000000ffff3d7224 */ /* 0x002fe200078e0014 */
[----:B------:R-:W-:Y:S01]  /*3b370*/  MOV R56, R21 ;  /* 0x0000001500387202 */ /* 0x000fe20000000f00 */
[----:B------:R-:W-:Y:S02]  /*3b380*/  IMAD.MOV.U32 R57, RZ, RZ, R22 ;  /* 0x000000ffff397224 */ /* 0x000fe400078e0016 */
[----:B------:R-:W-:Y:S02]  /*3b390*/  IMAD.MOV.U32 R58, RZ, RZ, R23 ;  /* 0x000000ffff3a7224 */ /* 0x000fe400078e0017 */
[C---:B---3--:R-:W-:Y:S11]  /*3b3a0*/  HMMA.1688.F32.TF32 R20, R148.reuse, R198, R248 ;  /* 0x000000c69414723c */ /* 0x048ff600000810f8 */
[----:B------:R-:W-:Y:S11]  /*3b3b0*/  @!UPT UIADD3 URZ, URZ, URZ, URZ ;  /* 0x0000003f3f3ff290 */ /* 0x000ff6000fffe03f */
[----:B------:R-:W-:Y:S02]  /*3b3c0*/  @!UPT UIADD3 URZ, URZ, URZ, URZ ;  /* 0x0000003f3f3ff290 */ /* 0x000fe4000fffe03f */
[----:B------:R-:W-:Y:S01]  /*3b3d0*/  IMAD.MOV.U32 R44, RZ, RZ, R20 ;  /* 0x000000ffff2c7224 */ /* 0x000fe200078e0014 */
[----:B------:R-:W-:Y:S01]  /*3b3e0*/  MOV R45, R21 ;  /* 0x00000015002d7202 */ /* 0x000fe20000000f00 */
[----:B------:R-:W-:Y:S02]  /*3b3f0*/  IMAD.MOV.U32 R46, RZ, RZ, R22 ;  /* 0x000000ffff2e7224 */ /* 0x000fe400078e0016 */
[----:B------:R-:W-:Y:S02]  /*3b400*/  IMAD.MOV.U32 R47, RZ, RZ, R23 ;  /* 0x000000ffff2f7224 */ /* 0x000fe400078e0017 */
[----:B----4-:R-:W-:Y:S11]  /*3b410*/  HMMA.1688.F32.TF32 R20, R148, R194, R180 ;  /* 0x000000c29414723c */ /* 0x010ff600000810b4 */
[----:B------:R-:W-:Y:S11]  /*3b420*/  @!UPT UIADD3 URZ, URZ, URZ, URZ ;  /* 0x0000003f3f3ff290 */ /* 0x000ff6000fffe03f */
[----:B------:R-:W-:Y:S02]  /*3b430*/  @!UPT UIADD3 URZ, URZ, URZ, URZ ;  /* 0x0000003f3f3ff290 */ /* 0x000fe4000fffe03f */
[----:B------:R-:W-:Y:S01]  /*3b440*/  IMAD.MOV.U32 R59, RZ, RZ, R20 ;  /* 0x000000ffff3b7224 */ /* 0x000fe200078e0014 */
[----:B------:R-:W-:Y:S01]  /*3b450*/  MOV R62, R21 ;  /* 0x00000015003e7202 */ /* 0x000fe20000000f00 */
[----:B------:R-:W-:Y:S02]  /*3b460*/  IMAD.MOV.U32 R63, RZ, RZ, R22 ;  /* 0x000000ffff3f7224 */ /* 0x000fe400078e0016 */
[----:B------:R-:W-:Y:S02]  /*3b470*/  IMAD.MOV.U32 R111, RZ, RZ, R23 ;  /* 0x000000ffff6f7224 */ /* 0x000fe400078e0017 */
[----:B------:R-:W-:Y:S01]  /*3b480*/  HMMA.1688.F32.TF32 R20, R152, R18, R156 ;  /* 0x000000129814723c */ /* 0x000fe2000008109c */
[----:B------:R-:W-:Y:S01]  /*3b490*/  IMAD.MOV.U32 R162, RZ, RZ, R2 ;  /* 0x000000ffffa27224 */ /* 0x000fe200078e0002 */
[----:B------:R-:W-:Y:S01]  /*3b4a0*/  LDS R156, [R252+0x6380] ;  /* 0x00638000fc9c7984 */ /* 0x000fe20000000800 */
[----:B------:R-:W-:-:S03]  /*3b4b0*/  IMAD.MOV.U32 R163, RZ, RZ, R0 ;  /* 0x000000ffffa37224 */ /* 0x000fc600078e0000 */
[----:B------:R-:W-:Y:S02]  /*3b4c0*/  LDS R158, [R252+0x7380] ;  /* 0x00738000fc9e7984 */ /* 0x000fe40000000800 */
[C---:B------:R-:W-:Y:S02]  /*3b4d0*/  HMMA.1688.F32.TF32 R28, R152.reuse, R38, R168 ;  /* 0x00000026981c723c */ /* 0x040fe400000810a8 */
[----:B------:R-:W-:Y:S04]  /*3b4e0*/  LDS R157, [R3+0x6380] ;  /* 0x00638000039d7984 */ /* 0x000fe80000000800 */
[----:B------:R-:W-:Y:S02]  /*3b4f0*/  LDS R159, [R3+0x7380] ;  /* 0x00738000039f7984 */ /* 0x000fe40000000800 */
[----:B------:R-:W-:Y:S07]  /*3b500*/  HMMA.1688.F32.TF32 R24, R152, R14, R176 ;  /* 0x0000000e9818723c */ /* 0x000fee00000810b0 */
[----:B------:R1:W-:Y:S01]  /*3b510*/  STL.64 [R1+0x568], R22 ;  /* 0x0005681601007387 */ /* 0x0003e20000100a00 */
[----:B------:R-:W-:Y:S01]  /*3b520*/  IMAD.MOV.U32 R200, RZ, RZ, R20 ;  /* 0x000000ffffc87224 */ /* 0x000fe200078e0014 */
[----:B------:R-:W-:-:S02]  /*3b530*/  MOV R201, R21 ;  /* 0x0000001500c97202 */ /* 0x000fc40000000f00 */
[C---:B-1----:R-:W-:Y:S11]  /*3b540*/  HMMA.1688.F32.TF32 R20, R152.reuse, R42, R172 ;  /* 0x0000002a9814723c */ /* 0x042ff600000810ac */
[----:B------:R-:W-:Y:S01]  /*3b550*/  @!UPT UIADD3 URZ, URZ, URZ, URZ ;  /* 0x0000003f3f3ff290 */ /* 0x000fe2000fffe03f */
[----:B------:R-:W-:Y:S04]  /*3b560*/  STL.64 [R1+0x5c0], R24 ;  /* 0x0005c01801007387 */ /* 0x000fe80000100a00 */
[----:B------:R1:W-:Y:S07]  /*3b570*/  STL.64 [R1+0x5c8], R26 ;  /* 0x0005c81a01007387 */ /* 0x0003ee0000100a00 */
[----:B------:R-:W-:Y:S01]  /*3b580*/  STL.64 [R1+0x5f0], R20 ;  /* 0x0005f01401007387 */ /* 0x000fe20000100a00 */
[C---:B-1----:R-:W-:Y:S03]  /*3b590*/  HMMA.1688.F32.TF32 R24, R152.reuse, R10, R164 ;  /* 0x0000000a9818723c */ /* 0x042fe600000810a4 */
[----:B------:R1:W-:Y:S05]  /*3b5a0*/  STL.64 [R1+0x5f8], R22 ;  /* 0x0005f81601007387 */ /* 0x0003ea0000100a00 */
[----:B-1----:R-:W-:Y:S01]  /*3b5b0*/  HMMA.1688.F32.TF32 R20, R152, R6, R160 ;  /* 0x000000069814723c */ /* 0x002fe200000810a0 */
[----:B------:R-:W-:Y:S04]  /*3b5c0*/  STL.64 [R1+0x600], R28 ;  /* 0x0006001c01007387 */ /* 0x000fe80000100a00 */
[----:B------:R-:W-:Y:S10]  /*3b5d0*/  STL.64 [R1+0x608], R30 ;  /* 0x0006081e01007387 */ /* 0x000ff40000100a00 */
[----:B------:R-:W-:Y:S04]  /*3b5e0*/  STL.64 [R1+0x630], R24 ;  /* 0x0006301801007387 */ /* 0x000fe80000100a00 */
        /* <DEDUP_REMOVED lines=18> */
[----:B------:R-:W1:Y:S04]  /*3b710*/  LDL.LU R224, [R1+0x5d0] ;  /* 0x0005d00001e07983 */ /* 0x000e680000300800 */
[----:B------:R-:W1:Y:S04]  /*3b720*/  LDL.LU R225, [R1+0x5d4] ;  /* 0x0005d40001e17983 */ /* 0x000e680000300800 */
[----:B------:R-:W1:Y:S04]  /*3b730*/  LDL.LU R226, [R1+0x5d8] ;  /* 0x0005d80001e27983 */ /* 0x000e680000300800 */
[----:B------:R-:W1:Y:S04]  /*3b740*/  LDL.LU R227, [R1+0x5dc] ;  /* 0x0005dc0001e37983 */ /* 0x000e680000300800 */
        /* <DEDUP_REMOVED lines=32> */
[----:B------:R-:W-:-:S02]  /*3b950*/  IMAD.MOV.U32 R2, RZ, RZ, R22 ;  /* 0x000000ffff027224 */ /* 0x000fc400078e0016 */
[----:B------:R-:W-:-:S05]  /*3b960*/  IMAD.MOV.U32 R0, RZ, RZ, R23 ;  /* 0x000000ffff007224 */ /* 0x000fca00078e0017 */
[----:B------:R1:W-:Y:S04]  /*3b970*/  STL [R1+0x3478], R0 ;  /* 0x0034780001007387 */ /* 0x0003e80000100800 */
[----:B------:R1:W-:Y:S01]  /*3b980*/  STL [R1+0x3474], R2 ;  /* 0x0034740201007387 */ /* 0x0003e20000100800 */
[C---:B------:R-:W-:Y:S08]  /*3b990*/  HMMA.1688.F32.TF32 R112, R148.reuse, R14, R112 ;  /* 0x0000000e9470723c */ /* 0x040ff00000081070 */
[C---:B------:R-:W-:Y:S08]  /*3b9a0*/  HMMA.1688.F32.TF32 R144, R148.reuse, R42, R144 ;  /* 0x0000002a9490723c */ /* 0x040ff00000081090 */
[C---:B------:R-:W-:Y:S08]  /*3b9b0*/  HMMA.1688.F32.TF32 R120, R148.reuse, R38, R120 ;  /* 0x000000269478723c */ /* 0x040ff00000081078 */
[C---:B------:R-:W-:Y:S08]  /*3b9c0*/  HMMA.1688.F32.TF32 R124, R148.reuse, R10, R124 ;  /* 0x0000000a947c723c */ /* 0x040ff0000008107c */
[C---:B------:R-:W-:Y:S08]  /*3b9d0*/  HMMA.1688.F32.TF32 R128, R148.reuse, R6, R128 ;  /* 0x000000069480723c */ /* 0x040ff00000081080 */
        /* <DEDUP_REMOVED lines=8> */
[----:B--2---:R-:W-:Y:S11]  /*3ba60*/  HMMA.1688.F32.TF32 R24, R152, R190, R240 ;  /* 0x000000be9818723c */ /* 0x004ff600000810f0 */
[----:B------:R-:W-:Y:S05]  /*3ba70*/  @!UPT UIADD3 URZ, URZ, URZ, URZ ;  /* 0x0000003f3f3ff290 */ /* 0x000fea000fffe03f */
[----:B------:R-:W-:Y:S01]  /*3ba80*/  IMAD.MOV.U32 R0, RZ, RZ, R22 ;  /* 0x000000ffff007224 */ /* 0x000fe200078e0016 */
[----:B------:R-:W-:-:S06]  /*3ba90*/  MOV R2, R23 ;  /* 0x0000001700027202 */ /* 0x000fcc0000000f00 */
[----:B------:R-:W-:Y:S04]  /*3baa0*/  STL.64 [R1+0x6e0], R24 ;  /* 0x0006e01801007387 */ /* 0x000fe80000100a00 */
[----:B------:R-:W-:Y:S04]  /*3bab0*/  STL.64 [R1+0x6e8], R26 ;  /* 0x0006e81a01007387 */ /* 0x000fe80000100a00 */
[----:B------:R3:W-:Y:S02]  /*3bac0*/  STL.64 [R1+0x6d0], R20 ;  /* 0x0006d01401007387 */ /* 0x0007e40000100a00 */
[C---:B---3--:R-:W-:Y:S08]  /*3bad0*/  HMMA.1688.F32.TF32 R20, R152.reuse, R222, R236 ;  /* 0x000000de9814723c */ /* 0x048ff000000810ec */
[C---:B------:R-:W-:Y:S11]  /*3bae0*/  HMMA.1688.F32.TF32 R24, R152.reuse, R218, R232 ;  /* 0x000000da9818723c */ /* 0x040ff600000810e8 */
[----:B------:R-:W-:Y:S04]  /*3baf0*/  @!UPT UIADD3 URZ, URZ, URZ, URZ ;  /* 0x0000003f3f3ff290 */ /* 0x000fe8000fffe03f */
[----:B------:R1:W-:Y:S01]  /*3bb00*/  STL.64 [R1+0x6c8], R22 ;  /* 0x0006c81601007387 */ /* 0x0003e20000100a00 */
[----:B------:R-:W-:Y:S02]  /*3bb10*/  IMAD.MOV.U32 R216, RZ, RZ, R20 ;  /* 0x000000ffffd87224 */ /* 0x000fe400078e0014 */
[----:B------:R-:W-:Y:S02]  /*3bb20*/  IMAD.MOV.U32 R217, RZ, RZ, R21 ;  /* 0x000000ffffd97224 */ /* 0x000fe400078e0015 */
[C---:B-1----:R-:W-:Y:S03]  /*3bb30*/  HMMA.1688.F32.TF32 R20, R152.reuse, R214, R228 ;  /* 0x000000d69814723c */ /* 0x042fe600000810e4 */
[----:B------:R-:W-:Y:S04]  /*3bb40*/  STL [R1+0x3464], R217 ;  /* 0x003464d901007387 */ /* 0x000fe80000100800 */
[----:B------:R-:W-:Y:S04]  /*3bb50*/  STL [R1+0x3460], R216 ;  /* 0x003460d801007387 */ /* 0x000fe80000100800 */
[----:B------:R-:W-:Y:S04]  /*3bb60*/  STL.64 [R1+0x6b0], R24 ;  /* 0x0006b01801007387 */ /* 0x000fe80000100a00 */
[----:B------:R4:W-:Y:S08]  /*3bb70*/  STL.64 [R1+0x6b8], R26 ;  /* 0x0006b81a01007387 */ /* 0x0009f00000100a00 */
[----:B------:R1:W-:Y:S01]  /*3bb80*/  STL.64 [R1+0x6a8], R22 ;  /* 0x0006a81601007387 */ /* 0x0003e20000100a00 */
[----:B------:R-:W-:Y:S01]  /*3bb90*/  IMAD.MOV.U32 R196, RZ, RZ, R20 ;  /* 0x000000ffffc47224 */ /* 0x000fe200078e0014 */
[----:B----4-:R-:W-:Y:S01]  /*3bba0*/  HMMA.1688.F32.TF32 R24, R152, R210, R244 ;  /* 0x000000d29818723c */ /* 0x010fe200000810f4 */
[----:B------:R-:W-:-:S07]  /*3bbb0*/  MOV R197, R21 ;  /* 0x0000001500c57202 */ /* 0x000fce0000000f00 */
[C---:B-1----:R-:W-:Y:S01]  /*3bbc0*/  HMMA.1688.F32.TF32 R20, R152.reuse, R206, R248 ;  /* 0x000000ce9814723c */ /* 0x042fe200000810f8 */
[----:B------:R-:W-:Y:S04]  /*3bbd0*/  STL [R1+0x3468], R197 ;  /* 0x003468c501007387 */ /* 0x000fe80000100800 */
[----:B------:R-:W-:Y:S03]  /*3bbe0*/  STL [R1+0x345c], R196 ;  /* 0x00345cc401007387 */ /* 0x000fe60000100800 */
[C---:B------:R-:W-:Y:S07]  /*3bbf0*/  HMMA.1688.F32.TF32 R28, R152.reuse, R202, R180 ;  /* 0x000000ca981c723c */ /* 0x040fee00000810b4 */
[----:B------:R-:W-:Y:S04]  /*3bc00*/  STL.64 [R1+0x690], R24 ;  /* 0x0006901801007387 */ /* 0x000fe80000100a00 */
[----:B------:R1:W-:Y:S04]  /*3bc10*/  STL.64 [R1+0x698], R26 ;  /* 0x0006981a01007387 */ /* 0x0003e80000100a00 */
[----:B------:R-:W-:Y:S04]  /*3bc20*/  STL.64 [R1+0x680], R20 ;  /* 0x0006801401007387 */ /* 0x000fe80000100a00 */
[----:B------:R2:W-:Y:S01]  /*3bc30*/  STL.64 [R1+0x688], R22 ;  /* 0x0006881601007387 */ /* 0x0005e20000100a00 */
[C---:B-1----:R-:W-:Y:S08]  /*3bc40*/  HMMA.1688.F32.TF32 R24, R152.reuse, R198, R176 ;  /* 0x000000c69818723c */ /* 0x042ff000000810b0 */
[----:B--2---:R-:W-:Y:S01]  /*3bc50*/  HMMA.1688.F32.TF32 R20, R152, R194, R172 ;  /* 0x000000c29814723c */ /* 0x004fe200000810ac */
[----:B------:R-:W-:Y:S04]  /*3bc60*/  STL.64 [R1+0x670], R28 ;  /* 0x0006701c01007387 */ /* 0x000fe80000100a00 */
[----:B------:R1:W-:Y:S10]  /*3bc70*/  STL.64 [R1+0x678], R30 ;  /* 0x0006781e01007387 */ /* 0x0003f40000100a00 */
[----:B------:R-:W-:Y:S01]  /*3bc80*/  STL.64 [R1+0x660], R24 ;  /* 0x0006601801007387 */ /* 0x000fe20000100a00 */
[----:B-1----:R-:W-:Y:S03]  /*3bc90*/  HMMA.1688.F32.TF32 R28, R148, R18, R168 ;  /* 0x00000012941c723c */ /* 0x002fe600000810a8 */
[----:B------:R1:W-:Y:S05]  /*3bca0*/  STL.64 [R1+0x668], R26 ;  /* 0x0006681a01007387 */ /* 0x0003ea0000100a00 */
[----:B------:R-:W-:Y:S01]  /*3bcb0*/  IMAD.MOV.U32 R197, RZ, RZ, R20 ;  /* 0x000000ffffc57224 */ /* 0x000fe200078e0014 */
[----:B------:R-:W-:Y:S01]  /*3bcc0*/  MOV R196, R23 ;  /* 0x0000001700c47202 */ /* 0x000fe20000000f00 */
[----:B------:R-:W-:-:S02]  /*3bcd0*/  IMAD.MOV.U32 R217, RZ, RZ, R21 ;  /* 0x000000ffffd97224 */ /* 0x000fc400078e0015 */
[----:B------:R-:W-:Y:S01]  /*3bce0*/  IMAD.MOV.U32 R216, RZ, RZ, R22 ;  /* 0x000000ffffd87224 */ /* 0x000fe200078e0016 */
[C---:B-1----:R-:W-:Y:S08]  /*3bcf0*/  HMMA.1688.F32.TF32 R24, R148.reuse, R14, R164 ;  /* 0x0000000e9418723c */ /* 0x042ff000000810a4 */
[----:B------:R-:W-:Y:S01]  /*3bd00*/  HMMA.1688.F32.TF32 R20, R148, R42, R160 ;  /* 0x0000002a9414723c */ /* 0x000fe200000810a0 */
[----:B------:R-:W-:Y:S04]  /*3bd10*/  STL [R1+0x3470], R216 ;  /* 0x003470d801007387 */ /* 0x000fe80000100800 */
[----:B------:R-:W-:Y:S04]  /*3bd20*/  STL [R1+0x346c], R196 ;  /* 0x00346cc401007387 */ /* 0x000fe80000100800 */
[----:B------:R-:W-:Y:S04]  /*3bd30*/  STL.64 [R1+0x650], R28 ;  /* 0x0006501c01007387 */ /* 0x000fe80000100a00 */
[----:B------:R-:W-:Y:S04]  /*3bd40*/  STL.64 [R1+0x658], R30 ;  /* 0x0006581e01007387 */ /* 0x000fe80000100a00 */
[----:B------:R1:W-:Y:S04]  /*3bd50*/  STL.64 [R1+0x700], R24 ;  /* 0x0007001801007387 */ /* 0x0003e80000100a00 */
[----:B------:R2:W-:Y:S04]  /*3bd60*/  STL.64 [R1+0x708], R26 ;  /* 0x0007081a01007387 */ /* 0x0005e80000100a00 */
[----:B------:R3:W-:Y:S04]  /*3bd70*/  STL.64 [R1+0x728], R22 ;  /* 0x0007281601007387 */ /* 0x0007e80000100a00 */
        /* <DEDUP_REMOVED lines=34> */
[----:B--2---:R-:W4:Y:S04]  /*3bfa0*/  LDL.LU R26, [R1+0x488] ;  /* 0x00048800011a7983 */ /* 0x004f280000300800 */
        /* <DEDUP_REMOVED lines=13> */
[----:B------:R-:W-:-:S03]  /*3c080*/  IMAD.MOV.U32 R216, RZ, RZ, R20 ;  /* 0x000000ffffd87224 */ /* 0x000fc600078e0014 */
[----:B------:R-:W4:Y:S01]  /*3c090*/  LDL.LU R132, [R1+0x460] ;  /* 0x0004600001847983 */ /* 0x000f220000300800 */
[----:B------:R-:W-:-:S03]  /*3c0a0*/  IMAD.MOV.U32 R196, RZ, RZ, R21 ;  /* 0x000000ffffc47224 */ /* 0x000fc600078e0015 */
[----:B------:R-:W4:Y:S04]  /*3c0b0*/  LDL.LU R133, [R1+0x464] ;  /* 0x0004640001857983 */ /* 0x000f280000300800 */
[----:B------:R-:W4:Y:S04]  /*3c0c0*/  LDL.LU R134, [R1+0x468] ;  /* 0x0004680001867983 */ /* 0x000f280000300800 */
[----:B------:R-:W4:Y:S04]  /*3c0d0*/  LDL.LU R135, [R1+0x46c] ;  /* 0x00046c0001877983 */ /* 0x000f280000300800 */
[----:B------:R-:W4:Y:S04]  /*3c0e0*/  LDL.LU R20, [R1+0x430] ;  /* 0x0004300001147983 */ /* 0x000f280000300800 */
        /* <DEDUP_REMOVED lines=24> */
[C---:B------:R-:W-:Y:S08]  /*3c270*/  HMMA.1688.F32.TF32 R64, R148.reuse, R10, R32 ;  /* 0x0000000a9440723c */ /* 0x040ff00000081020 */
[C---:B----4-:R-:W-:Y:S08]  /*3c280*/  HMMA.1688.F32.TF32 R32, R148.reuse, R6, R28 ;  /* 0x000000069420723c */ /* 0x050ff0000008101c */
        /* <DEDUP_REMOVED lines=8> */
[----:B------:R-:W2:Y:S04]  /*3c310*/  LDL.LU R160, [R1+0x2c0] ;  /* 0x0002c00001a07983 */ /* 0x000ea80000300800 */
[----:B------:R-:W-:Y:S04]  /*3c320*/  STL.64 [R1+0x860], R28 ;  /* 0x0008601c01007387 */ /* 0x000fe80000100a00 */
[----:B------:R1:W-:Y:S04]  /*3c330*/  STL.64 [R1+0x868], R30 ;  /* 0x0008681e01007387 */ /* 0x0003e80000100a00 */
[----:B------:R-:W-:Y:S01]  /*3c340*/  STL.64 [R1+0x850], R24 ;  /* 0x0008501801007387 */ /* 0x000fe20000100a00 */
[C---:B---3--:R-:W-:Y:S03]  /*3c350*/  HMMA.1688.F32.TF32 R20, R148.reuse, R218, R20 ;  /* 0x000000da9414723c */ /* 0x048fe60000081014 */
[----:B------:R3:W-:Y:S04]  /*3c360*/  STL.64 [R1+0x858], R26 ;  /* 0x0008581a01007387 */ /* 0x0007e80000100a00 */
[----:B------:R-:W2:Y:S01]  /*3c370*/  LDL.LU R161, [R1+0x2c4] ;  /* 0x0002c40001a17983 */ /* 0x000ea20000300800 */
[C---:B-1----:R-:W-:Y:S03]  /*3c380*/  HMMA.1688.F32.TF32 R28, R148.reuse, R214, R240 ;  /* 0x000000d6941c723c */ /* 0x042fe600000810f0 */
[----:B------:R-:W2:Y:S04]  /*3c390*/  LDL.LU R162, [R1+0x2c8] ;  /* 0x0002c80001a27983 */ /* 0x000ea80000300800 */
[----:B------:R-:W2:Y:S01]  /*3c3a0*/  LDL.LU R163, [R1+0x2cc] ;  /* 0x0002cc0001a37983 */ /* 0x000ea20000300800 */
[C---:B---3--:R-:W-:Y:S11]  /*3c3b0*/  HMMA.1688.F32.TF32 R24, R148.reuse, R222, R132 ;  /* 0x000000de9418723c */ /* 0x048ff60000081084 */
[----:B------:R-:W-:Y:S11]  /*3c3c0*/  @!UPT UIADD3 URZ, URZ, URZ, URZ ;  /* 0x0000003f3f3ff290 */ /* 0x000ff6000fffe03f */
[----:B------:R-:W-:Y:S01]  /*3c3d0*/  @!UPT UIADD3 URZ, URZ, URZ, URZ ;  /* 0x0000003f3f3ff290 */ /* 0x000fe2000fffe03f */
[----:B------:R-:W-:Y:S04]  /*3c3e0*/  STL.64 [R1+0x840], R24 ;  /* 0x0008401801007387 */ /* 0x000fe80000100a00 */
[----:B------:R1:W-:Y:S04]  /*3c3f0*/  STL.64 [R1+0x848], R26 ;  /* 0x0008481a01007387 */ /* 0x0003e80000100a00 */
[----:B------:R-:W-:Y:S04]  /*3c400*/  STL.64 [R1+0x830], R20 ;  /* 0x0008301401007387 */ /* 0x000fe80000100a00 */
[----:B------:R3:W-:Y:S01]  /*3c410*/  STL.64 [R1+0x838], R22 ;  /* 0x0008381601007387 */ /* 0x0007e20000100a00 */
[C---:B-1----:R-:W-:Y:S08]  /*3c420*/  HMMA.1688.F32.TF32 R24, R148.reuse, R210, R224 ;  /* 0x000000d29418723c */ /* 0x042ff000000810e0 */
[C---:B---3--:R-:W-:Y:S01]  /*3c430*/  HMMA.1688.F32.TF32 R20, R148.reuse, R206, R168 ;  /* 0x000000ce9414723c */ /* 0x048fe200000810a8 */
[----:B------:R-:W-:Y:S04]  /*3c440*/  STL.64 [R1+0x820], R28 ;  /* 0x0008201c01007387 */ /* 0x000fe80000100a00 */
[----:B------:R-:W-:Y:S04]  /*3c450*/  STL.64 [R1+0x828], R30 ;  /* 0x0008281e01007387 */ /* 0x000fe80000100a00 */
[----:B------:R-:W3:Y:S06]  /*3c460*/  LDL.LU R168, [R1+0x2a0] ;  /* 0x0002a00001a87983 */ /* 0x000eec0000300800 */
[----:B------:R-:W-:Y:S04]  /*3c470*/  STL.64 [R1+0x810], R24 ;  /* 0x0008101801007387 */ /* 0x000fe80000100a00 */
[----:B------:R-:W-:Y:S04]  /*3c480*/  STL.64 [R1+0x818], R26 ;  /* 0x0008181a01007387 */ /* 0x000fe80000100a00 */
[----:B------:R-:W-:Y:S04]  /*3c490*/  STL.64 [R1+0x800], R20 ;  /* 0x0008001401007387 */ /* 0x000fe80000100a00 */
[----:B------:R1:W-:Y:S04]  /*3c4a0*/  STL.64 [R1+0x808], R22 ;  /* 0x0008081601007387 */ /* 0x0003e80000100a00 */
[----:B------:R-:W3:Y:S04]  /*3c4b0*/  LDL.LU R169, [R1+0x2a4] ;  /* 0x0002a40001a97983 */ /* 0x000ee80000300800 */
[----:B------:R-:W3:Y:S04]  /*3c4c0*/  LDL.LU R170, [R1+0x2a8] ;  /* 0x0002a80001aa7983 */ /* 0x000ee80000300800 */
[----:B------:R-:W3:Y:S01]  /*3c4d0*/  LDL.LU R171, [R1+0x2ac] ;  /* 0x0002ac0001ab7983 */ /* 0x000ee20000300800 */
[C---:B-1----:R-:W-:Y:S08]  /*3c4e0*/  HMMA.1688.F32.TF32 R20, R148.reuse, R202, R236 ;  /* 0x000000ca9414723c */ /* 0x042ff000000810ec */
[C---:B------:R-:W-:Y:S08]  /*3c4f0*/  HMMA.1688.F32.TF32 R28, R148.reuse, R198, R232 ;  /* 0x000000c6941c723c */ /* 0x040ff000000810e8 */
[----:B------:R-:W-:Y:S07]  /*3c500*/  HMMA.1688.F32.TF32 R24, R148, R194, R228 ;  /* 0x000000c29418723c */ /* 0x000fee00000810e4 */
        /* <DEDUP_REMOVED lines=9> */
[C---:B----4-:R-:W-:Y:S03]  /*3c5a0*/  HMMA.1688.F32.TF32 R24, R156.reuse, R42, R180 ;  /* 0x0000002a9c18723c */ /* 0x050fe600000810b4 */
[----:B------:R1:W-:Y:S05]  /*3c5b0*/  STL.64 [R1+0x778], R22 ;  /* 0x0007781601007387 */ /* 0x0003ea0000100a00 */
[C---:B-1----:R-:W-:Y:S06]  /*3c5c0*/  HMMA.1688.F32.TF32 R20, R156.reuse, R38, R176 ;  /* 0x000000269c14723c */ /* 0x042fec00000810b0 */
[----:B------:R-:W-:Y:S04]  /*3c5d0*/  STL.64 [R1+0x760], R28 ;  /* 0x0007601c01007387 */ /* 0x000fe80000100a00 */
[----:B------:R-:W-:Y:S05]  /*3c5e0*/  STL.64 [R1+0x768], R30 ;  /* 0x0007681e01007387 */ /* 0x000fea0000100a00 */
[----:B------:R-:W-:Y:S04]  /*3c5f0*/  STL.64 [R1+0x7d0], R24 ;  /* 0x0007d01801007387 */ /* 0x000fe80000100a00 */
[----:B------:R1:W-:Y:S04]  /*3c600*/  STL.64 [R1+0x7d8], R26 ;  /* 0x0007d81a01007387 */ /* 0x0003e80000100a00 */
[----:B------:R4:W-:Y:S01]  /*3c610*/  STL.64 [R1+0x7c8], R22 ;  /* 0x0007c81601007387 */ /* 0x0009e20000100a00 */
[----:B------:R-:W-:Y:S01]  /*3c620*/  IMAD.MOV.U32 R204, RZ, RZ, R20 ;  /* 0x000000ffffcc7224 */ /* 0x000fe200078e0014 */
[----:B-1----:R-:W-:Y:S01]  /*3c630*/  HMMA.1688.F32.TF32 R24, R156, R10, R172 ;  /* 0x0000000a9c18723c */ /* 0x002fe200000810ac */
[----:B------:R-:W-:-:S07]  /*3c640*/  MOV R205, R21 ;  /* 0x0000001500cd7202 */ /* 0x000fce0000000f00 */
[----:B----4-:R-:W-:Y:S01]  /*3c650*/  HMMA.1688.F32.TF32 R20, R156, R6, R164 ;  /* 0x000000069c14723c */ /* 0x010fe200000810a4 */
[----:B------:R-:W-:Y:S04]  /*3c660*/  STL [R1+0x342c], R205 ;  /* 0x00342ccd01007387 */ /* 0x000fe80000100800 */
[----:B------:R-:W-:Y:S10]  /*3c670*/  STL [R1+0x3428], R204 ;  /* 0x003428cc01007387 */ /* 0x000ff40000100800 */
[----:B------:R-:W-:Y:S04]  /*3c680*/  STL.64 [R1+0x7b0], R24 ;  /* 0x0007b01801007387 */ /* 0x000fe80000100a00 */
[----:B------:R-:W-:Y:S04]  /*3c690*/  STL.64 [R1+0x7b8], R26 ;  /* 0x0007b81a01007387 */ /* 0x000fe80000100a00 */
[----:B------:R2:W-:Y:S04]  /*3c6a0*/  STL.64 [R1+0x7a8], R22 ;  /* 0x0007a81601007387 */ /* 0x0005e80000100a00 */
[----:B------:R-:W4:Y:S04]  /*3c6b0*/  LDL.LU R164, [R1+0x280] ;  /* 0x0002800001a47983 */ /* 0x000f280000300800 */
[----:B------:R-:W4:Y:S04]  /*3c6c0*/  LDL.LU R165, [R1+0x284] ;  /* 0x0002840001a57983 */ /* 0x000f280000300800 */
[----:B------:R-:W4:Y:S04]  /*3c6d0*/  LDL.LU R166, [R1+0x288] ;  /* 0x0002880001a67983 */ /* 0x000f280000300800 */
[----:B------:R-:W4:Y:S01]  /*3c6e0*/  LDL.LU R167, [R1+0x28c] ;  /* 0x00028c0001a77983 */ /* 0x000f220000300800 */
[----:B------:R-:W-:-:S02]  /*3c6f0*/  IMAD.MOV.U32 R208, RZ, RZ, R20 ;  /* 0x000000ffffd07224 */ /* 0x000fc400078e0014 */
[----:B------:R-:W-:-:S05]  /*3c700*/  IMAD.MOV.U32 R209, RZ, RZ, R21 ;  /* 0x000000ffffd17224 */ /* 0x000fca00078e0015 */
[----:B------:R-:W-:Y:S04]  /*3c710*/  STL [R1+0x3434], R209 ;  /* 0x003434d101007387 */ /* 0x000fe80000100800 */
[----:B------:R-:W-:Y:S01]  /*3c720*/  STL [R1+0x3430], R208 ;  /* 0x003430d001007387 */ /* 0x000fe20000100800 */
[----:B--2---:R-:W-:Y:S01]  /*3c730*/  HMMA.1688.F32.TF32 R20, R156, R190, R160 ;  /* 0x000000be9c14723c */ /* 0x004fe200000810a0 */
[----:B------:R-:W-:Y:S01]  /*3c740*/  MOV R176, R221 ;  /* 0x000000dd00b07202 */ /* 0x000fe20000000f00 */
[----:B------:R-:W-:Y:S02]  /*3c750*/  IMAD.MOV.U32 R177, RZ, RZ, R220 ;  /* 0x000000ffffb17224 */ /* 0x000fe400078e00dc */
[----:B------:R-:W-:Y:S02]  /*3c760*/  IMAD.MOV.U32 R178, RZ, RZ, R189 ;  /* 0x000000ffffb27224 */ /* 0x000fe400078e00bd */
        /* <DEDUP_REMOVED lines=9> */
[----:B------:R3:W-:Y:S01]  /*3c800*/  STL.64 [R1+0x758], R22 ;  /* 0x0007581601007387 */ /* 0x0007e20000100a00 */
[----:B------:R-:W-:Y:S01]  /*3c810*/  IMAD.MOV.U32 R205, RZ, RZ, R20 ;  /* 0x000000ffffcd7224 */ /* 0x000fe200078e0014 */
[----:B------:R-:W-:-:S02]  /*3c820*/  MOV R204, R21 ;  /* 0x0000001500cc7202 */ /* 0x000fc40000000f00 */
[----:B------:R-:W2:Y:S04]  /*3c830*/  LDL.LU R160, [R1+0x260] ;  /* 0x0002600001a07983 */ /* 0x000ea80000300800 */
[----:B------:R-:W2:Y:S04]  /*3c840*/  LDL.LU R161, [R1+0x264] ;  /* 0x0002640001a17983 */ /* 0x000ea80000300800 */
[----:B------:R-:W2:Y:S04]  /*3c850*/  LDL.LU R162, [R1+0x268] ;  /* 0x0002680001a27983 */ /* 0x000ea80000300800 */
[----:B------:R-:W2:Y:S04]  /*3c860*/  LDL.LU R163, [R1+0x26c] ;  /* 0x00026c0001a37983 */ /* 0x000ea80000300800 */
[----:B------:R-:W-:Y:S04]  /*3c870*/  STL [R1+0x343c], R204 ;  /* 0x00343ccc01007387 */ /* 0x000fe80000100800 */
[----:B------:R-:W-:Y:S04]  /*3c880*/  STL [R1+0x3438], R205 ;  /* 0x003438cd01007387 */ /* 0x000fe80000100800 */
[----:B------:R-:W-:Y:S01]  /*3c890*/  LDS R191, [R3+0x9000] ;  /* 0x0090000003bf7984 */ /* 0x000fe20000000800 */
[----:B---3--:R-:W-:Y:S03]  /*3c8a0*/  HMMA.1688.F32.TF32 R20, R156, R186, R168 ;  /* 0x000000ba9c14723c */ /* 0x008fe600000810a8 */
[----:B------:R-:W-:Y:S04]  /*3c8b0*/  LDS R186, [R252+0x9080] ;  /* 0x00908000fcba7984 */ /* 0x000fe80000000800 */
[----:B------:R-:W-:Y:S11]  /*3c8c0*/  LDS R187, [R3+0x9080] ;  /* 0x0090800003bb7984 */ /* 0x000ff60000000800 */
[----:B------:R-:W-:Y:S05]  /*3c8d0*/  @!UPT UIADD3 URZ, URZ, URZ, URZ ;  /* 0x0000003f3f3ff290 */ /* 0x000fea000fffe03f */
        /* <DEDUP_REMOVED lines=9> */
[----:B------:R-:W-:-:S02]  /*3c970*/  IMAD.MOV.U32 R212, RZ, RZ, R20 ;  /* 0x000000ffffd47224 */ /* 0x000fc400078e0014 */
[----:B------:R-:W-:Y:S02]  /*3c980*/  IMAD.MOV.U32 R213, RZ, RZ, R21 ;  /* 0x000000ffffd57224 */ /* 0x000fe400078e0015 */
[----:B------:R-:W-:-:S05]  /*3c990*/  IMAD.MOV.U32 R208, RZ, RZ, R22 ;  /* 0x000000ffffd07224 */ /* 0x000fca00078e0016 */
[----:B------:R-:W-:Y:S04]  /*3c9a0*/  STL [R1+0x3448], R208 ;  /* 0x003448d001007387 */ /* 0x000fe80000100800 */
[----:B------:R-:W-:Y:S04]  /*3c9b0*/  STL [R1+0x3444], R213 ;  /* 0x003444d501007387 */ /* 0x000fe80000100800 */
[----:B------:R1:W-:Y:S01]  /*3c9c0*/  STL [R1+0x3440], R212 ;  /* 0x003440d401007387 */ /* 0x0003e20000100800 */
[C---:B----4-:R-:W-:Y:S11]  /*3c9d0*/  HMMA.1688.F32.TF32 R20, R156.reuse, R222, R164 ;  /* 0x000000de9c14723c */ /* 0x050ff600000810a4 */
[----:B------:R-:W-:Y:S11]  /*3c9e0*/  @!UPT UIADD3 URZ, URZ, URZ, URZ ;  /* 0x0000003f3f3ff290 */ /* 0x000ff6000fffe03f */
[----:B------:R-:W-:Y:S01]  /*3c9f0*/  @!UPT UIADD3 URZ, URZ, URZ, URZ ;  /* 0x0000003f3f3ff290 */ /* 0x000fe2000fffe03f */
[----:B------:R-:W-:Y:S04]  /*3ca00*/  STL.64 [R1+0x710], R20 ;  /* 0x0007101401007387 */ /* 0x000fe80000100a00 */
[----:B------:R-:W-:Y:S04]  /*3ca10*/  STL.64 [R1+0x718], R22 ;  /* 0x0007181601007387 */ /* 0x000fe80000100a00 */
[----:B------:R-:W4:Y:S01]  /*3ca20*/  LDL R251, [R1+0x9c0] ;  /* 0x0009c00001fb7983 */ /* 0x000f220000100800 */
[----:B--2---:R-:W-:Y:S07]  /*3ca30*/  HMMA.1688.F32.TF32 R220, R156, R218, R160 ;  /* 0x000000da9cdc723c */ /* 0x004fee00000810a0 */
[----:B------:R-:W-:-:S02]  /*3ca40*/  IMAD.MOV.U32 R162, RZ, RZ, R5 ;  /* 0x000000ffffa27224 */ /* 0x000fc400078e0005 */
[----:B------:R-:W-:Y:S01]  /*3ca50*/  IMAD.MOV.U32 R163, RZ, RZ, R4 ;  /* 0x000000ffffa37224 */ /* 0x000fe200078e0004 */
[----:B------:R-:W-:Y:S01]  /*3ca60*/  MOV R164, R17 ;  /* 0x0000001100a47202 */ /* 0x000fe20000000f00 */
[----:B------:R-:W-:Y:S02]  /*3ca70*/  IMAD.MOV.U32 R165, RZ, RZ, R16 ;  /* 0x000000ffffa57224 */ /* 0x000fe400078e0010 */
[----:B------:R-:W-:Y:S02]  /*3ca80*/  IMAD.MOV.U32 R166, RZ, RZ, R13 ;  /* 0x000000ffffa67224 */ /* 0x000fe400078e000d */
[----:B------:R-:W-:Y:S01]  /*3ca90*/  IMAD.MOV.U32 R167, RZ, RZ, R12 ;  /* 0x000000ffffa77224 */ /* 0x000fe200078e000c */
[C---:B---3--:R-:W-:Y:S11]  /*3caa0*/  HMMA.1688.F32.TF32 R4, R156.reuse, R214, R180 ;  /* 0x000000d69c04723c */ /* 0x048ff600000810b4 */
[----:B------:R-:W-:Y:S11]  /*3cab0*/  @!UPT UIADD3 URZ, URZ, URZ, URZ ;  /* 0x0000003f3f3ff290 */ /* 0x000ff6000fffe03f */
[----:B------:R-:W-:Y:S02]  /*3cac0*/  @!UPT UIADD3 URZ, URZ, URZ, URZ ;  /* 0x0000003f3f3ff290 */ /* 0x000fe4000fffe03f */
[----:B------:R-:W-:Y:S01]  /*3cad0*/  MOV R205, R4 ;  /* 0x0000000400cd7202 */ /* 0x000fe20000000f00 */
[----:B------:R-:W-:Y:S02]  /*3cae0*/  IMAD.MOV.U32 R209, RZ, RZ, R5 ;  /* 0x000000ffffd17224 */ /* 0x000fe400078e0005 */
[----:B------:R-:W-:Y:S02]  /*3caf0*/  IMAD.MOV.U32 R215, RZ, RZ, R6 ;  /* 0x000000ffffd77224 */ /* 0x000fe400078e0006 */
[----:B------:R-:W-:Y:S02]  /*3cb00*/  IMAD.MOV.U32 R214, RZ, RZ, R7 ;  /* 0x000000ffffd67224 */ /* 0x000fe400078e0007 */
[C---:B------:R-:W-:Y:S01]  /*3cb10*/  HMMA.1688.F32.TF32 R4, R156.reuse, R210, R176 ;  /* 0x000000d29c04723c */ /* 0x040fe200000810b0 */
[----:B------:R-:W-:Y:S11]  /*3cb20*/  MOV R160, R9 ;  /* 0x0000000900a07202 */ /* 0x000ff60000000f00 */
[----:B------:R-:W-:Y:S11]  /*3cb30*/  @!UPT UIADD3 URZ, URZ, URZ, URZ ;  /* 0x0000003f3f3ff290 */ /* 0x000ff6000fffe03f */
[----:B------:R-:W-:Y:S01]  /*3cb40*/  @!UPT UIADD3 URZ, URZ, URZ, URZ ;  /* 0x0000003f3f3ff290 */ /* 0x000fe2000fffe03f */
[----:B-1----:R-:W-:Y:S01]  /*3cb50*/  MOV R212, R4 ;  /* 0x0000000400d47202 */ /* 0x002fe20000000f00 */
[----:B------:R-:W-:Y:S02]  /*3cb60*/  IMAD.MOV.U32 R204, RZ, RZ, R5 ;  /* 0x000000ffffcc7224 */ /* 0x000fe400078e0005 */
[----:B------:R-:W-:Y:S02]  /*3cb70*/  IMAD.MOV.U32 R211, RZ, RZ, R6 ;  /* 0x000000ffffd37224 */ /* 0x000fe400078e0006 */
[----:B------:R-:W-:Y:S02]  /*3cb80*/  IMAD.MOV.U32 R210, RZ, RZ, R7 ;  /* 0x000000ffffd27224 */ /* 0x000fe400078e0007 */
[----:B------:R-:W-:Y:S01]  /*3cb90*/  HMMA.1688.F32.TF32 R4, R156, R202, R168 ;  /* 0x000000ca9c04723c */ /* 0x000fe200000810a8 */
[----:B------:R-:W-:-:S07]  /*3cba0*/  IMAD.MOV.U32 R161, RZ, RZ, R8 ;  /* 0x000000ffffa17224 */ /* 0x000fce00078e0008 */
[C---:B------:R-:W-:Y:S11]  /*3cbb0*/  HMMA.1688.F32.TF32 R8, R156.reuse, R206, R172 ;  /* 0x000000ce9c08723c */ /* 0x040ff600000810ac */
[----:B------:R-:W-:Y:S05]  /*3cbc0*/  @!UPT UIADD3 URZ, URZ, URZ, URZ ;  /* 0x0000003f3f3ff290 */ /* 0x000fea000fffe03f */
[----:B------:R-:W-:Y:S01]  /*3cbd0*/  MOV R192, R4 ;  /* 0x0000000400c07202 */ /* 0x000fe20000000f00 */
[----:B------:R-:W-:Y:S02]  /*3cbe0*/  IMAD.MOV.U32 R193, RZ, RZ, R5 ;  /* 0x000000ffffc17224 */ /* 0x000fe400078e0005 */
[----:B------:R-:W-:Y:S02]  /*3cbf0*/  IMAD.MOV.U32 R207, RZ, RZ, R6 ;  /* 0x000000ffffcf7224 */ /* 0x000fe400078e0006 */
[----:B------:R-:W-:Y:S02]  /*3cc00*/  IMAD.MOV.U32 R206, RZ, RZ, R7 ;  /* 0x000000ffffce7224 */ /* 0x000fe400078e0007 */
[----:B------:R-:W-:Y:S01]  /*3cc10*/  HMMA.1688.F32.TF32 R4, R156, R198, R164 ;  /* 0x000000c69c04723c */ /* 0x000fe200000810a4 */
[----:B------:R-:W-:Y:S04]  /*3cc20*/  STL [R1+0x3414], R220 ;  /* 0x003414dc01007387 */ /* 0x000fe80000100800 */
[----:B------:R-:W-:Y:S04]  /*3cc30*/  STL [R1+0x3410], R221 ;  /* 0x003410dd01007387 */ /* 0x000fe80000100800 */
[----:B------:R-:W-:Y:S04]  /*3cc40*/  STL [R1+0x340c], R222 ;  /* 0x00340cde01007387 */ /* 0x000fe80000100800 */
[----:B------:R-:W-:Y:S04]  /*3cc50*/  STL [R1+0x3408], R223 ;  /* 0x003408df01007387 */ /* 0x000fe80000100800 */
[----:B------:R-:W-:Y:S04]  /*3cc60*/  STL [R1+0x3458], R214 ;  /* 0x003458d601007387 */ /* 0x000fe80000100800 */
[----:B------:R-:W-:Y:S04]  /*3cc70*/  STL [R1+0x3454], R215 ;  /* 0x003454d701007387 */ /* 0x000fe80000100800 */
[----:B------:R1:W-:Y:S01]  /*3cc80*/  STL [R1+0x3450], R209 ;  /* 0x003450d101007387 */ /* 0x0003e20000100800 */
[----:B------:R-:W-:-:S02]  /*3cc90*/  IMAD.MOV.U32 R208, RZ, RZ, R6 ;  /* 0x000000ffffd07224 */ /* 0x000fc400078e0006 */
[----:B------:R-:W-:Y:S01]  /*3cca0*/  IMAD.MOV.U32 R213, RZ, RZ, R7 ;  /* 0x000000ffffd57224 */ /* 0x000fe200078e0007 */
[----:B------:R2:W-:Y:S01]  /*3ccb0*/  STL [R1+0x344c], R205 ;  /* 0x00344ccd01007387 */ /* 0x0005e20000100800 */
[----:B-1----:R-:W-:Y:S01]  /*3ccc0*/  MOV R209, R4 ;  /* 0x0000000400d17202 */ /* 0x002fe20000000f00 */
[----:B--2---:R-:W-:Y:S02]  /*3ccd0*/  IMAD.MOV.U32 R205, RZ, RZ, R5 ;  /* 0x000000ffffcd7224 */ /* 0x004fe400078e0005 */
[----:B------:R-:W-:Y:S01]  /*3cce0*/  HMMA.1688.F32.TF32 R4, R156, R194, R160 ;  /* 0x000000c29c04723c */ /* 0x000fe200000810a0 */
[----:B------:R-:W-:Y:S04]  /*3ccf0*/  STL.64 [R1+0x5e0], R8 ;  /* 0x0005e00801007387 */ /* 0x000fe80000100a00 */
[----:B------:R-:W-:Y:S04]  /*3cd00*/  STL.64 [R1+0x5e8], R10 ;  /* 0x0005e80a01007387 */ /* 0x000fe80000100a00 */
[----:B----4-:R-:W1:Y:S04]  /*3cd10*/  LDSM.16.M88.4 R180, [R251+0x40080] ;  /* 0x04008000fbb4783b */ /* 0x010e680000000200 */
[----:B------:R-:W2:Y:S04]  /*3cd20*/  LDSM.16.M88.4 R176, [R251+0x42080] ;  /* 0x04208000fbb0783b */ /* 0x000ea80000000200 */
[----:B------:R-:W3:Y:S04]  /*3cd30*/  LDSM.16.M88.4 R8, [R251+0x44080] ;  /* 0x04408000fb08783b */ /* 0x000ee80000000200 */
[----:B------:R-:W-:Y:S03]  /*3cd40*/  LDSM.16.M88.4 R172, [R251+0x48080] ;  /* 0x04808000fbac783b */ /* 0x000fe60000000200 */
[----:B------:R-:W-:Y:S01]  /*3cd50*/  MOV R214, R4 ;  /* 0x0000000400d67202 */ /* 0x000fe20000000f00 */
[----:B------:R-:W-:-:S02]  /*3cd60*/  IMAD.MOV.U32 R215, RZ, RZ, R5 ;  /* 0x000000ffffd77224 */ /* 0x000fc400078e0005 */
[----:B------:R-:W-:Y:S01]  /*3cd70*/  IMAD.MOV.U32 R195, RZ, RZ, R6 ;  /* 0x000000ffffc37224 */ /* 0x000fe200078e0006 */
[----:B------:R-:W-:Y:S01]  /*3cd80*/  LDSM.16.M88.4 R168, [R251+0x4a080] ;  /* 0x04a08000fba8783b */ /* 0x000fe20000000200 */
[----:B------:R-:W-:-:S03]  /*3cd90*/  IMAD.MOV.U32 R194, RZ, RZ, R7 ;  /* 0x000000ffffc27224 */ /* 0x000fc600078e0007 */
[----:B------:R-:W4:Y:S04]  /*3cda0*/  LDSM.16.M88.4 R4, [R251+0x46080] ;  /* 0x04608000fb04783b */ /* 0x000f280000000200 */
[----:B------:R-:W2:Y:S04]  /*3cdb0*/  LDSM.16.M88.4 R164, [R251+0x4c080] ;  /* 0x04c08000fba4783b */ /* 0x000ea80000000200 */
[----:B------:R-:W2:Y:S04]  /*3cdc0*/  LDSM.16.M88.4 R160, [R251+0x4e080] ;  /* 0x04e08000fba0783b */ /* 0x000ea80000000200 */
[----:B------:R-:W3:Y:S04]  /*3cdd0*/  LDSM.16.M88.4 R156, [R251+0x50080] ;  /* 0x05008000fb9c783b */ /* 0x000ee80000000200 */
[----:B------:R-:W3:Y:S04]  /*3cde0*/  LDSM.16.M88.4 R152, [R251+0x52080] ;  /* 0x05208000fb98783b */ /* 0x000ee80000000200 */
[----:B------:R-:W4:Y:S04]  /*3cdf0*/  LDSM.16.M88.4 R148, [R251+0x54080] ;  /* 0x05408000fb94783b */ /* 0x000f280000000200 */
[----:B------:R-:W4:Y:S04]  /*3ce00*/  LDSM.16.M88.4 R40, [R251+0x56080] ;  /* 0x05608000fb28783b */ /* 0x000f280000000200 */
[----:B------:R-:W4:Y:S04]  /*3ce10*/  LDSM.16.M88.4 R36, [R251+0x58080] ;  /* 0x05808000fb24783b */ /* 0x000f280000000200 */
[----:B------:R-:W4:Y:S04]  /*3ce20*/  LDSM.16.M88.4 R16, [R251+0x5a080] ;  /* 0x05a08000fb10783b */ /* 0x000f280000000200 */
[----:B------:R-:W4:Y:S04]  /*3ce30*/  LDSM.16.M88.4 R12, [R251+0x5c080] ;  /* 0x05c08000fb0c783b */ /* 0x000f280000000200 */
[----:B-1----:R-:W-:Y:S04]  /*3ce40*/  STL [R1+0x341c], R182 ;  /* 0x00341cb601007387 */ /* 0x002fe80000100800 */
[----:B------:R-:W-:Y:S04]  /*3ce50*/  STL [R1+0x3418], R183 ;  /* 0x003418b701007387 */ /* 0x000fe80000100800 */
[----:B--2---:R-:W-:Y:S04]  /*3ce60*/  STL [R1+0x3424], R178 ;  /* 0x003424b201007387 */ /* 0x004fe80000100800 */
[----:B------:R-:W-:Y:S04]  /*3ce70*/  STL [R1+0x3420], R179 ;  /* 0x003420b301007387 */ /* 0x000fe80000100800 */
[----:B---3--:R-:W-:Y:S04]  /*3ce80*/  STL [R1+0x32f0], R10 ;  /* 0x0032f00a01007387 */ /* 0x008fe80000100800 */
[----:B------:R-:W-:Y:S04]  /*3ce90*/  STL [R1+0x32ec], R11 ;  /* 0x0032ec0b01007387 */ /* 0x000fe80000100800 */
[----:B----4-:R-:W-:Y:S04]  /*3cea0*/  STL [R1+0x32f8], R6 ;  /* 0x0032f80601007387 */ /* 0x010fe80000100800 */
[----:B------:R-:W-:Y:S04]  /*3ceb0*/  STL [R1+0x32f4], R7 ;  /* 0x0032f40701007387 */ /* 0x000fe80000100800 */
        /* <DEDUP_REMOVED lines=26> */
[----:B------:R-:W3:Y:S04]  /*3d060*/  LDL.LU R248, [R1+0x2d0] ;  /* 0x0002d00001f87983 */ /* 0x000ee80000300800 */
[----:B------:R1:W4:Y:S04]  /*3d070*/  LDSM.16.M88.4 R236, [R251+0x5e080] ;  /* 0x05e08000fbec783b */ /* 0x0003280000000200 */
[----:B------:R-:W3:Y:S04]  /*3d080*/  LDL.LU R249, [R1+0x2d4] ;  /* 0x0002d40001f97983 */ /* 0x000ee80000300800 */
[----:B------:R-:W3:Y:S01]  /*3d090*/  LDL.LU R184, [R1+0x35c4] ;  /* 0x0035c40001b87983 */ /* 0x000ee20000300800 */
[----:B-1----:R-:W-:-:S03]  /*3d0a0*/  IMAD.MOV.U32 R251, RZ, RZ, R185 ;  /* 0x000000fffffb7224 */ /* 0x002fc600078e00b9 */
        /* <DEDUP_REMOVED lines=19> */
[----:B----4-:R-:W-:Y:S04]  /*3d1e0*/  STL [R1+0x3344], R238 ;  /* 0x003344ee01007387 */ /* 0x010fe80000100800 */
[----:B------:R-:W-:Y:S01]  /*3d1f0*/  STL [R1+0x3340], R239 ;  /* 0x003340ef01007387 */ /* 0x000fe20000100800 */
[----:B--2---:R-:W-:Y:S03]  /*3d200*/  HMMA.1688.F32.TF32 R24, R188, R180, R228 ;  /* 0x000000b4bc18723c */ /* 0x004fe600000810e4 */
[----:B------:R-:W2:Y:S04]  /*3d210*/  LDL.LU R228, [R1+0x290] ;  /* 0x0002900001e47983 */ /* 0x000ea80000300800 */
[----:B------:R-:W2:Y:S04]  /*3d220*/  LDL.LU R229, [R1+0x294] ;  /* 0x0002940001e57983 */ /* 0x000ea80000300800 */
[----:B------:R-:W2:Y:S04]  /*3d230*/  LDL.LU R230, [R1+0x298] ;  /* 0x0002980001e67983 */ /* 0x000ea80000300800 */
[----:B------:R-:W2:Y:S04]  /*3d240*/  LDL.LU R231, [R1+0x29c] ;  /* 0x00029c0001e77983 */ /* 0x000ea80000300800 */
[----:B------:R-:W4:Y:S04]  /*3d250*/  LDL.LU R224, [R1+0x2b0] ;  /* 0x0002b00001e07983 */ /* 0x000f280000300800 */
[----:B------:R-:W4:Y:S01]  /*3d260*/  LDL.LU R225, [R1+0x2b4] ;  /* 0x0002b40001e17983 */ /* 0x000f220000300800 */
[----:B------:R-:W-:Y:S01]  /*3d270*/  MOV R220, R24 ;  /* 0x0000001800dc7202 */ /* 0x000fe20000000f00 */
[----:B------:R-:W-:-:S02]  /*3d280*/  IMAD.MOV.U32 R221, RZ, RZ, R25 ;  /* 0x000000ffffdd7224 */ /* 0x000fc400078e0019 */
[----:B------:R-:W4:Y:S01]  /*3d290*/  LDL.LU R226, [R1+0x2b8] ;  /* 0x0002b80001e27983 */ /* 0x000f220000300800 */
[----:B------:R-:W-:Y:S02]  /*3d2a0*/  IMAD.MOV.U32 R222, RZ, RZ, R26 ;  /* 0x000000ffffde7224 */ /* 0x000fe400078e001a */
[----:B------:R-:W-:Y:S01]  /*3d2b0*/  IMAD.MOV.U32 R223, RZ, RZ, R27 ;  /* 0x000000ffffdf7224 */ /* 0x000fe200078e001b */
[----:B------:R-:W4:Y:S01]  /*3d2c0*/  LDL.LU R227, [R1+0x2bc] ;  /* 0x0002bc0001e37983 */ /* 0x000f220000300800 */
[C---:B---3--:R-:W-:Y:S08]  /*3d2d0*/  HMMA.1688.F32.TF32 R24, R188.reuse, R176, R132 ;  /* 0x000000b0bc18723c */ /* 0x048ff00000081084 */
[C---:B------:R-:W-:Y:S01]  /*3d2e0*/  HMMA.1688.F32.TF32 R28, R188.reuse, R8, R232 ;  /* 0x00000008bc1c723c */ /* 0x040fe200000810e8 */
[----:B------:R-:W3:Y:S11]  /*3d2f0*/  LDL.LU R232, [R1+0x270] ;  /* 0x0002700001e87983 */ /* 0x000ef60000300800 */
[----:B------:R-:W-:Y:S04]  /*3d300*/  @!UPT UIADD3 URZ, URZ, URZ, URZ ;  /* 0x0000003f3f3ff290 */ /* 0x000fe8000fffe03f */
[----:B------:R-:W-:Y:S01]  /*3d310*/  MOV R178, R24 ;  /* 0x0000001800b27202 */ /* 0x000fe20000000f00 */
[----:B------:R-:W-:Y:S02]  /*3d320*/  IMAD.MOV.U32 R179, RZ, RZ, R25 ;  /* 0x000000ffffb37224 */ /* 0x000fe400078e0019 */
[----:B------:R-:W-:Y:S02]  /*3d330*/  IMAD.MOV.U32 R182, RZ, RZ, R26 ;  /* 0x000000ffffb67224 */ /* 0x000fe400078e001a */
[----:B------:R-:W-:Y:S02]  /*3d340*/  IMAD.MOV.U32 R183, RZ, RZ, R27 ;  /* 0x000000ffffb77224 */ /* 0x000fe400078e001b */
[----:B------:R-:W-:Y:S01]  /*3d350*/  HMMA.1688.F32.TF32 R24, R188, R4, R244 ;  /* 0x00000004bc18723c */ /* 0x000fe200000810f4 */
[----:B------:R-:W-:Y:S04]  /*3d360*/  STL.64 [R1+0x570], R28 ;  /* 0x0005701c01007387 */ /* 0x000fe80000100a00 */
[----:B------:R-:W-:Y:S11]  /*3d370*/  STL.64 [R1+0x578], R30 ;  /* 0x0005781e01007387 */ /* 0x000ff60000100a00 */
[----:B------:R-:W-:Y:S07]  /*3d380*/  @!UPT UIADD3 URZ, URZ, URZ, URZ ;  /* 0x0000003f3f3ff290 */ /* 0x000fee000fffe03f */
[----:B------:R-:W-:Y:S04]  /*3d390*/  STL.64 [R1+0x550], R24 ;  /* 0x0005501801007387 */ /* 0x000fe80000100a00 */
[----:B------:R1:W-:Y:S04]  /*3d3a0*/  STL.64 [R1+0x558], R26 ;  /* 0x0005581a01007387 */ /* 0x0003e80000100a00 */
        /* <DEDUP_REMOVED lines=8> */
[----:B------:R-:W-:Y:S01]  /*3d430*/  IMAD.MOV.U32 R23, RZ, RZ, R184 ;  /* 0x000000ffff177224 */ /* 0x000fe200078e00b8 */
[C---:B-1----:R-:W-:Y:S01]  /*3d440*/  HMMA.1688.F32.TF32 R24, R188.reuse, R168, R240 ;  /* 0x000000a8bc18723c */ /* 0x042fe200000810f0 */
[----:B------:R-:W-:Y:S04]  /*3d450*/  LDS R184, [R252+0x8080] ;  /* 0x00808000fcb87984 */ /* 0x000fe80000000800 */
[----:B------:R-:W1:Y:S03]  /*3d460*/  LDS R185, [R3+0x8080] ;  /* 0x0080800003b97984 */ /* 0x000e660000000800 */
[C---:B------:R-:W-:Y:S08]  /*3d470*/  HMMA.1688.F32.TF32 R28, R188.reuse, R172, R20 ;  /* 0x000000acbc1c723c */ /* 0x040ff00000081014 */
[----:B------:R-:W-:Y:S11]  /*3d480*/  HMMA.1688.F32.TF32 R20, R188, R164, R248 ;  /* 0x000000a4bc14723c */ /* 0x000ff600000810f8 */
[----:B------:R-:W-:Y:S04]  /*3d490*/  @!UPT UIADD3 URZ, URZ, URZ, URZ ;  /* 0x0000003f3f3ff290 */ /* 0x000fe8000fffe03f */
[----:B------:R-:W-:Y:S04]  /*3d4a0*/  STL.64 [R1+0x510], R28 ;  /* 0x0005101c01007387 */ /* 0x000fe80000100a00 */
[----:B------:R-:W-:Y:S04]  /*3d4b0*/  STL.64 [R1+0x518], R30 ;  /* 0x0005181e01007387 */ /* 0x000fe80000100a00 */
[----:B------:R-:W-:Y:S04]  /*3d4c0*/  STL.64 [R1+0x500], R24 ;  /* 0x0005001801007387 */ /* 0x000fe80000100a00 */
[----:B------:R4:W-:Y:S04]  /*3d4d0*/  STL.64 [R1+0x508], R26 ;  /* 0x0005081a01007387 */ /* 0x0009e80000100a00 */
[----:B------:R-:W3:Y:S04]  /*3d4e0*/  LDL.LU R248, [R1+0x230] ;  /* 0x0002300001f87983 */ /* 0x000ee80000300800 */
[----:B------:R-:W3:Y:S04]  /*3d4f0*/  LDL.LU R249, [R1+0x234] ;  /* 0x0002340001f97983 */ /* 0x000ee80000300800 */
[----:B------:R-:W3:Y:S04]  /*3d500*/  LDL.LU R250, [R1+0x238] ;  /* 0x0002380001fa7983 */ /* 0x000ee80000300800 */
[----:B------:R-:W3:Y:S01]  /*3d510*/  LDL.LU R251, [R1+0x23c] ;  /* 0x00023c0001fb7983 */ /* 0x000ee20000300800 */
[----:B------:R-:W-:-:S02]  /*3d520*/  IMAD.MOV.U32 R15, RZ, RZ, R23 ;  /* 0x000000ffff0f7224 */ /* 0x000fc400078e0017 */
[----:B------:R-:W-:Y:S01]  /*3d530*/  IMAD.MOV.U32 R14, RZ, RZ, R22 ;  /* 0x000000ffff0e7224 */ /* 0x000fe200078e0016 */
[----:B------:R-:W-:Y:S01]  /*3d540*/  MOV R238, R20 ;  /* 0x0000001400ee7202 */ /* 0x000fe20000000f00 */
[----:B------:R-:W-:Y:S01]  /*3d550*/  IMAD.MOV.U32 R239, RZ, RZ, R21 ;  /* 0x000000ffffef7224 */ /* 0x000fe200078e0015 */
[----:B------:R-:W-:Y:S04]  /*3d560*/  STL [R1+0x3354], R15 ;  /* 0x0033540f01007387 */ /* 0x000fe80000100800 */
[----:B------:R-:W-:Y:S04]  /*3d570*/  STL [R1+0x3350], R14 ;  /* 0x0033500e01007387 */ /* 0x000fe80000100800 */
[----:B------:R-:W-:Y:S04]  /*3d580*/  STL [R1+0x334c], R239 ;  /* 0x00334cef01007387 */ /* 0x000fe80000100800 */
[----:B------:R1:W-:Y:S01]  /*3d590*/  STL [R1+0x3348], R238 ;  /* 0x003348ee01007387 */ /* 0x0003e20000100800 */
[C---:B----4-:R-:W-:Y:S08]  /*3d5a0*/  HMMA.1688.F32.TF32 R24, R188.reuse, R160, R224 ;  /* 0x000000a0bc18723c */ /* 0x050ff000000810e0 */
[----:B--2---:R-:W-:Y:S11]  /*3d5b0*/  HMMA.1688.F32.TF32 R20, R188, R156, R228 ;  /* 0x0000009cbc14723c */ /* 0x004ff600000810e4 */
[----:B------:R-:W-:Y:S04]  /*3d5c0*/  @!UPT UIADD3 URZ, URZ, URZ, URZ ;  /* 0x0000003f3f3ff290 */ /* 0x000fe8000fffe03f */
[----:B------:R-:W-:Y:S04]  /*3d5d0*/  STL.64 [R1+0x4e0], R24 ;  /* 0x0004e01801007387 */ /* 0x000fe80000100a00 */
[----:B------:R3:W-:Y:S04]  /*3d5e0*/  STL.64 [R1+0x4e8], R26 ;  /* 0x0004e81a01007387 */ /* 0x0007e80000100a00 */
[----:B------:R-:W2:Y:S04]  /*3d5f0*/  LDL.LU R228, [R1+0x210] ;  /* 0x0002100001e47983 */ /* 0x000ea80000300800 */
[----:B------:R-:W2:Y:S04]  /*3d600*/  LDL.LU R229, [R1+0x214] ;  /* 0x0002140001e57983 */ /* 0x000ea80000300800 */
[----:B------:R-:W2:Y:S04]  /*3d610*/  LDL.LU R230, [R1+0x218] ;  /* 0x0002180001e67983 */ /* 0x000ea80000300800 */
[----:B------:R-:W2:Y:S01]  /*3d620*/  LDL.LU R231, [R1+0x21c] ;  /* 0x00021c0001e77983 */ /* 0x000ea20000300800 */
[----:B-1----:R-:W-:Y:S01]  /*3d630*/  IMAD.MOV.U32 R238, RZ, RZ, R23 ;  /* 0x000000ffffee7224 */ /* 0x002fe200078e0017 */
[----:B------:R-:W-:Y:S01]  /*3d640*/  MOV R15, R20 ;  /* 0x00000014000f7202 */ /* 0x000fe20000000f00 */
[----:B------:R-:W-:-:S02]  /*3d650*/  IMAD.MOV.U32 R239, RZ, RZ, R22 ;  /* 0x000000ffffef7224 */ /* 0x000fc400078e0016 */
[----:B------:R-:W-:Y:S01]  /*3d660*/  IMAD.MOV.U32 R14, RZ, RZ, R21 ;  /* 0x000000ffff0e7224 */ /* 0x000fe200078e0015 */
[----:B------:R1:W-:Y:S04]  /*3d670*/  STL [R1+0x3364], R238 ;  /* 0x003364ee01007387 */ /* 0x0003e80000100800 */
[----:B------:R4:W-:Y:S04]  /*3d680*/  STL [R1+0x3360], R239 ;  /* 0x003360ef01007387 */ /* 0x0009e80000100800 */
[----:B------:R1:W-:Y:S04]  /*3d690*/  STL [R1+0x335c], R15 ;  /* 0x00335c0f01007387 */ /* 0x0003e80000100800 */
[----:B------:R1:W-:Y:S01]  /*3d6a0*/  STL [R1+0x3358], R14 ;  /* 0x0033580e01007387 */ /* 0x0003e20000100800 */
[C---:B---3--:R-:W-:Y:S08]  /*3d6b0*/  HMMA.1688.F32.TF32 R24, R188.reuse, R152, R232 ;  /* 0x00000098bc18723c */ /* 0x048ff000000810e8 */
[----:B------:R-:W-:Y:S11]  /*3d6c0*/  HMMA.1688.F32.TF32 R20, R188, R148, R244 ;  /* 0x00000094bc14723c */ /* 0x000ff600000810f4 */
[----:B------:R-:W-:Y:S04]  /*3d6d0*/  @!UPT UIADD3 URZ, URZ, URZ, URZ ;  /* 0x0000003f3f3ff290 */ /* 0x000fe8000fffe03f */
[----:B------:R-:W-:Y:S04]  /*3d6e0*/  STL.64 [R1+0x4c0], R24 ;  /* 0x0004c01801007387 */ /* 0x000fe80000100a00 */
[----:B------:R-:W-:Y:S04]  /*3d6f0*/  STL.64 [R1+0x4c8], R26 ;  /* 0x0004c81a01007387 */ /* 0x000fe80000100a00 */
        /* <DEDUP_REMOVED lines=12> */
[----:B------:R-:W-:Y:S03]  /*3d7c0*/  HMMA.1688.F32.TF32 R20, R188, R40, R248 ;  /* 0x00000028bc14723c */ /* 0x000fe600000810f8 */
[----:B------:R-:W3:Y:S04]  /*3d7d0*/  LDL.LU R248, [R1+0x1d0] ;  /* 0x0001d00001f87983 */ /* 0x000ee80000300800 */
[----:B------:R-:W3:Y:S04]  /*3d7e0*/  LDL.LU R249, [R1+0x1d4] ;  /* 0x0001d40001f97983 */ /* 0x000ee80000300800 */
[----:B------:R-:W3:Y:S04]  /*3d7f0*/  LDL.LU R250, [R1+0x1d8] ;  /* 0x0001d80001fa7983 */ /* 0x000ee80000300800 */
[----:B------:R-:W3:Y:S09]  /*3d800*/  LDL.LU R251, [R1+0x1dc] ;  /* 0x0001dc0001fb7983 */ /* 0x000ef20000300800 */
[----:B-1----:R-:W-:Y:S01]  /*3d810*/  MOV R238, R20 ;  /* 0x0000001400ee7202 */ /* 0x002fe20000000f00 */
[----:B----4-:R-:W-:-:S02]  /*3d820*/  IMAD.MOV.U32 R239, RZ, RZ, R21 ;  /* 0x000000ffffef7224 */ /* 0x010fc400078e0015 */
[----:B------:R-:W-:Y:S02]  /*3d830*/  IMAD.MOV.U32 R15, RZ, RZ, R22 ;  /* 0x000000ffff0f7224 */ /* 0x000fe400078e0016 */
[----:B------:R-:W-:-:S05]  /*3d840*/  IMAD.MOV.U32 R14, RZ, RZ, R23 ;  /* 0x000000ffff0e7224 */ /* 0x000fca00078e0017 */
[----:B------:R-:W-:Y:S04]  /*3d850*/  STL [R1+0x3384], R14 ;  /* 0x0033840e01007387 */ /* 0x000fe80000100800 */
[----:B------:R-:W-:Y:S04]  /*3d860*/  STL [R1+0x3380], R15 ;  /* 0x0033800f01007387 */ /* 0x000fe80000100800 */
[----:B------:R-:W-:Y:S04]  /*3d870*/  STL [R1+0x337c], R238 ;  /* 0x00337cee01007387 */ /* 0x000fe80000100800 */
[----:B------:R1:W-:Y:S01]  /*3d880*/  STL [R1+0x3378], R239 ;  /* 0x003378ef01007387 */ /* 0x0003e20000100800 */
[----:B--2---:R-:W-:Y:S03]  /*3d890*/  HMMA.1688.F32.TF32 R20, R188, R36, R228 ;  /* 0x00000024bc14723c */ /* 0x004fe600000810e4 */
[----:B------:R-:W2:Y:S04]  /*3d8a0*/  LDL.LU R228, [R1+0x1b0] ;  /* 0x0001b00001e47983 */ /* 0x000ea80000300800 */
[----:B------:R-:W2:Y:S04]  /*3d8b0*/  LDL.LU R229, [R1+0x1b4] ;  /* 0x0001b40001e57983 */ /* 0x000ea80000300800 */
[----:B------:R-:W2:Y:S04]  /*3d8c0*/  LDL.LU R230, [R1+0x1b8] ;  /* 0x0001b80001e67983 */ /* 0x000ea80000300800 */
[----:B------:R-:W2:Y:S09]  /*3d8d0*/  LDL.LU R231, [R1+0x1bc] ;  /* 0x0001bc0001e77983 */ /* 0x000eb20000300800 */
[----:B------:R-:W-:Y:S01]  /*3d8e0*/  IMAD.MOV.U32 R18, RZ, RZ, R23 ;  /* 0x000000ffff127224 */ /* 0x000fe200078e0017 */
[----:B------:R-:W-:Y:S01]  /*3d8f0*/  MOV R39, R20 ;  /* 0x0000001400277202 */ /* 0x000fe20000000f00 */
[----:B------:R-:W-:-:S02]  /*3d900*/  IMAD.MOV.U32 R19, RZ, RZ, R22 ;  /* 0x000000ffff137224 */ /* 0x000fc400078e0016 */
[----:B------:R-:W-:Y:S01]  /*3d910*/  IMAD.MOV.U32 R38, RZ, RZ, R21 ;  /* 0x000000ffff267224 */ /* 0x000fe200078e0015 */
[----:B------:R4:W-:Y:S04]  /*3d920*/  STL [R1+0x3394], R18 ;  /* 0x0033941201007387 */ /* 0x0009e80000100800 */
[----:B------:R1:W-:Y:S04]  /*3d930*/  STL [R1+0x3390], R19 ;  /* 0x0033901301007387 */ /* 0x0003e80000100800 */
[----:B------:R1:W-:Y:S04]  /*3d940*/  STL [R1+0x338c], R39 ;  /* 0x00338c2701007387 */ /* 0x0003e80000100800 */
[----:B------:R1:W-:Y:S01]  /*3d950*/  STL [R1+0x3388], R38 ;  /* 0x0033882601007387 */ /* 0x0003e20000100800 */
[----:B---3--:R-:W-:Y:S03]  /*3d960*/  HMMA.1688.F32.TF32 R20, R188, R16, R244 ;  /* 0x00000010bc14723c */ /* 0x008fe600000810f4 */
[----:B------:R-:W3:Y:S04]  /*3d970*/  LDL.LU R244, [R1+0x1a0] ;  /* 0x0001a00001f47983 */ /* 0x000ee80000300800 */
[----:B------:R-:W3:Y:S04]  /*3d980*/  LDL.LU R245, [R1+0x1a4] ;  /* 0x0001a40001f57983 */ /* 0x000ee80000300800 */
[----:B------:R-:W3:Y:S04]  /*3d990*/  LDL.LU R246, [R1+0x1a8] ;  /* 0x0001a80001f67983 */ /* 0x000ee80000300800 */
[----:B------:R-:W3:Y:S09]  /*3d9a0*/  LDL.LU R247, [R1+0x1ac] ;  /* 0x0001ac0001f77983 */ /* 0x000ef20000300800 */
        /* <DEDUP_REMOVED lines=8> */
[----:B------:R-:W-:Y:S03]  /*3da30*/  HMMA.1688.F32.TF32 R20, R188, R12, R248 ;  /* 0x0000000cbc14723c */ /* 0x000fe600000810f8 */
[----:B------:R-:W3:Y:S04]  /*3da40*/  LDL.LU R248, [R1+0x180] ;  /* 0x0001800001f87983 */ /* 0x000ee80000300800 */
[----:B------:R-:W3:Y:S04]  /*3da50*/  LDL.LU R249, [R1+0x184] ;  /* 0x0001840001f97983 */ /* 0x000ee80000300800 */
[----:B------:R-:W3:Y:S04]  /*3da60*/  LDL.LU R250, [R1+0x188] ;  /* 0x0001880001fa7983 */ /* 0x000ee80000300800 */
[----:B------:R-:W3:Y:S09]  /*3da70*/  LDL.LU R251, [R1+0x18c] ;  /* 0x00018c0001fb7983 */ /* 0x000ef20000300800 */
[----:B------:R-:W-:Y:S01]  /*3da80*/  MOV R42, R20 ;  /* 0x00000014002a7202 */ /* 0x000fe20000000f00 */
[----:B------:R-:W-:-:S02]  /*3da90*/  IMAD.MOV.U32 R43, RZ, RZ, R21 ;  /* 0x000000ffff2b7224 */ /* 0x000fc400078e0015 */
[----:B------:R-:W-:Y:S02]  /*3daa0*/  IMAD.MOV.U32 R150, RZ, RZ, R22 ;  /* 0x000000ffff967224 */ /* 0x000fe400078e0016 */
[----:B------:R-:W-:-:S05]  /*3dab0*/  IMAD.MOV.U32 R151, RZ, RZ, R23 ;  /* 0x000000ffff977224 */ /* 0x000fca00078e0017 */
[----:B------:R1:W-:Y:S04]  /*3dac0*/  STL [R1+0x33b4], R151 ;  /* 0x0033b49701007387 */ /* 0x0003e80000100800 */
[----:B------:R1:W-:Y:S04]  /*3dad0*/  STL [R1+0x33b0], R150 ;  /* 0x0033b09601007387 */ /* 0x0003e80000100800 */
[----:B------:R1:W-:Y:S04]  /*3dae0*/  STL [R1+0x33ac], R43 ;  /* 0x0033ac2b01007387 */ /* 0x0003e80000100800 */
[----:B------:R1:W-:Y:S04]  /*3daf0*/  STL [R1+0x33a8], R42 ;  /* 0x0033a82a01007387 */ /* 0x0003e80000100800 */
[----:B------:R-:W3:Y:S04]  /*3db00*/  LDL.LU R224, [R1+0x170] ;  /* 0x0001700001e07983 */ /* 0x000ee80000300800 */
[----:B------:R-:W3:Y:S04]  /*3db10*/  LDL.LU R225, [R1+0x174] ;  /* 0x0001740001e17983 */ /* 0x000ee80000300800 */
[----:B------:R-:W3:Y:S04]  /*3db20*/  LDL.LU R226, [R1+0x178] ;  /* 0x0001780001e27983 */ /* 0x000ee80000300800 */
[----:B------:R-:W3:Y:S01]  /*3db30*/  LDL.LU R227, [R1+0x17c] ;  /* 0x00017c0001e37983 */ /* 0x000ee20000300800 */
[----:B--2---:R-:W-:Y:S03]  /*3db40*/  HMMA.1688.F32.TF32 R20, R188, R236, R228 ;  /* 0x000000ecbc14723c */ /* 0x004fe600000810e4 */
[----:B------:R-:W-:Y:S04]  /*3db50*/  LDS R188, [R252+0x8100] ;  /* 0x00810000fcbc7984 */ /* 0x000fe80000000800 */
[----:B------:R-:W-:Y:S04]  /*3db60*/  LDS R190, [R252+0x9100] ;  /* 0x00910000fcbe7984 */ /* 0x000fe80000000800 */
[----:B------:R-:W-:Y:S04]  /*3db70*/  LDS R189, [R3+0x8100] ;  /* 0x0081000003bd7984 */ /* 0x000fe80000000800 */
[----:B------:R-:W2:Y:S09]  /*3db80*/  LDS R191, [R3+0x9100] ;  /* 0x0091000003bf7984 */ /* 0x000eb20000000800 */
[----:B----4-:R-:W-:Y:S01]  /*3db90*/  MOV R18, R20 ;  /* 0x0000001400127202 */ /* 0x010fe20000000f00 */
[----:B------:R-:W-:-:S02]  /*3dba0*/  IMAD.MOV.U32 R19, RZ, RZ, R21 ;  /* 0x000000ffff137224 */ /* 0x000fc400078e0015 */
[----:B------:R-:W-:Y:S02]  /*3dbb0*/  IMAD.MOV.U32 R39, RZ, RZ, R22 ;  /* 0x000000ffff277224 */ /* 0x000fe400078e0016 */
[----:B------:R-:W-:-:S05]  /*3dbc0*/  IMAD.MOV.U32 R38, RZ, RZ, R23 ;  /* 0x000000ffff267224 */ /* 0x000fca00078e0017 */
[----:B------:R4:W-:Y:S04]  /*3dbd0*/  STL [R1+0x33c4], R38 ;  /* 0x0033c42601007387 */ /* 0x0009e80000100800 */
[----:B------:R1:W-:Y:S04]  /*3dbe0*/  STL [R1+0x33c0], R39 ;  /* 0x0033c02701007387 */ /* 0x0003e80000100800 */
[----:B------:R1:W-:Y:S04]  /*3dbf0*/  STL [R1+0x33bc], R19 ;  /* 0x0033bc1301007387 */ /* 0x0003e80000100800 */
[----:B------:R1:W-:Y:S04]  /*3dc00*/  STL [R1+0x33b8], R18 ;  /* 0x0033b81201007387 */ /* 0x0003e80000100800 */
[----:B------:R-:W2:Y:S04]  /*3dc10*/  LDL.LU R232, [R1+0x160] ;  /* 0x0001600001e87983 */ /* 0x000ea80000300800 */
[----:B------:R-:W2:Y:S04]  /*3dc20*/  LDL.LU R233, [R1+0x164] ;  /* 0x0001640001e97983 */ /* 0x000ea80000300800 */
[----:B------:R-:W2:Y:S04]  /*3dc30*/  LDL.LU R234, [R1+0x168] ;  /* 0x0001680001ea7983 */ /* 0x000ea80000300800 */
[----:B------:R-:W2:Y:S01]  /*3dc40*/  LDL.LU R235, [R1+0x16c] ;  /* 0x00016c0001eb7983 */ /* 0x000ea20000300800 */
[C---:B---3--:R-:W-:Y:S11]  /*3dc50*/  HMMA.1688.F32.TF32 R20, R184.reuse, R180, R244 ;  /* 0x000000b4b814723c */ /* 0x048ff600000810f4 */
[----:B------:R-:W-:Y:S11]  /*3dc60*/  @!UPT UIADD3 URZ, URZ, URZ, URZ ;  /* 0x0000003f3f3ff290 */ /* 0x000ff6000fffe03f */
[----:B------:R-:W-:Y:S02]  /*3dc70*/  @!UPT UIADD3 URZ, URZ, URZ, URZ ;  /* 0x0000003f3f3ff290 */ /* 0x000fe4000fffe03f */
[----:B------:R-:W-:Y:S02]  /*3dc80*/  IMAD.MOV.U32 R159, RZ, RZ, R23 ;  /* 0x000000ffff9f7224 */ /* 0x000fe400078e0017 */
[----:B------:R-:W-:Y:S01]  /*3dc90*/  IMAD.MOV.U32 R158, RZ, RZ, R22 ;  /* 0x000000ffff9e7224 */ /* 0x000fe200078e0016 */
[----:B------:R-:W-:Y:S01]  /*3dca0*/  MOV R154, R20 ;  /* 0x00000014009a7202 */ /* 0x000fe20000000f00 */
[----:B------:R-:W-:Y:S01]  /*3dcb0*/  IMAD.MOV.U32 R155, RZ, RZ, R21 ;  /* 0x000000ffff9b7224 */ /* 0x000fe200078e0015 */
[----:B------:R3:W-:Y:S04]  /*3dcc0*/  STL [R1+0x33d4], R159 ;  /* 0x0033d49f01007387 */ /* 0x0007e80000100800 */
[----:B------:R1:W-:Y:S04]  /*3dcd0*/  STL [R1+0x33d0], R158 ;  /* 0x0033d09e01007387 */ /* 0x0003e80000100800 */
[----:B------:R1:W-:Y:S04]  /*3dce0*/  STL [R1+0x33cc], R155 ;  /* 0x0033cc9b01007387 */ /* 0x0003e80000100800 */
[----:B------:R1:W-:Y:S04]  /*3dcf0*/  STL [R1+0x33c8], R154 ;  /* 0x0033c89a01007387 */ /* 0x0003e80000100800 */
[----:B------:R-:W3:Y:S04]  /*3dd00*/  LDL.LU R228, [R1+0x150] ;  /* 0x0001500001e47983 */ /* 0x000ee80000300800 */
[----:B------:R-:W3:Y:S04]  /*3dd10*/  LDL.LU R229, [R1+0x154] ;  /* 0x0001540001e57983 */ /* 0x000ee80000300800 */
[----:B------:R-:W3:Y:S04]  /*3dd20*/  LDL.LU R230, [R1+0x158] ;  /* 0x0001580001e67983 */ /* 0x000ee80000300800 */
[----:B------:R-:W3:Y:S04]  /*3dd30*/  LDL.LU R231, [R1+0x15c] ;  /* 0x00015c0001e77983 */ /* 0x000ee80000300800 */
[----:B------:R-:W4:Y:S04]  /*3dd40*/  LDL.LU R244, [R1+0x140] ;  /* 0x0001400001f47983 */ /* 0x000f280000300800 */
[----:B------:R-:W4:Y:S04]  /*3dd50*/  LDL.LU R245, [R1+0x144] ;  /* 0x0001440001f57983 */ /* 0x000f280000300800 */
[----:B------:R-:W4:Y:S04]  /*3dd60*/  LDL.LU R246, [R1+0x148] ;  /* 0x0001480001f67983 */ /* 0x000f280000300800 */
[----:B------:R-:W4:Y:S01]  /*3dd70*/  LDL.LU R247, [R1+0x14c] ;  /* 0x00014c0001f77983 */ /* 0x000f220000300800 */
[----:B------:R-:W-:Y:S03]  /*3dd80*/  HMMA.1688.F32.TF32 R20, R184, R176, R248 ;  /* 0x000000b0b814723c */ /* 0x000fe600000810f8 */
[----:B------:R-:W4:Y:S04]  /*3dd90*/  LDL.LU R248, [R1+0x130] ;  /* 0x0001300001f87983 */ /* 0x000f280000300800 */
[----:B------:R-:W4:Y:S04]  /*3dda0*/  LDL.LU R249, [R1+0x134] ;  /* 0x0001340001f97983 */ /* 0x000f280000300800 */
[----:B------:R-:W4:Y:S04]  /*3ddb0*/  LDL.LU R250, [R1+0x138] ;  /* 0x0001380001fa7983 */ /* 0x000f280000300800 */
[----:B------:R-:W4:Y:S09]  /*3ddc0*/  LDL.LU R251, [R1+0x13c] ;  /* 0x00013c0001fb7983 */ /* 0x000f320000300800 */
[----:B-1----:R-:W-:Y:S01]  /*3ddd0*/  MOV R239, R20 ;  /* 0x0000001400ef7202 */ /* 0x002fe20000000f00 */
[----:B------:R-:W-:-:S02]  /*3dde0*/  IMAD.MOV.U32 R238, RZ, RZ, R21 ;  /* 0x000000ffffee7224 */ /* 0x000fc400078e0015 */
[----:B------:R-:W-:Y:S02]  /*3ddf0*/  IMAD.MOV.U32 R14, RZ, RZ, R22 ;  /* 0x000000ffff0e7224 */ /* 0x000fe400078e0016 */
[----:B------:R-:W-:Y:S02]  /*3de00*/  IMAD.MOV.U32 R15, RZ, RZ, R23 ;  /* 0x000000ffff0f7224 */ /* 0x000fe400078e0017 */
[C---:B------:R-:W-:Y:S11]  /*3de10*/  HMMA.1688.F32.TF32 R20, R184.reuse, R8, R224 ;  /* 0x00000008b814723c */ /* 0x040ff600000810e0 */
[----:B------:R-:W-:Y:S11]  /*3de20*/  @!UPT UIADD3 URZ, URZ, URZ, URZ ;  /* 0x0000003f3f3ff290 */ /* 0x000ff6000fffe03f */
[----:B------:R-:W-:Y:S02]  /*3de30*/  @!UPT UIADD3 URZ, URZ, URZ, URZ ;  /* 0x0000003f3f3ff290 */ /* 0x000fe4000fffe03f */
[----:B------:R-:W-:Y:S01]  /*3de40*/  MOV R162, R20 ;  /* 0x0000001400a27202 */ /* 0x000fe20000000f00 */
[----:B------:R-:W-:Y:S02]  /*3de50*/  IMAD.MOV.U32 R170, RZ, RZ, R21 ;  /* 0x000000ffffaa7224 */ /* 0x000fe400078e0015 */
[----:B------:R-:W-:Y:S02]  /*3de60*/  IMAD.MOV.U32 R174, RZ, RZ, R22 ;  /* 0x000000ffffae7224 */ /* 0x000fe400078e0016 */
[----:B------:R-:W-:Y:S01]  /*3de70*/  IMAD.MOV.U32 R6, RZ, RZ, R23 ;  /* 0x000000ffff067224 */ /* 0x000fe200078e0017 */
[----:B------:R-:W-:Y:S04]  /*3de80*/  STL [R1+0x33e4], R15 ;  /* 0x0033e40f01007387 */ /* 0x000fe80000100800 */
[----:B------:R-:W-:Y:S04]  /*3de90*/  STL [R1+0x33e0], R14 ;  /* 0x0033e00e01007387 */ /* 0x000fe80000100800 */
[----:B------:R1:W-:Y:S04]  /*3dea0*/  STL [R1+0x33dc], R238 ;  /* 0x0033dcee01007387 */ /* 0x0003e80000100800 */
[----:B------:R1:W-:Y:S04]  /*3deb0*/  STL [R1+0x33d8], R239 ;  /* 0x0033d8ef01007387 */ /* 0x0003e80000100800 */
[----:B------:R-:W-:Y:S04]  /*3dec0*/  STL [R1+0x33f4], R6 ;  /* 0x0033f40601007387 */ /* 0x000fe80000100800 */
[----:B------:R-:W-:Y:S04]  /*3ded0*/  STL [R1+0x33f0], R174 ;  /* 0x0033f0ae01007387 */ /* 0x000fe80000100800 */
[----:B------:R1:W-:Y:S04]  /*3dee0*/  STL [R1+0x33ec], R170 ;  /* 0x0033ecaa01007387 */ /* 0x0003e80000100800 */
[----:B------:R1:W-:Y:S01]  /*3def0*/  STL [R1+0x33e8], R162 ;  /* 0x0033e8a201007387 */ /* 0x0003e20000100800 */
[C---:B--2---:R-:W-:Y:S11]  /*3df00*/  HMMA.1688.F32.TF32 R20, R184.reuse, R4, R232 ;  /* 0x00000004b814723c */ /* 0x044ff600000810e8 */
[----:B------:R-:W-:Y:S11]  /*3df10*/  @!UPT UIADD3 URZ, URZ, URZ, URZ ;  /* 0x0000003f3f3ff290 */ /* 0x000ff6000fffe03f */
[----:B------:R-:W-:Y:S02]  /*3df20*/  @!UPT UIADD3 URZ, URZ, URZ, URZ ;  /* 0x0000003f3f3ff290 */ /* 0x000fe4000fffe03f */
[----:B------:R-:W-:Y:S01]  /*3df30*/  MOV R151, R20 ;  /* 0x0000001400977202 */ /* 0x000fe20000000f00 */
[----:B------:R-:W-:Y:S02]  /*3df40*/  IMAD.MOV.U32 R150, RZ, RZ, R21 ;  /* 0x000000ffff967224 */ /* 0x000fe400078e0015 */
[----:B------:R-:W-:Y:S02]  /*3df50*/  IMAD.MOV.U32 R43, RZ, RZ, R22 ;  /* 0x000000ffff2b7224 */ /* 0x000fe400078e0016 */
[----:B------:R-:W-:Y:S02]  /*3df60*/  IMAD.MOV.U32 R42, RZ, RZ, R23 ;  /* 0x000000ffff2a7224 */ /* 0x000fe400078e0017 */
[C---:B---3--:R-:W-:Y:S11]  /*3df70*/  HMMA.1688.F32.TF32 R20, R184.reuse, R172, R228 ;  /* 0x000000acb814723c */ /* 0x048ff600000810e4 */
[----:B------:R-:W-:Y:S11]  /*3df80*/  @!UPT UIADD3 URZ, URZ, URZ, URZ ;  /* 0x0000003f3f3ff290 */ /* 0x000ff6000fffe03f */
[----:B------:R-:W-:Y:S02]  /*3df90*/  @!UPT UIADD3 URZ, URZ, URZ, URZ ;  /* 0x0000003f3f3ff290 */ /* 0x000fe4000fffe03f */
[----:B----4-:R-:W-:Y:S01]  /*3dfa0*/  MOV R38, R20 ;  /* 0x0000001400267202 */ /* 0x010fe20000000f00 */
[----:B------:R-:W-:Y:S02]  /*3dfb0*/  IMAD.MOV.U32 R39, RZ, RZ, R21 ;  /* 0x000000ffff277224 */ /* 0x000fe400078e0015 */
[----:B------:R-:W-:Y:S02]  /*3dfc0*/  IMAD.MOV.U32 R19, RZ, RZ, R22 ;  /* 0x000000ffff137224 */ /* 0x000fe400078e0016 */
[----:B------:R-:W-:Y:S02]  /*3dfd0*/  IMAD.MOV.U32 R18, RZ, RZ, R23 ;  /* 0x000000ffff127224 */ /* 0x000fe400078e0017 */
[----:B------:R-:W-:Y:S01]  /*3dfe0*/  HMMA.1688.F32.TF32 R20, R184, R168, R244 ;  /* 0x000000a8b814723c */ /* 0x000fe200000810f4 */
[----:B------:R-:W-:Y:S04]  /*3dff0*/  STL [R1+0x3404], R42 ;  /* 0x0034042a01007387 */ /* 0x000fe80000100800 */
[----:B------:R-:W-:Y:S04]  /*3e000*/  STL [R1+0x3400], R43 ;  /* 0x0034002b01007387 */ /* 0x000fe80000100800 */
[----:B------:R2:W-:Y:S04]  /*3e010*/  STL [R1+0x33fc], R150 ;  /* 0x0033fc9601007387 */ /* 0x0005e80000100800 */
[----:B------:R3:W-:Y:S11]  /*3e020*/  STL [R1+0x33f8], R151 ;  /* 0x0033f89701007387 */ /* 0x0007f60000100800 */
[----:B------:R-:W-:Y:S01]  /*3e030*/  MOV R159, R20 ;  /* 0x00000014009f7202 */ /* 0x000fe20000000f00 */
[----:B------:R-:W-:-:S02]  /*3e040*/  IMAD.MOV.U32 R158, RZ, RZ, R21 ;  /* 0x000000ffff9e7224 */ /* 0x000fc400078e0015 */
[----:B------:R-:W-:Y:S02]  /*3e050*/  IMAD.MOV.U32 R155, RZ, RZ, R22 ;  /* 0x000000ffff9b7224 */ /* 0x000fe400078e0016 */
[----:B------:R-:W-:Y:S02]  /*3e060*/  IMAD.MOV.U32 R154, RZ, RZ, R23 ;  /* 0x000000ffff9a7224 */ /* 0x000fe400078e0017 */
[----:B------:R-:W-:Y:S01]  /*3e070*/  HMMA.1688.F32.TF32 R20, R184, R164, R248 ;  /* 0x000000a4b814723c */ /* 0x000fe200000810f8 */
[----:B------:R-:W4:Y:S04]  /*3e080*/  LDL.LU R248, [R1] ;  /* 0x0000000001f87983 */ /* 0x000f280000300800 */
        /* <DEDUP_REMOVED lines=59> */
[C---:B----4-:R-:W-:Y:S08]  /*3e440*/  HMMA.1688.F32.TF32 R248, R188.reuse, R172, R248 ;  /* 0x000000acbcf8723c */ /* 0x050ff000000810f8 */
[C---:B--2---:R-:W-:Y:S08]  /*3e450*/  HMMA.1688.F32.TF32 R244, R188.reuse, R4, R244 ;  /* 0x00000004bcf4723c */ /* 0x044ff000000810f4 */
[----:B---3--:R-:W-:Y:S08]  /*3e460*/  HMMA.1688.F32.TF32 R228, R188, R8, R228 ;  /* 0x00000008bce4723c */ /* 0x008ff000000810e4 */
[C---:B------:R-:W-:Y:S08]  /*3e470*/  HMMA.1688.F32.TF32 R72, R184.reuse, R160, R72 ;  /* 0x000000a0b848723c */ /* 0x040ff00000081048 */
[C---:B------:R-:W-:Y:S08]  /*3e480*/  HMMA.1688.F32.TF32 R68, R184.reuse, R156, R68 ;  /* 0x0000009cb844723c */ /* 0x040ff00000081044 */
[C---:B------:R-:W-:Y:S08]  /*3e490*/  HMMA.1688.F32.TF32 R20, R184.reuse, R12, R20 ;  /* 0x0000000cb814723c */ /* 0x040ff00000081014 */
[C---:B------:R-:W-:Y:S08]  /*3e4a0*/  HMMA.1688.F32.TF32 R24, R184.reuse, R36, R24 ;  /* 0x00000024b818723c */ /* 0x040ff00000081018 */
[C---:B------:R-:W-:Y:S08]  /*3e4b0*/  HMMA.1688.F32.TF32 R64, R184.reuse, R152, R64 ;  /* 0x00000098b840723c */ /* 0x040ff00000081040 */
[----:B------:R-:W-:Y:S01]  /*3e4c0*/  HMMA.1688.F32.TF32 R32, R184, R148, R32 ;  /* 0x00000094b820723c */ /* 0x000fe20000081020 */
[----:B-1----:R-:W-:-:S07]  /*3e4d0*/  IMAD.MOV.U32 R238, RZ, RZ, R74 ;  /* 0x000000ffffee7224 */ /* 0x002fce00078e004a */
[C---:B------:R-:W-:Y:S01]  /*3e4e0*/  HMMA.1688.F32.TF32 R28, R184.reuse, R40, R28 ;  /* 0x00000028b81c723c */ /* 0x040fe2000008101c */
[----:B------:R-:W-:Y:S01]  /*3e4f0*/  IMAD.MOV.U32 R239, RZ, RZ, R75 ;  /* 0x000000ffffef7224 */ /* 0x000fe200078e004b */
[----:B------:R-:W-:Y:S01]  /*3e500*/  MOV R15, R72 ;  /* 0x00000048000f7202 */ /* 0x000fe20000000f00 */
[----:B------:R-:W-:Y:S01]  /*3e510*/  IMAD.MOV.U32 R14, RZ, RZ, R73 ;  /* 0x000000ffff0e7224 */ /* 0x000fe200078e0049 */
[----:B------:R-:W2:Y:S01]  /*3e520*/  LDL.LU.64 R74, [R1+0x35b8] ;  /* 0x0035b800014a7983 */ /* 0x000ea20000300a00 */
[----:B------:R-:W-:Y:S01]  /*3e530*/  IMAD.MOV.U32 R170, RZ, RZ, R70 ;  /* 0x000000ffffaa7224 */ /* 0x000fe200078e0046 */
[----:B------:R-:W-:Y:S01]  /*3e540*/  MOV R6, R68 ;  /* 0x0000004400067202 */ /* 0x000fe20000000f00 */
[----:B------:R-:W-:Y:S01]  /*3e550*/  IMAD.MOV.U32 R162, RZ, RZ, R71 ;  /* 0x000000ffffa27224 */ /* 0x000fe200078e0047 */
[----:B------:R-:W2:Y:S01]  /*3e560*/  LDL.LU.64 R72, [R1+0x35b0] ;  /* 0x0035b00001487983 */ /* 0x000ea20000300a00 */
[----:B------:R-:W-:Y:S01]  /*3e570*/  HMMA.1688.F32.TF32 R132, R184, R16, R132 ;  /* 0x00000010b884723c */ /* 0x000fe20000081084 */
[----:B------:R-:W-:-:S02]  /*3e580*/  IMAD.MOV.U32 R174, RZ, RZ, R69 ;  /* 0x000000ffffae7224 */ /* 0x000fc400078e0045 */
[----:B------:R-:W3:Y:S01]  /*3e590*/  LDL.LU.64 R70, [R1+0x35a8] ;  /* 0x0035a80001467983 */ /* 0x000ee20000300a00 */
[----:B------:R-:W-:Y:S01]  /*3e5a0*/  IMAD.MOV.U32 R150, RZ, RZ, R66 ;  /* 0x000000ffff967224 */ /* 0x000fe200078e0042 */
[----:B------:R-:W-:Y:S01]  /*3e5b0*/  MOV R42, R64 ;  /* 0x00000040002a7202 */ /* 0x000fe20000000f00 */
[----:B------:R-:W-:Y:S01]  /*3e5c0*/  IMAD.MOV.U32 R151, RZ, RZ, R67 ;  /* 0x000000ffff977224 */ /* 0x000fe200078e0043 */
[----:B------:R-:W3:Y:S01]  /*3e5d0*/  LDL.LU.64 R68, [R1+0x35a0] ;  /* 0x0035a00001447983 */ /* 0x000ee20000300a00 */
[----:B------:R-:W-:Y:S01]  /*3e5e0*/  IMAD.MOV.U32 R43, RZ, RZ, R65 ;  /* 0x000000ffff2b7224 */ /* 0x000fe200078e0041 */
[----:B------:R-:W-:Y:S01]  /*3e5f0*/  HMMA.1688.F32.TF32 R184, R184, R236, R240 ;  /* 0x000000ecb8b8723c */ /* 0x000fe200000810f0 */
[----:B------:R-:W-:Y:S01]  /*3e600*/  IMAD.MOV.U32 R166, RZ, RZ, R34 ;  /* 0x000000ffffa67224 */ /* 0x000fe200078e0022 */
[----:B------:R-:W4:Y:S01]  /*3e610*/  LDL.LU.64 R66, [R1+0x3598] ;  /* 0x0035980001427983 */ /* 0x000f220000300a00 */
[----:B------:R-:W-:Y:S01]  /*3e620*/  IMAD.MOV.U32 R167, RZ, RZ, R35 ;  /* 0x000000ffffa77224 */ /* 0x000fe200078e0023 */
[----:B------:R-:W-:Y:S01]  /*3e630*/  MOV R171, R32 ;  /* 0x0000002000ab7202 */ /* 0x000fe20000000f00 */
[----:B------:R-:W-:Y:S01]  /*3e640*/  IMAD.MOV.U32 R163, RZ, RZ, R33 ;  /* 0x000000ffffa37224 */ /* 0x000fe200078e0021 */
[----:B------:R-:W4:Y:S02]  /*3e650*/  LDL.LU.64 R64, [R1+0x3590] ;  /* 0x0035900001407983 */ /* 0x000f240000300a00 */
[C---:B------:R-:W-:Y:S02]  /*3e660*/  HMMA.1688.F32.TF32 R224, R188.reuse, R180, R224 ;  /* 0x000000b4bce0723c */ /* 0x040fe400000810e0 */
[----:B------:R-:W2:Y:S04]  /*3e670*/  LDL.LU.64 R34, [R1+0x3588] ;  /* 0x0035880001227983 */ /* 0x000ea80000300a00 */
[----:B------:R-:W2:Y:S04]  /*3e680*/  LDL.LU.64 R32, [R1+0x3580] ;  /* 0x0035800001207983 */ /* 0x000ea80000300a00 */
[----:B------:R-:W-:Y:S04]  /*3e690*/  STL.64 [R1+0x390], R28 ;  /* 0x0003901c01007387 */ /* 0x000fe80000100a00 */
[----:B------:R1:W-:Y:S01]  /*3e6a0*/  STL.64 [R1+0x398], R30 ;  /* 0x0003981e01007387 */ /* 0x0003e20000100a00 */
[C---:B------:R-:W-:Y:S03]  /*3e6b0*/  HMMA.1688.F32.TF32 R232, R188.reuse, R176, R232 ;  /* 0x000000b0bce8723c */ /* 0x040fe600000810e8 */
        /* <DEDUP_REMOVED lines=12> */
[----:B-1----:R-:W4:Y:S04]  /*3e780*/  LDL.LU.64 R22, [R1+0x3548] ;  /* 0x0035480001167983 */ /* 0x002f280000300a00 */
[----:B------:R-:W4:Y:S04]  /*3e790*/  LDL.LU.64 R20, [R1+0x3540] ;  /* 0x0035400001147983 */ /* 0x000f280000300a00 */
[----:B------:R-:W4:Y:S04]  /*3e7a0*/  LDL.LU.64 R242, [R1+0x3538] ;  /* 0x0035380001f27983 */ /* 0x000f280000300a00 */
[----:B------:R-:W4:Y:S04]  /*3e7b0*/  LDL.LU.64 R240, [R1+0x3530] ;  /* 0x0035300001f07983 */ /* 0x000f280000300a00 */
[----:B------:R-:W-:Y:S04]  /*3e7c0*/  STL.64 [R1+0x350], R184 ;  /* 0x000350b801007387 */ /* 0x000fe80000100a00 */
[----:B------:R-:W-:Y:S04]  /*3e7d0*/  STL.64 [R1+0x358], R186 ;  /* 0x000358ba01007387 */ /* 0x000fe80000100a00 */
[----:B------:R-:W-:Y:S04]  /*3e7e0*/  STL.64 [R1+0x340], R224 ;  /* 0x000340e001007387 */ /* 0x000fe80000100a00 */
[----:B------:R1:W-:Y:S04]  /*3e7f0*/  STL.64 [R1+0x348], R226 ;  /* 0x000348e201007387 */ /* 0x0003e80000100a00 */
[----:B------:R-:W-:Y:S04]  /*3e800*/  LDS R184, [R252+0x8180] ;  /* 0x00818000fcb87984 */ /* 0x000fe80000000800 */
[----:B------:R-:W-:Y:S04]  /*3e810*/  LDS R186, [R252+0x9180] ;  /* 0x00918000fcba7984 */ /* 0x000fe80000000800 */
[----:B-1----:R-:W4:Y:S04]  /*3e820*/  LDL.LU.64 R226, [R1+0x3528] ;  /* 0x0035280001e27983 */ /* 0x002f280000300a00 */
[----:B------:R-:W4:Y:S04]  /*3e830*/  LDL.LU.64 R224, [R1+0x3520] ;  /* 0x0035200001e07983 */ /* 0x000f280000300a00 */
[----:B------:R-:W-:Y:S04]  /*3e840*/  STL.64 [R1+0x330], R232 ;  /* 0x000330e801007387 */ /* 0x000fe80000100a00 */
[----:B------:R1:W-:Y:S04]  /*3e850*/  STL.64 [R1+0x338], R234 ;  /* 0x000338ea01007387 */ /* 0x0003e80000100a00 */
[----:B------:R-:W-:Y:S04]  /*3e860*/  LDS R185, [R3+0x8180] ;  /* 0x0081800003b97984 */ /* 0x000fe80000000800 */
[----:B------:R-:W2:Y:S04]  /*3e870*/  LDS R187, [R3+0x9180] ;  /* 0x0091800003bb7984 */ /* 0x000ea80000000800 */
[----:B-1----:R-:W4:Y:S04]  /*3e880*/  LDL.LU.64 R234, [R1+0x3518] ;  /* 0x0035180001ea7983 */ /* 0x002f280000300a00 */
[----:B------:R-:W4:Y:S04]  /*3e890*/  LDL.LU.64 R232, [R1+0x3510] ;  /* 0x0035100001e87983 */ /* 0x000f280000300a00 */
[----:B------:R-:W-:Y:S04]  /*3e8a0*/  STL.64 [R1+0x320], R228 ;  /* 0x000320e401007387 */ /* 0x000fe80000100a00 */
[----:B------:R1:W-:Y:S04]  /*3e8b0*/  STL.64 [R1+0x328], R230 ;  /* 0x000328e601007387 */ /* 0x0003e80000100a00 */
        /* <DEDUP_REMOVED lines=9> */
[----:B------:R-:W4:Y:S01]  /*3e950*/  LDL.LU.64 R248, [R1+0x34e0] ;  /* 0x0034e00001f87983 */ /* 0x000f220000300a00 */
[C---:B--2---:R-:W-:Y:S08]  /*3e960*/  HMMA.1688.F32.TF32 R28, R188.reuse, R12, R28 ;  /* 0x0000000cbc1c723c */ /* 0x044ff0000008101c */
[C---:B---3--:R-:W-:Y:S08]  /*3e970*/  HMMA.1688.F32.TF32 R132, R188.reuse, R36, R132 ;  /* 0x00000024bc84723c */ /* 0x048ff00000081084 */
[C---:B----4-:R-:W-:Y:S08]  /*3e980*/  HMMA.1688.F32.TF32 R228, R188.reuse, R160, R228 ;  /* 0x000000a0bce4723c */ /* 0x050ff000000810e4 */
[C---:B------:R-:W-:Y:S11]  /*3e990*/  HMMA.1688.F32.TF32 R248, R188.reuse, R168, R248 ;  /* 0x000000a8bcf8723c */ /* 0x040ff600000810f8 */
[----:B------:R-:W-:Y:S11]  /*3e9a0*/  @!UPT UIADD3 URZ, URZ, URZ, URZ ;  /* 0x0000003f3f3ff290 */ /* 0x000ff6000fffe03f */
[----:B------:R-:W-:Y:S01]  /*3e9b0*/  @!UPT UIADD3 URZ, URZ, URZ, URZ ;  /* 0x0000003f3f3ff290 */ /* 0x000fe2000fffe03f */
[----:B------:R-:W-:Y:S04]  /*3e9c0*/  STL.64 [R1+0x2f0], R248 ;  /* 0x0002f0f801007387 */ /* 0x000fe80000100a00 */
[----:B------:R1:W-:Y:S02]  /*3e9d0*/  STL.64 [R1+0x2f8], R250 ;  /* 0x0002f8fa01007387 */ /* 0x0003e40000100a00 */
[C---:B-1----:R-:W-:Y:S08]  /*3e9e0*/  HMMA.1688.F32.TF32 R248, R188.reuse, R164, R244 ;  /* 0x000000a4bcf8723c */ /* 0x042ff000000810f4 */
[C---:B------:R-:W-:Y:S08]  /*3e9f0*/  HMMA.1688.F32.TF32 R244, R188.reuse, R156, R232 ;  /* 0x0000009cbcf4723c */ /* 0x040ff000000810e8 */
[C---:B------:R-:W-:Y:S07]  /*3ea00*/  HMMA.1688.F32.TF32 R232, R188.reuse, R152, R224 ;  /* 0x00000098bce8723c */ /* 0x040fee00000810e0 */
[----:B------:R-:W-:Y:S04]  /*3ea10*/  STL.64 [R1+0x2e0], R248 ;  /* 0x0002e0f801007387 */ /* 0x000fe80000100a00 */
[----:B------:R-:W-:Y:S04]  /*3ea20*/  STL.64 [R1+0x2e8], R250 ;  /* 0x0002e8fa01007387 */ /* 0x000fe80000100a00 */
[----:B------:R-:W-:Y:S01]  /*3ea30*/  STL.64 [R1+0x2d0], R228 ;  /* 0x0002d0e401007387 */ /* 0x000fe20000100a00 */
[C---:B------:R-:W-:Y:S03]  /*3ea40*/  HMMA.1688.F32.TF32 R224, R188.reuse, R40, R20 ;  /* 0x00000028bce0723c */ /* 0x040fe60000081014 */
[----:B------:R1:W-:Y:S05]  /*3ea50*/  STL.64 [R1+0x2d8], R230 ;  /* 0x0002d8e601007387 */ /* 0x0003ea0000100a00 */
[C---:B------:R-:W-:Y:S08]  /*3ea60*/  HMMA.1688.F32.TF32 R20, R188.reuse, R16, R24 ;  /* 0x00000010bc14723c */ /* 0x040ff00000081018 */
[C---:B-1----:R-:W-:Y:S08]  /*3ea70*/  HMMA.1688.F32.TF32 R228, R188.reuse, R148, R240 ;  /* 0x00000094bce4723c */ /* 0x042ff000000810f0 */
[----:B------:R-:W-:Y:S01]  /*3ea80*/  HMMA.1688.F32.TF32 R24, R188, R236, R32 ;  /* 0x000000ecbc18723c */ /* 0x000fe20000081020 */
        /* <DEDUP_REMOVED lines=15> */
[----:B------:R2:W-:Y:S01]  /*3eb80*/  STL.64 [R1+0x248], R26 ;  /* 0x0002481a01007387 */ /* 0x0005e20000100a00 */
[----:B------:R-:W-:Y:S01]  /*3eb90*/  HMMA.1688.F32.TF32 R32, R184, R176, R68 ;  /* 0x000000b0b820723c */ /* 0x000fe20000081044 */
[----:B------:R-:W-:Y:S01]  /*3eba0*/  MOV R248, R61 ;  /* 0x0000003d00f87202 */ /* 0x000fe20000000f00 */
[----:B------:R-:W-:-:S02]  /*3ebb0*/  IMAD.MOV.U32 R249, RZ, RZ, R56 ;  /* 0x000000fffff97224 */ /* 0x000fc400078e0038 */
[----:B------:R-:W-:Y:S01]  /*3ebc0*/  IMAD.MOV.U32 R250, RZ, RZ, R57 ;  /* 0x000000fffffa7224 */ /* 0x000fe200078e0039 */
[----:B-1----:R-:W-:Y:S01]  /*3ebd0*/  MOV R224, R52 ;  /* 0x0000003400e07202 */ /* 0x002fe20000000f00 */
[----:B------:R-:W-:Y:S01]  /*3ebe0*/  IMAD.MOV.U32 R251, RZ, RZ, R58 ;  /* 0x000000fffffb7224 */ /* 0x000fe200078e003a */
[----:B------:R-:W-:Y:S01]  /*3ebf0*/  MOV R240, R48 ;  /* 0x0000003000f07202 */ /* 0x000fe20000000f00 */
[----:B------:R-:W-:Y:S02]  /*3ec00*/  IMAD.MOV.U32 R225, RZ, RZ, R53 ;  /* 0x000000ffffe17224 */ /* 0x000fe400078e0035 */
[----:B------:R-:W-:Y:S01]  /*3ec10*/  IMAD.MOV.U32 R241, RZ, RZ, R49 ;  /* 0x000000fffff17224 */ /* 0x000fe200078e0031 */
[----:B--2---:R-:W-:Y:S01]  /*3ec20*/  HMMA.1688.F32.TF32 R24, R184, R180, R64 ;  /* 0x000000b4b818723c */ /* 0x004fe20000081040 */
[----:B------:R-:W-:Y:S02]  /*3ec30*/  IMAD.MOV.U32 R226, RZ, RZ, R54 ;  /* 0x000000ffffe27224 */ /* 0x000fe400078e0036 */
[----:B------:R-:W-:-:S02]  /*3ec40*/  IMAD.MOV.U32 R242, RZ, RZ, R50 ;  /* 0x000000fffff27224 */ /* 0x000fc400078e0032 */
[----:B------:R-:W-:Y:S01]  /*3ec50*/  IMAD.MOV.U32 R243, RZ, RZ, R104 ;  /* 0x000000fffff37224 */ /* 0x000fe200078e0068 */
[----:B------:R-:W-:Y:S01]  /*3ec60*/  MOV R232, R105 ;  /* 0x0000006900e87202 */ /* 0x000fe20000000f00 */
[----:B------:R-:W-:Y:S01]  /*3ec70*/  IMAD.MOV.U32 R227, RZ, RZ, R55 ;  /* 0x000000ffffe37224 */ /* 0x000fe200078e0037 */
[----:B------:R-:W-:Y:S01]  /*3ec80*/  HMMA.1688.F32.TF32 R28, R184, R8, R72 ;  /* 0x00000008b81c723c */ /* 0x000fe20000081048 */
[----:B------:R-:W-:Y:S02]  /*3ec90*/  IMAD.MOV.U32 R233, RZ, RZ, R106 ;  /* 0x000000ffffe97224 */ /* 0x000fe400078e006a */
[----:B------:R-:W-:Y:S01]  /*3eca0*/  IMAD.MOV.U32 R234, RZ, RZ, R107 ;  /* 0x000000ffffea7224 */ /* 0x000fe200078e006b */
[----:B------:R-:W-:Y:S01]  /*3ecb0*/  MOV R244, R44 ;  /* 0x0000002c00f47202 */ /* 0x000fe20000000f00 */
[----:B------:R-:W-:Y:S02]  /*3ecc0*/  IMAD.MOV.U32 R235, RZ, RZ, R51 ;  /* 0x000000ffffeb7224 */ /* 0x000fe400078e0033 */
[----:B------:R-:W-:-:S02]  /*3ecd0*/  IMAD.MOV.U32 R245, RZ, RZ, R45 ;  /* 0x000000fffff57224 */ /* 0x000fc400078e002d */
[----:B------:R-:W-:Y:S02]  /*3ece0*/  IMAD.MOV.U32 R246, RZ, RZ, R46 ;  /* 0x000000fffff67224 */ /* 0x000fe400078e002e */
[----:B------:R-:W-:Y:S01]  /*3ecf0*/  IMAD.MOV.U32 R247, RZ, RZ, R47 ;  /* 0x000000fffff77224 */ /* 0x000fe200078e002f */
[----:B------:R-:W-:Y:S01]  /*3ed00*/  MOV R228, R59 ;  /* 0x0000003b00e47202 */ /* 0x000fe20000000f00 */
[----:B------:R-:W-:Y:S01]  /*3ed10*/  IMAD.MOV.U32 R229, RZ, RZ, R62 ;  /* 0x000000ffffe57224 */ /* 0x000fe200078e003e */
[----:B------:R-:W-:Y:S04]  /*3ed20*/  LDS R20, [R252+0x8200] ;  /* 0x00820000fc147984 */ /* 0x000fe80000000800 */
[----:B------:R-:W-:Y:S04]  /*3ed30*/  STL.64 [R1+0x230], R24 ;  /* 0x0002301801007387 */ /* 0x000fe80000100a00 */
[----:B------:R1:W-:Y:S01]  /*3ed40*/  STL.64 [R1+0x238], R26 ;  /* 0x0002381a01007387 */ /* 0x0003e20000100a00 */
[----:B------:R-:W-:-:S02]  /*3ed50*/  IMAD.MOV.U32 R230, RZ, RZ, R63 ;  /* 0x000000ffffe67224 */ /* 0x000fc400078e003f */
[----:B------:R-:W-:Y:S01]  /*3ed60*/  IMAD.MOV.U32 R231, RZ, RZ, R111 ;  /* 0x000000ffffe77224 */ /* 0x000fe200078e006f */
[----:B------:R-:W-:Y:S04]  /*3ed70*/  LDS R22, [R252+0x9200] ;  /* 0x00920000fc167984 */ /* 0x000fe80000000800 */
[----:B------:R-:W-:Y:S01]  /*3ed80*/  LDS R21, [R3+0x8200] ;  /* 0x0082000003157984 */ /* 0x000fe20000000800 */
[C---:B-1----:R-:W-:Y:S03]  /*3ed90*/  HMMA.1688.F32.TF32 R24, R184.reuse, R4, R76 ;  /* 0x00000004b818723c */ /* 0x042fe6000008104c */
[----:B------:R-:W-:Y:S04]  /*3eda0*/  STL.64 [R1+0x220], R32 ;  /* 0x0002202001007387 */ /* 0x000fe80000100a00 */
[----:B------:R1:W-:Y:S04]  /*3edb0*/  STL.64 [R1+0x228], R34 ;  /* 0x0002282201007387 */ /* 0x0003e80000100a00 */
[----:B------:R-:W-:Y:S04]  /*3edc0*/  STL.64 [R1+0x210], R28 ;  /* 0x0002101c01007387 */ /* 0x000fe80000100a00 */
[----:B------:R2:W-:Y:S01]  /*3edd0*/  STL.64 [R1+0x218], R30 ;  /* 0x0002181e01007387 */ /* 0x0005e20000100a00 */
[C---:B-1----:R-:W-:Y:S03]  /*3ede0*/  HMMA.1688.F32.TF32 R32, R184.reuse, R172, R80 ;  /* 0x000000acb820723c */ /* 0x042fe60000081050 */
[----:B------:R-:W1:Y:S04]  /*3edf0*/  LDS R23, [R3+0x9200] ;  /* 0x0092000003177984 */ /* 0x000e680000000800 */
[----:B------:R-:W-:Y:S01]  /*3ee00*/  STL.64 [R1+0x200], R24 ;  /* 0x0002001801007387 */ /* 0x000fe20000100a00 */
[C---:B--2---:R-:W-:Y:S03]  /*3ee10*/  HMMA.1688.F32.TF32 R28, R184.reuse, R168, R84 ;  /* 0x000000a8b81c723c */ /* 0x044fe60000081054 */
[----:B------:R2:W-:Y:S05]  /*3ee20*/  STL.64 [R1+0x208], R26 ;  /* 0x0002081a01007387 */ /* 0x0005ea0000100a00 */
[C---:B--2---:R-:W-:Y:S07]  /*3ee30*/  HMMA.1688.F32.TF32 R24, R184.reuse, R164, R88 ;  /* 0x000000a4b818723c */ /* 0x044fee0000081058 */
[----:B------:R-:W-:Y:S04]  /*3ee40*/  STL.64 [R1+0x1f0], R32 ;  /* 0x0001f02001007387 */ /* 0x000fe80000100a00 */
[----:B------:R2:W-:Y:S04]  /*3ee50*/  STL.64 [R1+0x1f8], R34 ;  /* 0x0001f82201007387 */ /* 0x0005e80000100a00 */
[----:B------:R-:W-:Y:S04]  /*3ee60*/  STL.64 [R1+0x1e0], R28 ;  /* 0x0001e01c01007387 */ /* 0x000fe80000100a00 */
[----:B------:R3:W-:Y:S01]  /*3ee70*/  STL.64 [R1+0x1e8], R30 ;  /* 0x0001e81e01007387 */ /* 0x0007e20000100a00 */
[C---:B--2---:R-:W-:Y:S03]  /*3ee80*/  HMMA.1688.F32.TF32 R32, R184.reuse, R160, R92 ;  /* 0x000000a0b820723c */ /* 0x044fe6000008105c */
[----:B------:R-:W-:Y:S05]  /*3ee90*/  STL.64 [R1+0x1d0], R24 ;  /* 0x0001d01801007387 */ /* 0x000fea0000100a00 */
[C---:B---3--:R-:W-:Y:S01]  /*3eea0*/  HMMA.1688.F32.TF32 R28, R184.reuse, R156, R96 ;  /* 0x0000009cb81c723c */ /* 0x048fe20000081060 */
[----:B------:R2:W-:Y:S07]  /*3eeb0*/  STL.64 [R1+0x1d8], R26 ;  /* 0x0001d81a01007387 */ /* 0x0005ee0000100a00 */
[C---:B--2---:R-:W-:Y:S07]  /*3eec0*/  HMMA.1688.F32.TF32 R24, R184.reuse, R152, R100 ;  /* 0x00000098b818723c */ /* 0x044fee0000081064 */
[----:B------:R-:W-:Y:S04]  /*3eed0*/  STL.64 [R1+0x1c0], R32 ;  /* 0x0001c02001007387 */ /* 0x000fe80000100a00 */
[----:B------:R-:W-:Y:S04]  /*3eee0*/  STL.64 [R1+0x1c8], R34 ;  /* 0x0001c82201007387 */ /* 0x000fe80000100a00 */
[----:B------:R-:W-:Y:S04]  /*3eef0*/  STL.64 [R1+0x1b0], R28 ;  /* 0x0001b01c01007387 */ /* 0x000fe80000100a00 */
[----:B------:R-:W-:Y:S04]  /*3ef00*/  STL.64 [R1+0x1b8], R30 ;  /* 0x0001b81e01007387 */ /* 0x000fe80000100a00 */
[----:B------:R-:W2:Y:S04]  /*3ef10*/  LDL.LU R61, [R1+0x34d8] ;  /* 0x0034d800013d7983 */ /* 0x000ea80000300800 */
[----:B------:R-:W-:Y:S04]  /*3ef20*/  STL.64 [R1+0x1a0], R24 ;  /* 0x0001a01801007387 */ /* 0x000fe80000100a00 */
[----:B------:R3:W-:Y:S04]  /*3ef30*/  STL.64 [R1+0x1a8], R26 ;  /* 0x0001a81a01007387 */ /* 0x0007e80000100a00 */
        /* <DEDUP_REMOVED lines=18> */
[----:B------:R-:W2:Y:S04]  /*3f060*/  LDL.LU R51, [R1+0x349c] ;  /* 0x00349c0001337983 */ /* 0x000ea80000300800 */
[----:B------:R-:W2:Y:S04]  /*3f070*/  LDL.LU R44, [R1+0x3498] ;  /* 0x00349800012c7983 */ /* 0x000ea80000300800 */
[----:B------:R-:W2:Y:S04]  /*3f080*/  LDL.LU R45, [R1+0x3494] ;  /* 0x00349400012d7983 */ /* 0x000ea80000300800 */
[----:B------:R-:W2:Y:S04]  /*3f090*/  LDL.LU R46, [R1+0x3490] ;  /* 0x00349000012e7983 */ /* 0x000ea80000300800 */
[----:B------:R-:W2:Y:S04]  /*3f0a0*/  LDL.LU R47, [R1+0x348c] ;  /* 0x00348c00012f7983 */ /* 0x000ea80000300800 */
[----:B------:R-:W2:Y:S01]  /*3f0b0*/  LDL.LU R59, [R1+0x3488] ;  /* 0x00348800013b7983 */ /* 0x000ea20000300800 */
[C---:B---3--:R-:W-:Y:S11]  /*3f0c0*/  HMMA.1688.F32.TF32 R24, R184.reuse, R148, R104 ;  /* 0x00000094b818723c */ /* 0x048ff60000081068 */
[----:B------:R-:W-:Y:S11]  /*3f0d0*/  @!UPT UIADD3 URZ, URZ, URZ, URZ ;  /* 0x0000003f3f3ff290 */ /* 0x000ff6000fffe03f */
[----:B------:R-:W-:Y:S01]  /*3f0e0*/  @!UPT UIADD3 URZ, URZ, URZ, URZ ;  /* 0x0000003f3f3ff290 */ /* 0x000fe2000fffe03f */
[----:B------:R-:W-:Y:S04]  /*3f0f0*/  STL.64 [R1+0x190], R24 ;  /* 0x0001901801007387 */ /* 0x000fe80000100a00 */
[----:B------:R3:W-:Y:S04]  /*3f100*/  STL.64 [R1+0x198], R26 ;  /* 0x0001981a01007387 */ /* 0x0007e80000100a00 */
[----:B------:R-:W4:Y:S04]  /*3f110*/  LDL.LU R62, [R1+0x3484] ;  /* 0x00348400013e7983 */ /* 0x000f280000300800 */
[----:B------:R-:W4:Y:S04]  /*3f120*/  LDL.LU R63, [R1+0x3480] ;  /* 0x00348000013f7983 */ /* 0x000f280000300800 */
[----:B------:R-:W4:Y:S01]  /*3f130*/  LDL.LU R111, [R1+0x347c] ;  /* 0x00347c00016f7983 */ /* 0x000f220000300800 */
[C---:B--2---:R-:W-:Y:S08]  /*3f140*/  HMMA.1688.F32.TF32 R28, R184.reuse, R40, R44 ;  /* 0x00000028b81c723c */ /* 0x044ff0000008102c */
[C---:B---3--:R-:W-:Y:S08]  /*3f150*/  HMMA.1688.F32.TF32 R24, R184.reuse, R36, R48 ;  /* 0x00000024b818723c */ /* 0x048ff00000081030 */
[C---:B------:R-:W-:Y:S01]  /*3f160*/  HMMA.1688.F32.TF32 R32, R184.reuse, R16, R52 ;  /* 0x00000010b820723c */ /* 0x040fe20000081034 */
[----:B------:R-:W-:Y:S04]  /*3f170*/  LDS R52, [R252+0x8280] ;  /* 0x00828000fc347984 */ /* 0x000fe80000000800 */
[----:B------:R-:W-:Y:S04]  /*3f180*/  LDS R54, [R252+0x9280] ;  /* 0x00928000fc367984 */ /* 0x000fe80000000800 */
[----:B------:R-:W-:Y:S04]  /*3f190*/  STL.64 [R1+0x180], R28 ;  /* 0x0001801c01007387 */ /* 0x000fe80000100a00 */
[----:B------:R2:W-:Y:S04]  /*3f1a0*/  STL.64 [R1+0x188], R30 ;  /* 0x0001881e01007387 */ /* 0x0005e80000100a00 */
[----:B------:R-:W-:Y:S04]  /*3f1b0*/  STL.64 [R1+0x170], R24 ;  /* 0x0001701801007387 */ /* 0x000fe80000100a00 */
[----:B------:R-:W-:Y:S01]  /*3f1c0*/  STL.64 [R1+0x178], R26 ;  /* 0x0001781a01007387 */ /* 0x000fe20000100a00 */
[----:B--2---:R-:W-:Y:S03]  /*3f1d0*/  HMMA.1688.F32.TF32 R28, R184, R12, R56 ;  /* 0x0000000cb81c723c */ /* 0x004fe60000081038 */
[----:B------:R-:W-:Y:S04]  /*3f1e0*/  STL.64 [R1+0x160], R32 ;  /* 0x0001602001007387 */ /* 0x000fe80000100a00 */
[----:B------:R2:W-:Y:S01]  /*3f1f0*/  STL.64 [R1+0x168], R34 ;  /* 0x0001682201007387 */ /* 0x0005e20000100a00 */
[C---:B-1----:R-:W-:Y:S03]  /*3f200*/  HMMA.1688.F32.TF32 R248, R20.reuse, R16, R248 ;  /* 0x0000001014f8723c */ /* 0x042fe600000810f8 */
[----:B------:R-:W-:Y:S04]  /*3f210*/  LDS R53, [R3+0x8280] ;  /* 0x0082800003357984 */ /* 0x000fe80000000800 */
[----:B------:R-:W1:Y:S08]  /*3f220*/  LDS R55, [R3+0x9280] ;  /* 0x0092800003377984 */ /* 0x000e700000000800 */
[----:B------:R-:W-:Y:S04]  /*3f230*/  STL.64 [R1+0x150], R28 ;  /* 0x0001501c01007387 */ /* 0x000fe80000100a00 */
[----:B------:R3:W-:Y:S01]  /*3f240*/  STL.64 [R1+0x158], R30 ;  /* 0x0001581e01007387 */ /* 0x0007e20000100a00 */
[C---:B--2---:R-:W-:Y:S08]  /*3f250*/  HMMA.1688.F32.TF32 R32, R20.reuse, R176, R112 ;  /* 0x000000b01420723c */ /* 0x044ff00000081070 */
[C---:B---3--:R-:W-:Y:S08]  /*3f260*/  HMMA.1688.F32.TF32 R28, R20.reuse, R8, R144 ;  /* 0x00000008141c723c */ /* 0x048ff00000081090 */
[----:B------:R-:W-:Y:S08]  /*3f270*/  HMMA.1688.F32.TF32 R244, R20, R12, R244 ;  /* 0x0000000c14f4723c */ /* 0x000ff000000810f4 */
[----:B----4-:R-:W-:Y:S11]  /*3f280*/  HMMA.1688.F32.TF32 R24, R184, R236, R60 ;  /* 0x000000ecb818723c */ /* 0x010ff6000008103c */
[----:B------:R-:W-:Y:S11]  /*3f290*/  @!UPT UIADD3 URZ, URZ, URZ, URZ ;  /* 0x0000003f3f3ff290 */ /* 0x000ff6000fffe03f */
[----:B------:R-:W-:Y:S01]  /*3f2a0*/  @!UPT UIADD3 URZ, URZ, URZ, URZ ;  /* 0x0000003f3f3ff290 */ /* 0x000fe2000fffe03f */
[----:B------:R-:W-:Y:S04]  /*3f2b0*/  STL.64 [R1+0x140], R24 ;  /* 0x0001401801007387 */ /* 0x000fe80000100a00 */
[----:B------:R2:W-:Y:S02]  /*3f2c0*/  STL.64 [R1+0x148], R26 ;  /* 0x0001481a01007387 */ /* 0x0005e40000100a00 */
[C---:B--2---:R-:W-:Y:S11]  /*3f2d0*/  HMMA.1688.F32.TF32 R24, R20.reuse, R180, R108 ;  /* 0x000000b41418723c */ /* 0x044ff6000008106c */
[----:B------:R-:W-:Y:S11]  /*3f2e0*/  @!UPT UIADD3 URZ, URZ, URZ, URZ ;  /* 0x0000003f3f3ff290 */ /* 0x000ff6000fffe03f */
[----:B------:R-:W-:Y:S01]  /*3f2f0*/  @!UPT UIADD3 URZ, URZ, URZ, URZ ;  /* 0x0000003f3f3ff290 */ /* 0x000fe2000fffe03f */
[----:B------:R-:W-:Y:S04]  /*3f300*/  STL.64 [R1+0x130], R24 ;  /* 0x0001301801007387 */ /* 0x000fe80000100a00 */
[----:B------:R2:W-:Y:S02]  /*3f310*/  STL.64 [R1+0x138], R26 ;  /* 0x0001381a01007387 */ /* 0x0005e40000100a00 */
[C---:B--2---:R-:W-:Y:S02]  /*3f320*/  HMMA.1688.F32.TF32 R24, R20.reuse, R4, R120 ;  /* 0x000000041418723c */ /* 0x044fe40000081078 */
[----:B------:R-:W-:Y:S04]  /*3f330*/  STL.64 [R1+0x120], R32 ;  /* 0x0001202001007387 */ /* 0x000fe80000100a00 */
[----:B------:R2:W-:Y:S04]  /*3f340*/  STL.64 [R1+0x128], R34 ;  /* 0x0001282201007387 */ /* 0x0005e80000100a00 */
[----:B------:R-:W-:Y:S04]  /*3f350*/  STL.64 [R1+0x110], R28 ;  /* 0x0001101c01007387 */ /* 0x000fe80000100a00 */
[----:B------:R3:W-:Y:S01]  /*3f360*/  STL.64 [R1+0x118], R30 ;  /* 0x0001181e01007387 */ /* 0x0007e20000100a00 */
[C---:B--2---:R-:W-:Y:S08]  /*3f370*/  HMMA.1688.F32.TF32 R32, R20.reuse, R172, R124 ;  /* 0x000000ac1420723c */ /* 0x044ff0000008107c */
[----:B------:R-:W-:Y:S01]  /*3f380*/  STL.64 [R1+0x100], R24 ;  /* 0x0001001801007387 */ /* 0x000fe20000100a00 */
[C---:B---3--:R-:W-:Y:S03]  /*3f390*/  HMMA.1688.F32.TF32 R28, R20.reuse, R168, R128 ;  /* 0x000000a8141c723c */ /* 0x048fe60000081080 */
[----:B------:R2:W-:Y:S05]  /*3f3a0*/  STL.64 [R1+0x108], R26 ;  /* 0x0001081a01007387 */ /* 0x0005ea0000100a00 */
[C---:B--2---:R-:W-:Y:S06]  /*3f3b0*/  HMMA.1688.F32.TF32 R24, R20.reuse, R164, R116 ;  /* 0x000000a41418723c */ /* 0x044fec0000081074 */
[----:B------:R-:W-:Y:S04]  /*3f3c0*/  STL.64 [R1+0xf0], R32 ;  /* 0x0000f02001007387 */ /* 0x000fe80000100a00 */
[----:B------:R2:W-:Y:S05]  /*3f3d0*/  STL.64 [R1+0xf8], R34 ;  /* 0x0000f82201007387 */ /* 0x0005ea0000100a00 */
[----:B------:R-:W-:Y:S04]  /*3f3e0*/  STL.64 [R1+0xe0], R28 ;  /* 0x0000e01c01007387 */ /* 0x000fe80000100a00 */
[----:B------:R3:W-:Y:S01]  /*3f3f0*/  STL.64 [R1+0xe8], R30 ;  /* 0x0000e81e01007387 */ /* 0x0007e20000100a00 */
[C---:B--2---:R-:W-:Y:S03]  /*3f400*/  HMMA.1688.F32.TF32 R32, R20.reuse, R160, R136 ;  /* 0x000000a01420723c */ /* 0x044fe60000081088 */
[----:B------:R-:W-:Y:S04]  /*3f410*/  LDS R116, [R252+0x8300] ;  /* 0x00830000fc747984 */ /* 0x000fe80000000800 */
[----:B------:R-:W-:Y:S01]  /*3f420*/  LDS R118, [R252+0x9300] ;  /* 0x00930000fc767984 */ /* 0x000fe20000000800 */
[C---:B---3--:R-:W-:Y:S03]  /*3f430*/  HMMA.1688.F32.TF32 R28, R20.reuse, R156, R140 ;  /* 0x0000009c141c723c */ /* 0x048fe6000008108c */
[----:B------:R-:W-:Y:S04]  /*3f440*/  STL.64 [R1+0xd0], R24 ;  /* 0x0000d01801007387 */ /* 0x000fe80000100a00 */
[----:B------:R2:W-:Y:S04]  /*3f450*/  STL.64 [R1+0xd8], R26 ;  /* 0x0000d81a01007387 */ /* 0x0005e80000100a00 */
[----:B------:R-:W-:Y:S04]  /*3f460*/  LDS R117, [R3+0x8300] ;  /* 0x0083000003757984 */ /* 0x000fe80000000800 */
[----:B------:R-:W3:Y:S01]  /*3f470*/  LDS R119, [R3+0x9300] ;  /* 0x0093000003777984 */ /* 0x000ee20000000800 */
[C---:B--2---:R-:W-:Y:S03]  /*3f480*/  HMMA.1688.F32.TF32 R24, R20.reuse, R152, R132 ;  /* 0x000000981418723c */ /* 0x044fe60000081084 */
[----:B------:R-:W-:Y:S04]  /*3f490*/  STL.64 [R1+0x50], R32 ;  /* 0x0000502001007387 */ /* 0x000fe80000100a00 */
[----:B------:R2:W-:Y:S04]  /*3f4a0*/  STL.64 [R1+0x58], R34 ;  /* 0x0000582201007387 */ /* 0x0005e80000100a00 */
[----:B------:R-:W-:Y:S04]  /*3f4b0*/  STL.64 [R1+0x40], R28 ;  /* 0x0000401c01007387 */ /* 0x000fe80000100a00 */
[----:B------:R4:W-:Y:S01]  /*3f4c0*/  STL.64 [R1+0x48], R30 ;  /* 0x0000481e01007387 */ /* 0x0009e20000100a00 */
[C---:B--2---:R-:W-:Y:S07]  /*3f4d0*/  HMMA.1688.F32.TF32 R32, R20.reuse, R148, R240 ;  /* 0x000000941420723c */ /* 0x044fee00000810f0 */
[----:B------:R-:W-:Y:S01]  /*3f4e0*/  STL.64 [R1+0x30], R24 ;  /* 0x0000301801007387 */ /* 0x000fe20000100a00 */
[C---:B----4-:R-:W-:Y:S03]  /*3f4f0*/  HMMA.1688.F32.TF32 R28, R20.reuse, R40, R224 ;  /* 0x00000028141c723c */ /* 0x050fe600000810e0 */
[----:B------:R2:W-:Y:S05]  /*3f500*/  STL.64 [R1+0x38], R26 ;  /* 0x0000381a01007387 */ /* 0x0005ea0000100a00 */
[C---:B--2---:R-:W-:Y:S07]  /*3f510*/  HMMA.1688.F32.TF32 R24, R20.reuse, R36, R232 ;  /* 0x000000241418723c */ /* 0x044fee00000810e8 */
[----:B------:R2:W-:Y:S04]  /*3f520*/  STL.64 [R1+0x20], R32 ;  /* 0x0000202001007387 */ /* 0x0005e80000100a00 */
[----:B------:R4:W-:Y:S04]  /*3f530*/  STL.64 [R1+0x28], R34 ;  /* 0x0000282201007387 */ /* 0x0009e80000100a00 */
[----:B------:R1:W-:Y:S04]  /*3f540*/  STL.64 [R1+0x10], R28 ;  /* 0x0000101c01007387 */ /* 0x0003e80000100a00 */
[----:B------:R1:W-:Y:S04]  /*3f550*/  STL.64 [R1+0x18], R30 ;  /* 0x0000181e01007387 */ /* 0x0003e80000100a00 */
[----:B------:R-:W-:Y:S04]  /*3f560*/  STL.64 [R1+0x3170], R250 ;  /* 0x003170fa01007387 */ /* 0x000fe80000100a00 */
[----:B------:R-:W-:Y:S04]  /*3f570*/  STL.64 [R1], R24 ;  /* 0x0000001801007387 */ /* 0x000fe80000100a00 */
[----:B------:R1:W-:Y:S04]  /*3f580*/  STL.64 [R1+0x8], R26 ;  /* 0x0000081a01007387 */ /* 0x0003e80000100a00 */
[----:B------:R1:W-:Y:S01]  /*3f590*/  STL.64 [R1+0x3168], R248 ;  /* 0x003168f801007387 */ /* 0x0003e20000100a00 */
[----:B------:R-:W-:Y:S03]  /*3f5a0*/  HMMA.1688.F32.TF32 R20, R20, R236, R228 ;  /* 0x000000ec1414723c */ /* 0x000fe600000810e4 */
[----:B------:R-:W-:Y:S04]  /*3f5b0*/  STL [R1+0x315c], R244 ;  /* 0x00315cf401007387 */ /* 0x000fe80000100800 */
[----:B------:R-:W-:Y:S01]  /*3f5c0*/  STL [R1+0x3158], R245 ;  /* 0x003158f501007387 */ /* 0x000fe20000100800 */
[----:B------:R-:W-:-:S03]  /*3f5d0*/  MOV R230, R0 ;  /* 0x0000000000e67202 */ /* 0x000fc60000000f00 */
[----:B------:R-:W-:Y:S01]  /*3f5e0*/  STL [R1+0x3154], R246 ;  /* 0x003154f601007387 */ /* 0x000fe20000100800 */
[----:B------:R-:W-:-:S03]  /*3f5f0*/  IMAD.MOV.U32 R231, RZ, RZ, R2 ;  /* 0x000000ffffe77224 */ /* 0x000fc600078e0002 */
        /* <DEDUP_REMOVED lines=11> */
[----:B--2---:R-:W2:Y:S04]  /*3f6b0*/  LDL.LU R32, [R1+0x5c0] ;  /* 0x0005c00001207983 */ /* 0x004ea80000300800 */
[----:B------:R-:W2:Y:S04]  /*3f6c0*/  LDL.LU R33, [R1+0x5c4] ;  /* 0x0005c40001217983 */ /* 0x000ea80000300800 */
[----:B----4-:R-:W2:Y:S04]  /*3f6d0*/  LDL.LU R34, [R1+0x5c8] ;  /* 0x0005c80001227983 */ /* 0x010ea80000300800 */
[----:B------:R-:W2:Y:S04]  /*3f6e0*/  LDL.LU R35, [R1+0x5cc] ;  /* 0x0005cc0001237983 */ /* 0x000ea80000300800 */
[----:B-1----:R-:W4:Y:S04]  /*3f6f0*/  LDL.LU R28, [R1+0x5f0] ;  /* 0x0005f000011c7983 */ /* 0x002f280000300800 */
        /* <DEDUP_REMOVED lines=13> */
[----:B------:R-:W-:Y:S04]  /*3f7d0*/  STL [R1+0x314c], R20 ;  /* 0x00314c1401007387 */ /* 0x000fe80000100800 */
[----:B------:R-:W-:Y:S04]  /*3f7e0*/  STL [R1+0x3148], R21 ;  /* 0x0031481501007387 */ /* 0x000fe80000100800 */
[----:B------:R-:W-:Y:S04]  /*3f7f0*/  STL [R1+0x3144], R22 ;  /* 0x0031441601007387 */ /* 0x000fe80000100800 */
[----:B------:R-:W-:Y:S01]  /*3f800*/  STL [R1+0x3140], R23 ;  /* 0x0031401701007387 */ /* 0x000fe20000100800 */
[----:B---3--:R-:W-:Y:S01]  /*3f810*/  HMMA.1688.F32.TF32 R24, R52, R180, R200 ;  /* 0x000000b43418723c */ /* 0x008fe200000810c8 */
[----:B------:R-:W-:Y:S01]  /*3f820*/  IMAD.MOV.U32 R226, RZ, RZ, R2 ;  /* 0x000000ffffe27224 */ /* 0x000fe200078e0002 */
[----:B------:R-:W-:Y:S01]  /*3f830*/  MOV R185, R204 ;  /* 0x000000cc00b97202 */ /* 0x000fe20000000f00 */
[----:B------:R-:W-:-:S02]  /*3f840*/  IMAD.MOV.U32 R227, RZ, RZ, R0 ;  /* 0x000000ffffe37224 */ /* 0x000fc400078e0000 */
[----:B------:R-:W-:Y:S02]  /*3f850*/  IMAD.MOV.U32 R184, RZ, RZ, R212 ;  /* 0x000000ffffb87224 */ /* 0x000fe400078e00d4 */
[----:B------:R-:W-:Y:S02]  /*3f860*/  IMAD.MOV.U32 R187, RZ, RZ, R210 ;  /* 0x000000ffffbb7224 */ /* 0x000fe400078e00d2 */
[----:B------:R-:W-:Y:S01]  /*3f870*/  IMAD.MOV.U32 R186, RZ, RZ, R211 ;  /* 0x000000ffffba7224 */ /* 0x000fe200078e00d3 */
[----:B------:R-:W-:Y:S01]  /*3f880*/  MOV R250, R182 ;  /* 0x000000b600fa7202 */ /* 0x000fe20000000f00 */
[----:B------:R-:W-:Y:S01]  /*3f890*/  IMAD.MOV.U32 R248, RZ, RZ, R178 ;  /* 0x000000fffff87224 */ /* 0x000fe200078e00b2 */
[----:B------:R-:W-:Y:S01]  /*3f8a0*/  LDS R200, [R252+0x8380] ;  /* 0x00838000fcc87984 */ /* 0x000fe20000000800 */
[----:B------:R-:W-:Y:S02]  /*3f8b0*/  IMAD.MOV.U32 R249, RZ, RZ, R179 ;  /* 0x000000fffff97224 */ /* 0x000fe400078e00b3 */
[----:B------:R-:W-:Y:S01]  /*3f8c0*/  IMAD.MOV.U32 R251, RZ, RZ, R183 ;  /* 0x000000fffffb7224 */ /* 0x000fe200078e00b7 */
[----:B------:R-:W-:Y:S04]  /*3f8d0*/  LDS R202, [R252+0x9380] ;  /* 0x00938000fcca7984 */ /* 0x000fe80000000800 */
[----:B------:R-:W-:Y:S04]  /*3f8e0*/  LDS R201, [R3+0x8380] ;  /* 0x0083800003c97984 */ /* 0x000fe80000000800 */
[----:B------:R-:W-:Y:S04]  /*3f8f0*/  STL [R1+0x313c], R24 ;  /* 0x00313c1801007387 */ /* 0x000fe80000100800 */
[----:B------:R-:W-:Y:S04]  /*3f900*/  STL [R1+0x3138], R25 ;  /* 0x0031381901007387 */ /* 0x000fe80000100800 */
[----:B------:R-:W-:Y:S04]  /*3f910*/  STL [R1+0x3134], R26 ;  /* 0x0031341a01007387 */ /* 0x000fe80000100800 */
[----:B------:R2:W-:Y:S04]  /*3f920*/  STL [R1+0x3130], R27 ;  /* 0x0031301b01007387 */ /* 0x0005e80000100800 */
[----:B------:R-:W1:Y:S01]  /*3f930*/  LDS R203, [R3+0x9380] ;  /* 0x0093800003cb7984 */ /* 0x000e620000000800 */
[C---:B--2---:R-:W-:Y:S08]  /*3f940*/  HMMA.1688.F32.TF32 R24, R52.reuse, R176, R32 ;  /* 0x000000b03418723c */ /* 0x044ff00000081020 */
[C---:B----4-:R-:W-:Y:S11]  /*3f950*/  HMMA.1688.F32.TF32 R20, R52.reuse, R8, R28 ;  /* 0x000000083414723c */ /* 0x050ff6000008101c */
[----:B------:R-:W-:Y:S11]  /*3f960*/  @!UPT UIADD3 URZ, URZ, URZ, URZ ;  /* 0x0000003f3f3ff290 */ /* 0x000ff6000fffe03f */
[----:B------:R-:W-:Y:S01]  /*3f970*/  @!UPT UIADD3 URZ, URZ, URZ, URZ ;  /* 0x0000003f3f3ff290 */ /* 0x000fe2000fffe03f */
[----:B------:R-:W-:Y:S04]  /*3f980*/  STL.64 [R1+0xb0], R20 ;  /* 0x0000b01401007387 */ /* 0x000fe80000100a00 */
[----:B------:R-:W-:Y:S04]  /*3f990*/  STL.64 [R1+0xc0], R24 ;  /* 0x0000c01801007387 */ /* 0x000fe80000100a00 */
[----:B------:R2:W-:Y:S02]  /*3f9a0*/  STL.64 [R1+0xc8], R26 ;  /* 0x0000c81a01007387 */ /* 0x0005e40000100a00 */
[----:B--2---:R-:W-:Y:S02]  /*3f9b0*/  HMMA.1688.F32.TF32 R24, R52, R172, R240 ;  /* 0x000000ac3418723c */ /* 0x004fe400000810f0 */
[----:B------:R2:W-:Y:S01]  /*3f9c0*/  STL [R1+0xb8], R22 ;  /* 0x0000b81601007387 */ /* 0x0005e20000100800 */
[----:B------:R-:W-:-:S05]  /*3f9d0*/  MOV R244, R23 ;  /* 0x0000001700f47202 */ /* 0x000fca0000000f00 */
[----:B--2---:R-:W-:Y:S01]  /*3f9e0*/  HMMA.1688.F32.TF32 R20, R52, R4, R132 ;  /* 0x000000043414723c */ /* 0x004fe20000081084 */
[----:B------:R2:W-:Y:S11]  /*3f9f0*/  STL [R1+0x3160], R244 ;  /* 0x003160f401007387 */ /* 0x0005f60000100800 */
[----:B------:R-:W-:Y:S03]  /*3fa00*/  @!UPT UIADD3 URZ, URZ, URZ, URZ ;  /* 0x0000003f3f3ff290 */ /* 0x000fe6000fffe03f */
[----:B------:R-:W-:Y:S01]  /*3fa10*/  STL.64 [R1+0x90], R24 ;  /* 0x0000901801007387 */ /* 0x000fe20000100a00 */
[----:B--2---:R-:W-:-:S03]  /*3fa20*/  IMAD.MOV.U32 R244, RZ, RZ, R27 ;  /* 0x000000fffff47224 */ /* 0x004fc600078e001b */
[----:B------:R2:W-:Y:S02]  /*3fa30*/  STL [R1+0x98], R26 ;  /* 0x0000981a01007387 */ /* 0x0005e40000100800 */
[----:B--2---:R-:W-:Y:S03]  /*3fa40*/  HMMA.1688.F32.TF32 R24, R52, R168, R224 ;  /* 0x000000a83418723c */ /* 0x004fe600000810e0 */
[----:B------:R-:W-:Y:S02]  /*3fa50*/  IMAD.MOV.U32 R246, RZ, RZ, R21 ;  /* 0x000000fffff67224 */ /* 0x000fe400078e0015 */
[----:B------:R-:W-:Y:S02]  /*3fa60*/  IMAD.MOV.U32 R247, RZ, RZ, R22 ;  /* 0x000000fffff77224 */ /* 0x000fe400078e0016 */
[----:B------:R-:W-:-:S03]  /*3fa70*/  IMAD.MOV.U32 R245, RZ, RZ, R20 ;  /* 0x000000fffff57224 */ /* 0x000fc600078e0014 */
[----:B------:R-:W-:Y:S01]  /*3fa80*/  STL.64 [R1+0x3180], R246 ;  /* 0x003180f601007387 */ /* 0x000fe20000100a00 */
[----:B------:R-:W-:Y:S03]  /*3fa90*/  HMMA.1688.F32.TF32 R28, R52, R164, R232 ;  /* 0x000000a4341c723c */ /* 0x000fe600000810e8 */
[----:B------:R-:W-:Y:S04]  /*3faa0*/  STL.64 [R1+0x3178], R244 ;  /* 0x003178f401007387 */ /* 0x000fe80000100a00 */
[----:B------:R-:W-:Y:S01]  /*3fab0*/  IMAD.MOV.U32 R232, RZ, RZ, R216 ;  /* 0x000000ffffe87224 */ /* 0x000fe200078e00d8 */
[----:B------:R-:W-:-:S04]  /*3fac0*/  MOV R233, R196 ;  /* 0x000000c400e97202 */ /* 0x000fc80000000f00 */
[----:B------:R2:W-:Y:S04]  /*3fad0*/  STL [R1+0x84], R25 ;  /* 0x0000841901007387 */ /* 0x0005e80000100800 */
[----:B------:R3:W-:Y:S04]  /*3fae0*/  STL.64 [R1+0x88], R26 ;  /* 0x0000881a01007387 */ /* 0x0007e80000100a00 */
[----:B------:R-:W4:Y:S04]  /*3faf0*/  LDL.LU R216, [R1+0x3470] ;  /* 0x0034700001d87983 */ /* 0x000f280000300800 */
[----:B------:R-:W4:Y:S01]  /*3fb00*/  LDL.LU R196, [R1+0x346c] ;  /* 0x00346c0001c47983 */ /* 0x000f220000300800 */
[----:B--2---:R-:W-:-:S02]  /*3fb10*/  IMAD.MOV.U32 R25, RZ, RZ, R28 ;  /* 0x000000ffff197224 */ /* 0x004fc400078e001c */
[----:B------:R-:W-:Y:S01]  /*3fb20*/  IMAD.MOV.U32 R2, RZ, RZ, R30 ;  /* 0x000000ffff027224 */ /* 0x000fe200078e001e */
[----:B---3--:R-:W-:Y:S01]  /*3fb30*/  MOV R26, R29 ;  /* 0x0000001d001a7202 */ /* 0x008fe20000000f00 */
[----:B------:R-:W-:Y:S01]  /*3fb40*/  IMAD.MOV.U32 R0, RZ, RZ, R31 ;  /* 0x000000ffff007224 */ /* 0x000fe200078e001f */
[----:B------:R-:W2:Y:S01]  /*3fb50*/  LDL.LU R234, [R1+0x728] ;  /* 0x0007280001ea7983 */ /* 0x000ea20000300800 */
[----:B------:R-:W-:Y:S01]  /*3fb60*/  HMMA.1688.F32.TF32 R28, R52, R160, R228 ;  /* 0x000000a0341c723c */ /* 0x000fe200000810e4 */
[----:B------:R-:W-:Y:S02]  /*3fb70*/  IMAD.MOV.U32 R132, RZ, RZ, R197 ;  /* 0x000000ffff847224 */ /* 0x000fe400078e00c5 */
[----:B------:R-:W2:Y:S01]  /*3fb80*/  LDL.LU R235, [R1+0x72c] ;  /* 0x00072c0001eb7983 */ /* 0x000ea20000300800 */
[----:B------:R-:W-:-:S03]  /*3fb90*/  IMAD.MOV.U32 R133, RZ, RZ, R217 ;  /* 0x000000ffff857224 */ /* 0x000fc600078e00d9 */
[----:B------:R-:W3:Y:S01]  /*3fba0*/  LDL.LU R197, [R1+0x3468] ;  /* 0x0034680001c57983 */ /* 0x000ee20000300800 */
[----:B------:R-:W-:-:S03]  /*3fbb0*/  MOV R20, R23 ;  /* 0x0000001700147202 */ /* 0x000fc60000000f00 */
[----:B------:R-:W2:Y:S01]  /*3fbc0*/  LDL.LU R217, [R1+0x3464] ;  /* 0x0034640001d97983 */ /* 0x000ea20000300800 */
[----:B------:R-:W-:Y:S11]  /*3fbd0*/  IMAD.MOV.U32 R27, RZ, RZ, R24 ;  /* 0x000000ffff1b7224 */ /* 0x000ff600078e0018 */
[----:B------:R-:W-:Y:S01]  /*3fbe0*/  @!UPT UIADD3 URZ, URZ, URZ, URZ ;  /* 0x0000003f3f3ff290 */ /* 0x000fe2000fffe03f */
[----:B------:R-:W-:Y:S01]  /*3fbf0*/  IMAD.MOV.U32 R21, RZ, RZ, R28 ;  /* 0x000000ffff157224 */ /* 0x000fe200078e001c */
[----:B------:R-:W-:Y:S01]  /*3fc00*/  MOV R22, R29 ;  /* 0x0000001d00167202 */ /* 0x000fe20000000f00 */
[----:B------:R-:W-:Y:S02]  /*3fc10*/  IMAD.MOV.U32 R23, RZ, RZ, R30 ;  /* 0x000000ffff177224 */ /* 0x000fe400078e001e */
[----:B------:R-:W-:Y:S02]  /*3fc20*/  IMAD.MOV.U32 R24, RZ, RZ, R31 ;  /* 0x000000ffff187224 */ /* 0x000fe400078e001f */
[----:B----4-:R-:W-:Y:S02]  /*3fc30*/  IMAD.MOV.U32 R134, RZ, RZ, R216 ;  /* 0x000000ffff867224 */ /* 0x010fe400078e00d8 */
[----:B------:R-:W2:Y:S01]  /*3fc40*/  LDL.LU R216, [R1+0x3460] ;  /* 0x0034600001d87983 */ /* 0x000ea20000300800 */
[----:B------:R-:W-:-:S03]  /*3fc50*/  MOV R135, R196 ;  /* 0x000000c400877202 */ /* 0x000fc60000000f00 */
[----:B------:R-:W3:Y:S04]  /*3fc60*/  LDL.LU R196, [R1+0x345c] ;  /* 0x00345c0001c47983 */ /* 0x000ee80000300800 */
[----:B------:R-:W4:Y:S04]  /*3fc70*/  LDL.LU R28, [R1+0x690] ;  /* 0x00069000011c7983 */ /* 0x000f280000300800 */
[----:B------:R-:W4:Y:S04]  /*3fc80*/  LDL.LU R29, [R1+0x694] ;  /* 0x00069400011d7983 */ /* 0x000f280000300800 */
[----:B------:R-:W4:Y:S04]  /*3fc90*/  LDL.LU R30, [R1+0x698] ;  /* 0x00069800011e7983 */ /* 0x000f280000300800 */
[----:B------:R-:W4:Y:S04]  /*3fca0*/  LDL.LU R31, [R1+0x69c] ;  /* 0x00069c00011f7983 */ /* 0x000f280000300800 */
        /* <DEDUP_REMOVED lines=28> */
[----:B------:R-:W-:Y:S04]  /*3fe70*/  STL.64 [R1+0x31a0], R26 ;  /* 0x0031a01a01007387 */ /* 0x000fe80000100a00 */
[----:B------:R-:W-:Y:S04]  /*3fe80*/  STL.64 [R1+0x3198], R24 ;  /* 0x0031981801007387 */ /* 0x000fe80000100a00 */
[----:B------:R-:W-:Y:S04]  /*3fe90*/  STL.64 [R1+0x3190], R22 ;  /* 0x0031901601007387 */ /* 0x000fe80000100a00 */
[----:B------:R-:W-:Y:S01]  /*3fea0*/  STL.64 [R1+0x3188], R20 ;  /* 0x0031881401007387 */ /* 0x000fe20000100a00 */
[C---:B----4-:R-:W-:Y:S08]  /*3feb0*/  HMMA.1688.F32.TF32 R28, R52.reuse, R40, R28 ;  /* 0x00000028341c723c */ /* 0x050ff0000008101c */
[C---:B--2---:R-:W-:Y:S08]  /*3fec0*/  HMMA.1688.F32.TF32 R216, R52.reuse, R156, R216 ;  /* 0x0000009c34d8723c */ /* 0x044ff000000810d8 */
[C---:B---3--:R-:W-:Y:S08]  /*3fed0*/  HMMA.1688.F32.TF32 R228, R52.reuse, R152, R228 ;  /* 0x0000009834e4723c */ /* 0x048ff000000810e4 */
[C---:B------:R-:W-:Y:S07]  /*3fee0*/  HMMA.1688.F32.TF32 R196, R52.reuse, R148, R196 ;  /* 0x0000009434c4723c */ /* 0x040fee00000810c4 */
[----:B------:R-:W-:Y:S01]  /*3fef0*/  STL.64 [R1+0x30f8], R218 ;  /* 0x0030f8da01007387 */ /* 0x000fe20000100a00 */
[C---:B------:R-:W-:Y:S03]  /*3ff00*/  HMMA.1688.F32.TF32 R32, R52.reuse, R36, R32 ;  /* 0x000000243420723c */ /* 0x040fe60000081020 */
[----:B------:R-:W-:Y:S05]  /*3ff10*/  STL.64 [R1+0x30f0], R216 ;  /* 0x0030f0d801007387 */ /* 0x000fea0000100a00 */
[C---:B------:R-:W-:Y:S01]  /*3ff20*/  HMMA.1688.F32.TF32 R44, R52.reuse, R16, R64 ;  /* 0x00000010342c723c */ /* 0x040fe20000081040 */
[----:B------:R-:W-:Y:S07]  /*3ff30*/  STL.64 [R1+0x3108], R230 ;  /* 0x003108e601007387 */ /* 0x000fee0000100a00 */
[C---:B------:R-:W-:Y:S08]  /*3ff40*/  HMMA.1688.F32.TF32 R48, R52.reuse, R12, R188 ;  /* 0x0000000c3430723c */ /* 0x040ff000000810bc */
[----:B------:R-:W-:Y:S08]  /*3ff50*/  HMMA.1688.F32.TF32 R52, R52, R236, R132 ;  /* 0x000000ec3434723c */ /* 0x000ff00000081084 */
[C---:B------:R-:W-:Y:S01]  /*3ff60*/  HMMA.1688.F32.TF32 R56, R116.reuse, R180, R240 ;  /* 0x000000b47438723c */ /* 0x040fe200000810f0 */
[----:B------:R-:W-:Y:S04]  /*3ff70*/  STL.64 [R1+0x3100], R228 ;  /* 0x003100e401007387 */ /* 0x000fe80000100a00 */
[----:B------:R-:W-:Y:S03]  /*3ff80*/  STL.64 [R1+0x3118], R198 ;  /* 0x003118c601007387 */ /* 0x000fe60000100a00 */
        /* <DEDUP_REMOVED lines=56> */
[C---:B------:R-:W-:Y:S03]  /*40310*/  HMMA.1688.F32.TF32 R64, R116.reuse, R8, R232 ;  /* 0x000000087440723c */ /* 0x040fe600000810e8 */
[----:B------:R-:W4:Y:S04]  /*40320*/  LDL.LU R232, [R1+0x7f0] ;  /* 0x0007f00001e87983 */ /* 0x000f280000300800 */
[----:B------:R-:W4:Y:S04]  /*40330*/  LDL.LU R233, [R1+0x7f4] ;  /* 0x0007f40001e97983 */ /* 0x000f280000300800 */
[----:B------:R-:W4:Y:S04]  /*40340*/  LDL.LU R234, [R1+0x7f8] ;  /* 0x0007f80001ea7983 */ /* 0x000f280000300800 */
[----:B------:R-:W4:Y:S08]  /*40350*/  LDL.LU R235, [R1+0x7fc] ;  /* 0x0007fc0001eb7983 */ /* 0x000f300000300800 */
[----:B------:R-:W-:Y:S04]  /*40360*/  STL.64 [R1+0x3210], R66 ;  /* 0x0032104201007387 */ /* 0x000fe80000100a00 */
[----:B------:R-:W-:Y:S01]  /*40370*/  STL.64 [R1+0x3208], R64 ;  /* 0x0032084001007387 */ /* 0x000fe20000100a00 */
[C---:B--2---:R-:W-:Y:S08]  /*40380*/  HMMA.1688.F32.TF32 R104, R116.reuse, R36, R224 ;  /* 0x000000247468723c */ /* 0x044ff000000810e0 */
[C---:B---3--:R-:W-:Y:S08]  /*40390*/  HMMA.1688.F32.TF32 R88, R116.reuse, R156, R88 ;  /* 0x0000009c7458723c */ /* 0x048ff00000081058 */
[C---:B----4-:R-:W-:Y:S08]  /*403a0*/  HMMA.1688.F32.TF32 R72, R116.reuse, R172, R72 ;  /* 0x000000ac7448723c */ /* 0x050ff00000081048 */
[C---:B------:R-:W-:Y:S08]  /*403b0*/  HMMA.1688.F32.TF32 R68, R116.reuse, R4, R68 ;  /* 0x000000047444723c */ /* 0x040ff00000081044 */
[C---:B------:R-:W-:Y:S08]  /*403c0*/  HMMA.1688.F32.TF32 R76, R116.reuse, R168, R76 ;  /* 0x000000a8744c723c */ /* 0x040ff0000008104c */
[C---:B------:R-:W-:Y:S07]  /*403d0*/  HMMA.1688.F32.TF32 R80, R116.reuse, R164, R80 ;  /* 0x000000a47450723c */ /* 0x040fee0000081050 */
[----:B------:R-:W-:Y:S01]  /*403e0*/  STL.64 [R1+0x3220], R70 ;  /* 0x0032204601007387 */ /* 0x000fe20000100a00 */
[C---:B------:R-:W-:Y:S03]  /*403f0*/  HMMA.1688.F32.TF32 R84, R116.reuse, R160, R84 ;  /* 0x000000a07454723c */ /* 0x040fe60000081054 */
[----:B------:R-:W-:Y:S05]  /*40400*/  STL.64 [R1+0x3218], R68 ;  /* 0x0032184401007387 */ /* 0x000fea0000100a00 */
[C---:B------:R-:W-:Y:S01]  /*40410*/  HMMA.1688.F32.TF32 R92, R116.reuse, R152, R188 ;  /* 0x00000098745c723c */ /* 0x040fe200000810bc */
[----:B------:R-:W-:Y:S07]  /*40420*/  STL.64 [R1+0x3230], R74 ;  /* 0x0032304a01007387 */ /* 0x000fee0000100a00 */
[C---:B------:R-:W-:Y:S01]  /*40430*/  HMMA.1688.F32.TF32 R96, R116.reuse, R148, R132 ;  /* 0x000000947460723c */ /* 0x040fe20000081084 */
[----:B------:R-:W-:Y:S04]  /*40440*/  STL.64 [R1+0x3228], R72 ;  /* 0x0032284801007387 */ /* 0x000fe80000100a00 */
[----:B------:R-:W-:Y:S03]  /*40450*/  STL.64 [R1+0x3240], R78 ;  /* 0x0032404e01007387 */ /* 0x000fe60000100a00 */
        /* <DEDUP_REMOVED lines=12> */
[----:B------:R-:W-:-:S03]  /*40520*/  IMAD.MOV.U32 R240, RZ, RZ, R214 ;  /* 0x000000fffff07224 */ /* 0x000fc600078e00d6 */
[----:B------:R-:W-:Y:S01]  /*40530*/  STL.64 [R1+0x32a0], R102 ;  /* 0x0032a06601007387 */ /* 0x000fe20000100a00 */
[----:B------:R-:W-:-:S03]  /*40540*/  IMAD.MOV.U32 R241, RZ, RZ, R215 ;  /* 0x000000fffff17224 */ /* 0x000fc600078e00d7 */
[----:B------:R-:W-:Y:S01]  /*40550*/  STL.64 [R1+0x3298], R100 ;  /* 0x0032986401007387 */ /* 0x000fe20000100a00 */
[----:B------:R-:W-:-:S03]  /*40560*/  IMAD.MOV.U32 R224, RZ, RZ, R209 ;  /* 0x000000ffffe07224 */ /* 0x000fc600078e00d1 */
[----:B------:R-:W-:Y:S01]  /*40570*/  STL.64 [R1+0x32b0], R106 ;  /* 0x0032b06a01007387 */ /* 0x000fe20000100a00 */
[----:B------:R-:W-:-:S03]  /*40580*/  IMAD.MOV.U32 R225, RZ, RZ, R205 ;  /* 0x000000ffffe17224 */ /* 0x000fc600078e00cd */
[----:B------:R-:W-:Y:S04]  /*40590*/  STL.64 [R1+0x32a8], R104 ;  /* 0x0032a86801007387 */ /* 0x000fe80000100a00 */
[----:B------:R-:W2:Y:S04]  /*405a0*/  LDL.LU R214, [R1+0x3458] ;  /* 0x0034580001d67983 */ /* 0x000ea80000300800 */
[----:B------:R-:W3:Y:S04]  /*405b0*/  LDL.LU R215, [R1+0x3454] ;  /* 0x0034540001d77983 */ /* 0x000ee80000300800 */
[----:B------:R-:W4:Y:S04]  /*405c0*/  LDL.LU R209, [R1+0x3450] ;  /* 0x0034500001d17983 */ /* 0x000f280000300800 */
[----:B------:R-:W2:Y:S01]  /*405d0*/  LDL.LU R205, [R1+0x344c] ;  /* 0x00344c0001cd7983 */ /* 0x000ea20000300800 */
[----:B------:R-:W-:Y:S01]  /*405e0*/  IMAD.MOV.U32 R226, RZ, RZ, R208 ;  /* 0x000000ffffe27224 */ /* 0x000fe200078e00d0 */
[----:B------:R-:W-:-:S02]  /*405f0*/  MOV R227, R213 ;  /* 0x000000d500e37202 */ /* 0x000fc40000000f00 */
[----:B------:R-:W3:Y:S04]  /*40600*/  LDL.LU R208, [R1+0x3448] ;  /* 0x0034480001d07983 */ /* 0x000ee80000300800 */
[----:B------:R-:W3:Y:S04]  /*40610*/  LDL.LU R213, [R1+0x3444] ;  /* 0x0034440001d57983 */ /* 0x000ee80000300800 */
[----:B------:R-:W3:Y:S04]  /*40620*/  LDL.LU R212, [R1+0x3440] ;  /* 0x0034400001d47983 */ /* 0x000ee80000300800 */
[----:B------:R-:W3:Y:S01]  /*40630*/  LDL.LU R204, [R1+0x343c] ;  /* 0x00343c0001cc7983 */ /* 0x000ee20000300800 */
[----:B--2---:R-:W-:-:S03]  /*40640*/  IMAD.MOV.U32 R144, RZ, RZ, R205 ;  /* 0x000000ffff907224 */ /* 0x004fc600078e00cd */
[----:B------:R-:W2:Y:S01]  /*40650*/  LDL.LU R205, [R1+0x3438] ;  /* 0x0034380001cd7983 */ /* 0x000ea20000300800 */
[----:B----4-:R-:W-:Y:S01]  /*40660*/  MOV R145, R209 ;  /* 0x000000d100917202 */ /* 0x010fe20000000f00 */
[----:B------:R-:W-:Y:S02]  /*40670*/  IMAD.MOV.U32 R147, RZ, RZ, R214 ;  /* 0x000000ffff937224 */ /* 0x000fe400078e00d6 */
[----:B------:R-:W4:Y:S01]  /*40680*/  LDL.LU R209, [R1+0x3434] ;  /* 0x0034340001d17983 */ /* 0x000f220000300800 */
[----:B---3--:R-:W-:Y:S02]  /*40690*/  IMAD.MOV.U32 R214, RZ, RZ, R208 ;  /* 0x000000ffffd67224 */ /* 0x008fe400078e00d0 */
[----:B------:R-:W-:Y:S01]  /*406a0*/  IMAD.MOV.U32 R146, RZ, RZ, R215 ;  /* 0x000000ffff927224 */ /* 0x000fe200078e00d7 */
[----:B------:R-:W4:Y:S04]  /*406b0*/  LDL.LU R208, [R1+0x3430] ;  /* 0x0034300001d07983 */ /* 0x000f280000300800 */
[----:B------:R-:W3:Y:S01]  /*406c0*/  LDL.LU R215, [R1+0x73c] ;  /* 0x00073c0001d77983 */ /* 0x000ee20000300800 */
[----:B------:R-:W-:Y:S01]  /*406d0*/  IMAD.MOV.U32 R137, RZ, RZ, R204 ;  /* 0x000000ffff897224 */ /* 0x000fe200078e00cc */
[----:B------:R-:W-:Y:S01]  /*406e0*/  MOV R243, R194 ;  /* 0x000000c200f37202 */ /* 0x000fe20000000f00 */
[----:B------:R-:W-:-:S02]  /*406f0*/  IMAD.MOV.U32 R242, RZ, RZ, R195 ;  /* 0x000000fffff27224 */ /* 0x000fc400078e00c3 */
[----:B------:R-:W-:Y:S01]  /*40700*/  IMAD.MOV.U32 R195, RZ, RZ, R206 ;  /* 0x000000ffffc37224 */ /* 0x000fe200078e00ce */
[----:B------:R-:W-:Y:S01]  /*40710*/  HMMA.1688.F32.TF32 R108, R116, R16, R232 ;  /* 0x00000010746c723c */ /* 0x000fe200000810e8 */
[----:B------:R-:W-:Y:S01]  /*40720*/  IMAD.MOV.U32 R194, RZ, RZ, R207 ;  /* 0x000000ffffc27224 */ /* 0x000fe200078e00cf */
[----:B--2---:R-:W-:Y:S02]  /*40730*/  MOV R136, R205 ;  /* 0x000000cd00887202 */ /* 0x004fe40000000f00 */
[----:B------:R-:W2:Y:S04]  /*40740*/  LDL.LU R205, [R1+0x342c] ;  /* 0x00342c0001cd7983 */ /* 0x000ea80000300800 */
[----:B------:R-:W2:Y:S04]  /*40750*/  LDL.LU R204, [R1+0x3428] ;  /* 0x0034280001cc7983 */ /* 0x000ea80000300800 */
[----:B------:R-:W2:Y:S04]  /*40760*/  LDL.LU R138, [R1+0x758] ;  /* 0x00075800018a7983 */ /* 0x000ea80000300800 */
[----:B------:R-:W2:Y:S04]  /*40770*/  LDL.LU R139, [R1+0x75c] ;  /* 0x00075c00018b7983 */ /* 0x000ea80000300800 */
[----:B------:R-:W4:Y:S04]  /*40780*/  LDL.LU R210, [R1+0x7a8] ;  /* 0x0007a80001d27983 */ /* 0x000f280000300800 */
[----:B------:R-:W4:Y:S04]  /*40790*/  LDL.LU R211, [R1+0x7ac] ;  /* 0x0007ac0001d37983 */ /* 0x000f280000300800 */
        /* <DEDUP_REMOVED lines=37> */
[----:B------:R-:W4:Y:S01]  /*409f0*/  LDL.LU R183, [R1+0x3418] ;  /* 0x0034180001b77983 */ /* 0x000f220000300800 */
[----:B------:R-:W-:Y:S01]  /*40a00*/  IMAD.MOV.U32 R244, RZ, RZ, R220 ;  /* 0x000000fffff47224 */ /* 0x000fe200078e00dc */
[----:B------:R-:W-:Y:S01]  /*40a10*/  MOV R246, R222 ;  /* 0x000000de00f67202 */ /* 0x000fe20000000f00 */
[----:B------:R-:W-:Y:S01]  /*40a20*/  IMAD.MOV.U32 R245, RZ, RZ, R221 ;  /* 0x000000fffff57224 */ /* 0x000fe200078e00dd */
[----:B------:R-:W4:Y:S01]  /*40a30*/  LDL.LU R220, [R1+0x3414] ;  /* 0x0034140001dc7983 */ /* 0x000f220000300800 */
[----:B------:R-:W-:-:S03]  /*40a40*/  IMAD.MOV.U32 R247, RZ, RZ, R223 ;  /* 0x000000fffff77224 */ /* 0x000fc600078e00df */
[----:B------:R-:W4:Y:S04]  /*40a50*/  LDL.LU R221, [R1+0x3410] ;  /* 0x0034100001dd7983 */ /* 0x000f280000300800 */
[----:B------:R-:W4:Y:S04]  /*40a60*/  LDL.LU R222, [R1+0x340c] ;  /* 0x00340c0001de7983 */ /* 0x000f280000300800 */
[----:B------:R-:W4:Y:S04]  /*40a70*/  LDL.LU R223, [R1+0x3408] ;  /* 0x0034080001df7983 */ /* 0x000f280000300800 */
[----:B------:R-:W-:Y:S04]  /*40a80*/  STL.64 [R1+0x32c0], R110 ;  /* 0x0032c06e01007387 */ /* 0x000fe80000100a00 */
[----:B------:R-:W-:Y:S01]  /*40a90*/  STL.64 [R1+0x32b8], R108 ;  /* 0x0032b86c01007387 */ /* 0x000fe20000100a00 */
[C---:B--2---:R-:W-:Y:S08]  /*40aa0*/  HMMA.1688.F32.TF32 R112, R116.reuse, R12, R112 ;  /* 0x0000000c7470723c */ /* 0x044ff00000081070 */
[----:B------:R-:W-:Y:S08]  /*40ab0*/  HMMA.1688.F32.TF32 R116, R116, R236, R124 ;  /* 0x000000ec7474723c */ /* 0x000ff0000008107c */
[----:B-1----:R-:W-:Y:S01]  /*40ac0*/  HMMA.1688.F32.TF32 R124, R200, R176, R232 ;  /* 0x000000b0c87c723c */ /* 0x002fe200000810e8 */
[----:B------:R-:W-:Y:S04]  /*40ad0*/  LDS R232, [R252+0xa000] ;  /* 0x00a00000fce87984 */ /* 0x000fe80000000800 */
[----:B------:R-:W-:Y:S04]  /*40ae0*/  LDS R234, [R252+0xb000] ;  /* 0x00b00000fcea7984 */ /* 0x000fe80000000800 */
[----:B------:R-:W-:Y:S04]  /*40af0*/  LDS R233, [R3+0xa000] ;  /* 0x00a0000003e97984 */ /* 0x000fe80000000800 */
[----:B------:R-:W3:Y:S04]  /*40b00*/  LDS R235, [R3+0xb000] ;  /* 0x00b0000003eb7984 */ /* 0x000ee80000000800 */
[----:B------:R-:W-:Y:S04]  /*40b10*/  STL.64 [R1+0x32d0], R114 ;  /* 0x0032d07201007387 */ /* 0x000fe80000100a00 */
[----:B------:R-:W-:Y:S01]  /*40b20*/  STL.64 [R1+0x32c8], R112 ;  /* 0x0032c87001007387 */ /* 0x000fe20000100a00 */
[C---:B---3--:R-:W-:Y:S08]  /*40b30*/  HMMA.1688.F32.TF32 R20, R232.reuse, R178, R248 ;  /* 0x000000b2e814723c */ /* 0x048ff000000810f8 */
[----:B----4-:R-:W-:Y:S07]  /*40b40*/  HMMA.1688.F32.TF32 R24, R232, R182, R244 ;  /* 0x000000b6e818723c */ /* 0x010fee00000810f4 */
[----:B------:R-:W-:Y:S01]  /*40b50*/  IMAD.MOV.U32 R244, RZ, RZ, R42 ;  /* 0x000000fffff47224 */ /* 0x000fe200078e002a */
[----:B------:R-:W-:Y:S01]  /*40b60*/  MOV R246, R150 ;  /* 0x0000009600f67202 */ /* 0x000fe20000000f00 */
[----:B------:R-:W-:-:S02]  /*40b70*/  IMAD.MOV.U32 R245, RZ, RZ, R43 ;  /* 0x000000fffff57224 */ /* 0x000fc400078e002b */
[----:B------:R-:W-:Y:S11]  /*40b80*/  IMAD.MOV.U32 R247, RZ, RZ, R151 ;  /* 0x000000fffff77224 */ /* 0x000ff600078e0097 */
[----:B------:R-:W-:Y:S01]  /*40b90*/  @!UPT UIADD3 URZ, URZ, URZ, URZ ;  /* 0x0000003f3f3ff290 */ /* 0x000fe2000fffe03f */
[----:B------:R1:W-:Y:S04]  /*40ba0*/  STL.64 [R1+0x8c0], R24 ;  /* 0x0008c01801007387 */ /* 0x0003e80000100a00 */
[----:B------:R2:W-:Y:S04]  /*40bb0*/  STL.64 [R1+0x8c8], R26 ;  /* 0x0008c81a01007387 */ /* 0x0005e80000100a00 */
[----:B------:R-:W3:Y:S04]  /*40bc0*/  LDL.LU R42, [R1+0x3404] ;  /* 0x00340400012a7983 */ /* 0x000ee80000300800 */
[----:B------:R4:W-:Y:S01]  /*40bd0*/  STL.64 [R1+0x8b0], R20 ;  /* 0x0008b01401007387 */ /* 0x0009e20000100a00 */
[----:B-1----:R-:W-:-:S03]  /*40be0*/  IMAD.MOV.U32 R24, RZ, RZ, R6 ;  /* 0x000000ffff187224 */ /* 0x002fc600078e0006 */
[----:B------:R1:W-:Y:S01]  /*40bf0*/  STL.64 [R1+0x8b8], R22 ;  /* 0x0008b81601007387 */ /* 0x0003e20000100a00 */
[----:B------:R-:W-:-:S03]  /*40c00*/  IMAD.MOV.U32 R25, RZ, RZ, R174 ;  /* 0x000000ffff197224 */ /* 0x000fc600078e00ae */
[----:B------:R-:W3:Y:S01]  /*40c10*/  LDL.LU R43, [R1+0x3400] ;  /* 0x00340000012b7983 */ /* 0x000ee20000300800 */
[----:B--2---:R-:W-:-:S03]  /*40c20*/  MOV R26, R170 ;  /* 0x000000aa001a7202 */ /* 0x004fc60000000f00 */
[----:B------:R-:W2:Y:S01]  /*40c30*/  LDL.LU R150, [R1+0x33fc] ;  /* 0x0033fc0001967983 */ /* 0x000ea20000300800 */
[----:B------:R-:W-:-:S03]  /*40c40*/  IMAD.MOV.U32 R27, RZ, RZ, R162 ;  /* 0x000000ffff1b7224 */ /* 0x000fc600078e00a2 */
[----:B------:R-:W2:Y:S01]  /*40c50*/  LDL.LU R151, [R1+0x33f8] ;  /* 0x0033f80001977983 */ /* 0x000ea20000300800 */
[----:B----4-:R-:W-:-:S03]  /*40c60*/  IMAD.MOV.U32 R20, RZ, RZ, R15 ;  /* 0x000000ffff147224 */ /* 0x010fc600078e000f */
[----:B------:R-:W4:Y:S01]  /*40c70*/  LDL.LU R6, [R1+0x33f4] ;  /* 0x0033f40001067983 */ /* 0x000f220000300800 */
[----:B------:R-:W-:-:S03]  /*40c80*/  IMAD.MOV.U32 R21, RZ, RZ, R14 ;  /* 0x000000ffff157224 */ /* 0x000fc600078e000e */
[----:B------:R-:W4:Y:S01]  /*40c90*/  LDL.LU R174, [R1+0x33f0] ;  /* 0x0033f00001ae7983 */ /* 0x000f220000300800 */
[----:B-1----:R-:W-:-:S03]  /*40ca0*/  MOV R22, R238 ;  /* 0x000000ee00167202 */ /* 0x002fc60000000f00 */
[----:B------:R-:W4:Y:S01]  /*40cb0*/  LDL.LU R170, [R1+0x33ec] ;  /* 0x0033ec0001aa7983 */ /* 0x000f220000300800 */
[----:B------:R-:W-:-:S03]  /*40cc0*/  IMAD.MOV.U32 R23, RZ, RZ, R239 ;  /* 0x000000ffff177224 */ /* 0x000fc600078e00ef */
[----:B------:R-:W4:Y:S04]  /*40cd0*/  LDL.LU R162, [R1+0x33e8] ;  /* 0x0033e80001a27983 */ /* 0x000f280000300800 */
[----:B------:R-:W4:Y:S04]  /*40ce0*/  LDL.LU R15, [R1+0x33e4] ;  /* 0x0033e400010f7983 */ /* 0x000f280000300800 */
[----:B------:R-:W4:Y:S04]  /*40cf0*/  LDL.LU R14, [R1+0x33e0] ;  /* 0x0033e000010e7983 */ /* 0x000f280000300800 */
[----:B------:R-:W4:Y:S04]  /*40d00*/  LDL.LU R238, [R1+0x33dc] ;  /* 0x0033dc0001ee7983 */ /* 0x000f280000300800 */
[----:B------:R-:W4:Y:S01]  /*40d10*/  LDL.LU R239, [R1+0x33d8] ;  /* 0x0033d80001ef7983 */ /* 0x000f220000300800 */
[----:B------:R-:W-:Y:S01]  /*40d20*/  IMAD.MOV.U32 R228, RZ, RZ, R159 ;  /* 0x000000ffffe47224 */ /* 0x000fe200078e009f */
[----:B------:R-:W-:Y:S01]  /*40d30*/  MOV R230, R155 ;  /* 0x0000009b00e67202 */ /* 0x000fe20000000f00 */
[----:B------:R-:W-:Y:S01]  /*40d40*/  IMAD.MOV.U32 R229, RZ, RZ, R158 ;  /* 0x000000ffffe57224 */ /* 0x000fe200078e009e */
[----:B------:R-:W4:Y:S01]  /*40d50*/  LDL.LU R159, [R1+0x33d4] ;  /* 0x0033d400019f7983 */ /* 0x000f220000300800 */
[----:B------:R-:W-:-:S03]  /*40d60*/  IMAD.MOV.U32 R231, RZ, RZ, R154 ;  /* 0x000000ffffe77224 */ /* 0x000fc600078e009a */
[----:B------:R-:W4:Y:S01]  /*40d70*/  LDL.LU R158, [R1+0x33d0] ;  /* 0x0033d000019e7983 */ /* 0x000f220000300800 */
[----:B------:R-:W-:-:S03]  /*40d80*/  IMAD.MOV.U32 R196, RZ, RZ, R38 ;  /* 0x000000ffffc47224 */ /* 0x000fc600078e0026 */
[----:B------:R-:W4:Y:S01]  /*40d90*/  LDL.LU R155, [R1+0x33cc] ;  /* 0x0033cc00019b7983 */ /* 0x000f220000300800 */
[----:B------:R-:W-:Y:S01]  /*40da0*/  IMAD.MOV.U32 R197, RZ, RZ, R39 ;  /* 0x000000ffffc57224 */ /* 0x000fe200078e0027 */
[----:B------:R-:W-:Y:S02]  /*40db0*/  MOV R198, R19 ;  /* 0x0000001300c67202 */ /* 0x000fe40000000f00 */
[----:B------:R-:W4:Y:S01]  /*40dc0*/  LDL.LU R154, [R1+0x33c8] ;  /* 0x0033c800019a7983 */ /* 0x000f220000300800 */
[----:B------:R-:W-:-:S03]  /*40dd0*/  IMAD.MOV.U32 R199, RZ, RZ, R18 ;  /* 0x000000ffffc77224 */ /* 0x000fc600078e0012 */
[----:B------:R-:W4:Y:S04]  /*40de0*/  LDL.LU R38, [R1+0x33c4] ;  /* 0x0033c40001267983 */ /* 0x000f280000300800 */
[----:B------:R-:W4:Y:S04]  /*40df0*/  LDL.LU R39, [R1+0x33c0] ;  /* 0x0033c00001277983 */ /* 0x000f280000300800 */
[----:B------:R-:W4:Y:S04]  /*40e00*/  LDL.LU R19, [R1+0x33bc] ;  /* 0x0033bc0001137983 */ /* 0x000f280000300800 */
[----:B------:R-:W4:Y:S01]  /*40e10*/  LDL.LU R18, [R1+0x33b8] ;  /* 0x0033b80001127983 */ /* 0x000f220000300800 */
[----:B---3--:R-:W-:Y:S01]  /*40e20*/  IMAD.MOV.U32 R31, RZ, RZ, R42 ;  /* 0x000000ffff1f7224 */ /* 0x008fe200078e002a */
[----:B------:R-:W-:Y:S01]  /*40e30*/  MOV R30, R43 ;  /* 0x0000002b001e7202 */ /* 0x000fe20000000f00 */
[----:B--2---:R-:W-:-:S02]  /*40e40*/  IMAD.MOV.U32 R29, RZ, RZ, R150 ;  /* 0x000000ffff1d7224 */ /* 0x004fc400078e0096 */
[----:B------:R-:W-:Y:S02]  /*40e50*/  IMAD.MOV.U32 R28, RZ, RZ, R151 ;  /* 0x000000ffff1c7224 */ /* 0x000fe400078e0097 */
[----:B------:R-:W2:Y:S04]  /*40e60*/  LDL.LU R151, [R1+0x33b4] ;  /* 0x0033b40001977983 */ /* 0x000ea80000300800 */
[----:B------:R-:W3:Y:S04]  /*40e70*/  LDL.LU R150, [R1+0x33b0] ;  /* 0x0033b00001967983 */ /* 0x000ee80000300800 */
[----:B------:R-:W2:Y:S04]  /*40e80*/  LDL.LU R43, [R1+0x33ac] ;  /* 0x0033ac00012b7983 */ /* 0x000ea80000300800 */
[----:B------:R-:W2:Y:S01]  /*40e90*/  LDL.LU R42, [R1+0x33a8] ;  /* 0x0033a800012a7983 */ /* 0x000ea20000300800 */
[----:B----4-:R-:W-:Y:S01]  /*40ea0*/  IMAD.MOV.U32 R47, RZ, RZ, R15 ;  /* 0x000000ffff2f7224 */ /* 0x010fe200078e000f */
[----:B------:R-:W-:Y:S01]  /*40eb0*/  MOV R46, R14 ;  /* 0x0000000e002e7202 */ /* 0x000fe20000000f00 */
[----:B------:R-:W-:-:S02]  /*40ec0*/  IMAD.MOV.U32 R45, RZ, RZ, R238 ;  /* 0x000000ffff2d7224 */ /* 0x000fc400078e00ee */
[----:B------:R-:W-:Y:S02]  /*40ed0*/  IMAD.MOV.U32 R44, RZ, RZ, R239 ;  /* 0x000000ffff2c7224 */ /* 0x000fe400078e00ef */
[----:B------:R-:W4:Y:S04]  /*40ee0*/  LDL.LU R239, [R1+0x33a4] ;  /* 0x0033a40001ef7983 */ /* 0x000f280000300800 */
[----:B------:R-:W2:Y:S04]  /*40ef0*/  LDL.LU R238, [R1+0x33a0] ;  /* 0x0033a00001ee7983 */ /* 0x000ea80000300800 */
[----:B------:R-:W3:Y:S04]  /*40f00*/  LDL.LU R14, [R1+0x339c] ;  /* 0x00339c00010e7983 */ /* 0x000ee80000300800 */
[----:B------:R-:W3:Y:S01]  /*40f10*/  LDL.LU R15, [R1+0x3398] ;  /* 0x00339800010f7983 */ /* 0x000ee20000300800 */
[----:B------:R-:W-:Y:S01]  /*40f20*/  IMAD.MOV.U32 R55, RZ, RZ, R38 ;  /* 0x000000ffff377224 */ /* 0x000fe200078e0026 */
[----:B------:R-:W-:Y:S01]  /*40f30*/  MOV R54, R39 ;  /* 0x0000002700367202 */ /* 0x000fe20000000f00 */
[----:B------:R-:W-:-:S02]  /*40f40*/  IMAD.MOV.U32 R53, RZ, RZ, R19 ;  /* 0x000000ffff357224 */ /* 0x000fc400078e0013 */
[----:B------:R-:W-:Y:S02]  /*40f50*/  IMAD.MOV.U32 R52, RZ, RZ, R18 ;  /* 0x000000ffff347224 */ /* 0x000fe400078e0012 */
[----:B------:R-:W3:Y:S04]  /*40f60*/  LDL.LU R18, [R1+0x3394] ;  /* 0x0033940001127983 */ /* 0x000ee80000300800 */
[----:B------:R-:W3:Y:S04]  /*40f70*/  LDL.LU R19, [R1+0x3390] ;  /* 0x0033900001137983 */ /* 0x000ee80000300800 */
[----:B------:R-:W3:Y:S04]  /*40f80*/  LDL.LU R39, [R1+0x338c] ;  /* 0x00338c0001277983 */ /* 0x000ee80000300800 */
[----:B------:R-:W3:Y:S01]  /*40f90*/  LDL.LU R38, [R1+0x3388] ;  /* 0x0033880001267983 */ /* 0x000ee20000300800 */
[----:B----4-:R-:W-:Y:S01]  /*40fa0*/  IMAD.MOV.U32 R63, RZ, RZ, R239 ;  /* 0x000000ffff3f7224 */ /* 0x010fe200078e00ef */
[----:B--2---:R-:W-:Y:S01]  /*40fb0*/  MOV R62, R238 ;  /* 0x000000ee003e7202 */ /* 0x004fe20000000f00 */
[----:B---3--:R-:W-:-:S02]  /*40fc0*/  IMAD.MOV.U32 R60, RZ, RZ, R14 ;  /* 0x000000ffff3c7224 */ /* 0x008fc400078e000e */
[----:B------:R-:W2:Y:S01]  /*40fd0*/  LDL.LU R14, [R1+0x3384] ;  /* 0x00338400010e7983 */ /* 0x000ea20000300800 */
[----:B------:R-:W-:-:S03]  /*40fe0*/  IMAD.MOV.U32 R61, RZ, RZ, R15 ;  /* 0x000000ffff3d7224 */ /* 0x000fc600078e000f */
[----:B------:R-:W3:Y:S04]  /*40ff0*/  LDL.LU R15, [R1+0x3380] ;  /* 0x00338000010f7983 */ /* 0x000ee80000300800 */
[----:B------:R-:W4:Y:S04]  /*41000*/  LDL.LU R238, [R1+0x337c] ;  /* 0x00337c0001ee7983 */ /* 0x000f280000300800 */
[----:B------:R-:W4:Y:S01]  /*41010*/  LDL.LU R239, [R1+0x3378] ;  /* 0x0033780001ef7983 */ /* 0x000f220000300800 */
[----:B------:R-:W-:Y:S01]  /*41020*/  IMAD.MOV.U32 R67, RZ, RZ, R18 ;  /* 0x000000ffff437224 */ /* 0x000fe200078e0012 */
[----:B------:R-:W-:Y:S01]  /*41030*/  MOV R66, R19 ;  /* 0x0000001300427202 */ /* 0x000fe20000000f00 */
[----:B------:R-:W-:-:S02]  /*41040*/  IMAD.MOV.U32 R64, RZ, RZ, R39 ;  /* 0x000000ffff407224 */ /* 0x000fc400078e0027 */
        /* <DEDUP_REMOVED lines=12> */
[----:B------:R-:W4:Y:S04]  /*41110*/  LDL.LU R14, [R1+0x3358] ;  /* 0x00335800010e7983 */ /* 0x000f280000300800 */
[----:B------:R-:W4:Y:S04]  /*41120*/  LDL.LU R76, [R1+0x4c0] ;  /* 0x0004c000014c7983 */ /* 0x000f280000300800 */
        /* <DEDUP_REMOVED lines=35> */
[----:B------:R-:W-:Y:S01]  /*41360*/  IMAD.MOV.U32 R56, RZ, RZ, R42 ;  /* 0x000000ffff387224 */ /* 0x000fe200078e002a */
[----:B------:R-:W-:Y:S01]  /*41370*/  MOV R58, R150 ;  /* 0x00000096003a7202 */ /* 0x000fe20000000f00 */
[----:B------:R-:W-:Y:S02]  /*41380*/  IMAD.MOV.U32 R57, RZ, RZ, R43 ;  /* 0x000000ffff397224 */ /* 0x000fe400078e002b */
[----:B------:R-:W-:Y:S02]  /*41390*/  IMAD.MOV.U32 R59, RZ, RZ, R151 ;  /* 0x000000ffff3b7224 */ /* 0x000fe400078e0097 */
        /* <DEDUP_REMOVED lines=16> */
[----:B--2---:R-:W-:Y:S01]  /*414a0*/  IMAD.MOV.U32 R91, RZ, RZ, R15 ;  /* 0x000000ffff5b7224 */ /* 0x004fe200078e000f */
[----:B---3--:R-:W-:Y:S01]  /*414b0*/  MOV R90, R14 ;  /* 0x0000000e005a7202 */ /* 0x008fe20000000f00 */
[----:B----4-:R-:W-:-:S02]  /*414c0*/  IMAD.MOV.U32 R89, RZ, RZ, R239 ;  /* 0x000000ffff597224 */ /* 0x010fc400078e00ef */
[----:B------:R-:W-:Y:S02]  /*414d0*/  IMAD.MOV.U32 R88, RZ, RZ, R238 ;  /* 0x000000ffff587224 */ /* 0x000fe400078e00ee */
[----:B------:R-:W2:Y:S04]  /*414e0*/  LDL.LU R238, [R1+0x3344] ;  /* 0x0033440001ee7983 */ /* 0x000ea80000300800 */
[----:B------:R-:W2:Y:S04]  /*414f0*/  LDL.LU R239, [R1+0x3340] ;  /* 0x0033400001ef7983 */ /* 0x000ea80000300800 */
        /* <DEDUP_REMOVED lines=26> */
[C---:B------:R-:W-:Y:S08]  /*416a0*/  HMMA.1688.F32.TF32 R120, R200.reuse, R180, R120 ;  /* 0x000000b4c878723c */ /* 0x040ff00000081078 */
        /* <DEDUP_REMOVED lines=19> */
[----:B------:R-:W-:Y:S08]  /*417e0*/  HMMA.1688.F32.TF32 R44, R240, R178, R44 ;  /* 0x000000b2f02c723c */ /* 0x000ff0000008102c */
[C---:B--2---:R-:W-:Y:S08]  /*417f0*/  HMMA.1688.F32.TF32 R52, R232.reuse, R238, R52 ;  /* 0x000000eee834723c */ /* 0x044ff00000081034 */
[C---:B---3--:R-:W-:Y:S08]  /*41800*/  HMMA.1688.F32.TF32 R56, R232.reuse, R14, R56 ;  /* 0x0000000ee838723c */ /* 0x048ff00000081038 */
[C---:B----4-:R-:W-:Y:S08]  /*41810*/  HMMA.1688.F32.TF32 R60, R232.reuse, R18, R60 ;  /* 0x00000012e83c723c */ /* 0x050ff0000008103c */
        /* <DEDUP_REMOVED lines=11> */
[----:B------:R-:W-:Y:S04]  /*418d0*/  STL.64 [R1+0x8a0], R104 ;  /* 0x0008a06801007387 */ /* 0x000fe80000100a00 */
[----:B------:R-:W-:Y:S04]  /*418e0*/  STL.64 [R1+0x8a8], R106 ;  /* 0x0008a86a01007387 */ /* 0x000fe80000100a00 */
[----:B------:R-:W-:Y:S04]  /*418f0*/  STL.64 [R1+0x890], R100 ;  /* 0x0008906401007387 */ /* 0x000fe80000100a00 */
[----:B------:R-:W-:Y:S04]  /*41900*/  STL.64 [R1+0x898], R102 ;  /* 0x0008986601007387 */ /* 0x000fe80000100a00 */
[----:B------:R-:W-:Y:S01]  /*41910*/  STL.64 [R1+0x880], R96 ;  /* 0x0008806001007387 */ /* 0x000fe20000100a00 */
[C---:B------:R-:W-:Y:S03]  /*41920*/  HMMA.1688.F32.TF32 R32, R240.reuse, R10, R32 ;  /* 0x0000000af020723c */ /* 0x040fe60000081020 */
[----:B------:R-:W-:Y:S04]  /*41930*/  STL.64 [R1+0x888], R98 ;  /* 0x0008886201007387 */ /* 0x000fe80000100a00 */
[----:B------:R-:W-:Y:S01]  /*41940*/  STL.64 [R1+0x870], R92 ;  /* 0x0008705c01007387 */ /* 0x000fe20000100a00 */
[C---:B------:R-:W-:Y:S03]  /*41950*/  HMMA.1688.F32.TF32 R28, R240.reuse, R6, R28 ;  /* 0x00000006f01c723c */ /* 0x040fe6000008101c */
        /* <DEDUP_REMOVED lines=30> */
[C---:B------:R-:W-:Y:S08]  /*41b40*/  HMMA.1688.F32.TF32 R20, R240.reuse, R162, R20 ;  /* 0x000000a2f014723c */ /* 0x040ff00000081014 */
[----:B------:R-:W-:Y:S01]  /*41b50*/  HMMA.1688.F32.TF32 R24, R240, R158, R24 ;  /* 0x0000009ef018723c */ /* 0x000fe20000081018 */
[----:B------:R-:W-:Y:S01]  /*41b60*/  IMAD.MOV.U32 R173, RZ, RZ, R94 ;  /* 0x000000ffffad7224 */ /* 0x000fe200078e005e */
[----:B------:R-:W-:Y:S01]  /*41b70*/  LDS R232, [R252+0xa100] ;  /* 0x00a10000fce87984 */ /* 0x000fe20000000800 */
[----:B------:R-:W-:-:S03]  /*41b80*/  IMAD.MOV.U32 R172, RZ, RZ, R95 ;  /* 0x000000ffffac7224 */ /* 0x000fc600078e005f */
[----:B------:R-:W-:Y:S02]  /*41b90*/  LDS R234, [R252+0xb100] ;  /* 0x00b10000fcea7984 */ /* 0x000fe40000000800 */
[C---:B-1----:R-:W-:Y:S02]  /*41ba0*/  HMMA.1688.F32.TF32 R28, R240.reuse, R166, R216 ;  /* 0x000000a6f01c723c */ /* 0x042fe400000810d8 */
[----:B------:R-:W-:Y:S04]  /*41bb0*/  STL.64 [R1+0x790], R44 ;  /* 0x0007902c01007387 */ /* 0x000fe80000100a00 */
[----:B------:R-:W-:Y:S04]  /*41bc0*/  STL.64 [R1+0x798], R46 ;  /* 0x0007982e01007387 */ /* 0x000fe80000100a00 */
[----:B------:R-:W-:Y:S04]  /*41bd0*/  STL.64 [R1+0x780], R32 ;  /* 0x0007802001007387 */ /* 0x000fe80000100a00 */
[----:B------:R-:W-:Y:S04]  /*41be0*/  STL.64 [R1+0x788], R34 ;  /* 0x0007882201007387 */ /* 0x000fe80000100a00 */
[----:B------:R-:W-:Y:S04]  /*41bf0*/  LDS R233, [R3+0xa100] ;  /* 0x00a1000003e97984 */ /* 0x000fe80000000800 */
[----:B------:R-:W1:Y:S04]  /*41c00*/  LDS R235, [R3+0xb100] ;  /* 0x00b1000003eb7984 */ /* 0x000e680000000800 */
[----:B------:R-:W-:Y:S04]  /*41c10*/  STL.64 [R1+0x770], R28 ;  /* 0x0007701c01007387 */ /* 0x000fe80000100a00 */
[----:B------:R2:W-:Y:S04]  /*41c20*/  STL.64 [R1+0x778], R30 ;  /* 0x0007781e01007387 */ /* 0x0005e80000100a00 */
[----:B------:R-:W-:Y:S04]  /*41c30*/  STL.64 [R1+0x760], R20 ;  /* 0x0007601401007387 */ /* 0x000fe80000100a00 */
[----:B------:R3:W-:Y:S01]  /*41c40*/  STL.64 [R1+0x768], R22 ;  /* 0x0007681601007387 */ /* 0x0007e20000100a00 */
[C---:B--2---:R-:W-:Y:S08]  /*41c50*/  HMMA.1688.F32.TF32 R28, R240.reuse, R154, R244 ;  /* 0x0000009af01c723c */ /* 0x044ff000000810f4 */
[C---:B---3--:R-:W-:Y:S01]  /*41c60*/  HMMA.1688.F32.TF32 R20, R240.reuse, R150, R248 ;  /* 0x00000096f014723c */ /* 0x048fe200000810f8 */
[----:B------:R2:W-:Y:S04]  /*41c70*/  STL.64 [R1+0x750], R24 ;  /* 0x0007501801007387 */ /* 0x0005e80000100a00 */
[----:B------:R3:W-:Y:S04]  /*41c80*/  STL.64 [R1+0x758], R26 ;  /* 0x0007581a01007387 */ /* 0x0007e80000100a00 */
[----:B--2---:R-:W2:Y:S06]  /*41c90*/  LDL.LU R24, [R1+0x240] ;  /* 0x0002400001187983 */ /* 0x004eac0000300800 */
[----:B------:R-:W-:Y:S04]  /*41ca0*/  STL.64 [R1+0x740], R28 ;  /* 0x0007401c01007387 */ /* 0x000fe80000100a00 */
[----:B------:R-:W-:Y:S04]  /*41cb0*/  STL.64 [R1+0x748], R30 ;  /* 0x0007481e01007387 */ /* 0x000fe80000100a00 */
[----:B------:R4:W-:Y:S04]  /*41cc0*/  STL.64 [R1+0x730], R20 ;  /* 0x0007301401007387 */ /* 0x0009e80000100a00 */
[----:B------:R1:W-:Y:S04]  /*41cd0*/  STL.64 [R1+0x738], R22 ;  /* 0x0007381601007387 */ /* 0x0003e80000100a00 */
[----:B------:R-:W2:Y:S04]  /*41ce0*/  LDL.LU R25, [R1+0x244] ;  /* 0x0002440001197983 */ /* 0x000ea80000300800 */
[----:B---3--:R-:W2:Y:S04]  /*41cf0*/  LDL.LU R26, [R1+0x248] ;  /* 0x00024800011a7983 */ /* 0x008ea80000300800 */
[----:B------:R-:W2:Y:S04]  /*41d00*/  LDL.LU R27, [R1+0x24c] ;  /* 0x00024c00011b7983 */ /* 0x000ea80000300800 */
[----:B----4-:R-:W3:Y:S04]  /*41d10*/  LDL.LU R20, [R1+0x250] ;  /* 0x0002500001147983 */ /* 0x010ee80000300800 */
[----:B------:R-:W3:Y:S04]  /*41d20*/  LDL.LU R21, [R1+0x254] ;  /* 0x0002540001157983 */ /* 0x000ee80000300800 */
[----:B-1----:R-:W3:Y:S04]  /*41d30*/  LDL.LU R22, [R1+0x258] ;  /* 0x0002580001167983 */ /* 0x002ee80000300800 */
        /* <DEDUP_REMOVED lines=86> */
[C---:B---3--:R-:W-:Y:S08]  /*422a0*/  HMMA.1688.F32.TF32 R84, R240.reuse, R14, R84 ;  /* 0x0000000ef054723c */ /* 0x048ff00000081054 */
[C---:B----4-:R-:W-:Y:S08]  /*422b0*/  HMMA.1688.F32.TF32 R92, R240.reuse, R38, R92 ;  /* 0x00000026f05c723c */ /* 0x050ff0000008105c */
[C---:B------:R-:W-:Y:S08]  /*422c0*/  HMMA.1688.F32.TF32 R96, R240.reuse, R42, R96 ;  /* 0x0000002af060723c */ /* 0x040ff00000081060 */
[----:B------:R-:W-:Y:S01]  /*422d0*/  HMMA.1688.F32.TF32 R88, R240, R18, R88 ;  /* 0x00000012f058723c */ /* 0x000fe20000081058 */
[----:B------:R-:W-:Y:S04]  /*422e0*/  LDS R240, [R252+0xa180] ;  /* 0x00a18000fcf07984 */ /* 0x000fe80000000800 */
[----:B------:R-:W-:Y:S10]  /*422f0*/  LDS R242, [R252+0xb180] ;  /* 0x00b18000fcf27984 */ /* 0x000ff40000000800 */
        /* <DEDUP_REMOVED lines=10> */
[----:B------:R-:W-:Y:S04]  /*423a0*/  LDS R241, [R3+0xa180] ;  /* 0x00a1800003f17984 */ /* 0x000fe80000000800 */
[----:B------:R-:W2:Y:S01]  /*423b0*/  LDS R243, [R3+0xb180] ;  /* 0x00b1800003f37984 */ /* 0x000ea20000000800 */
        /* <DEDUP_REMOVED lines=11> */
[C---:B------:R-:W-:Y:S01]  /*42470*/  HMMA.1688.F32.TF32 R44, R232.reuse, R154, R32 ;  /* 0x0000009ae82c723c */ /* 0x040fe20000081020 */
[----:B------:R-:W-:Y:S07]  /*42480*/  STL.64 [R1+0x4a0], R76 ;  /* 0x0004a04c01007387 */ /* 0x000fee0000100a00 */
[C---:B------:R-:W-:Y:S01]  /*42490*/  HMMA.1688.F32.TF32 R32, R232.reuse, R150, R28 ;  /* 0x00000096e820723c */ /* 0x040fe2000008101c */
[----:B------:R-:W-:Y:S07]  /*424a0*/  STL.64 [R1+0x4a8], R78 ;  /* 0x0004a84e01007387 */ /* 0x000fee0000100a00 */
        /* <DEDUP_REMOVED lines=27> */
[----:B------:R-:W-:Y:S01]  /*42660*/  STL.64 [R1+0x520], R32 ;  /* 0x0005202001007387 */ /* 0x000fe20000100a00 */
[C---:B--2---:R-:W-:Y:S03]  /*42670*/  HMMA.1688.F32.TF32 R24, R240.reuse, R182, R244 ;  /* 0x000000b6f018723c */ /* 0x044fe600000810f4 */
[----:B------:R-:W-:Y:S04]  /*42680*/  STL.64 [R1+0x528], R34 ;  /* 0x0005282201007387 */ /* 0x000fe80000100a00 */
[----:B------:R-:W-:Y:S04]  /*42690*/  STL.64 [R1+0x510], R28 ;  /* 0x0005101c01007387 */ /* 0x000fe80000100a00 */
[----:B------:R-:W-:Y:S04]  /*426a0*/  STL.64 [R1+0x518], R30 ;  /* 0x0005181e01007387 */ /* 0x000fe80000100a00 */
[----:B------:R-:W-:Y:S04]  /*426b0*/  STL.64 [R1+0x260], R20 ;  /* 0x0002601401007387 */ /* 0x000fe80000100a00 */
[----:B------:R1:W-:Y:S04]  /*426c0*/  STL.64 [R1+0x268], R22 ;  /* 0x0002681601007387 */ /* 0x0003e80000100a00 */
[----:B------:R-:W2:Y:S04]  /*426d0*/  LDL.LU R228, [R1+0x10] ;  /* 0x0000100001e47983 */ /* 0x000ea80000300800 */
[----:B------:R-:W-:Y:S01]  /*426e0*/  LDS R232, [R252+0xa200] ;  /* 0x00a20000fce87984 */ /* 0x000fe20000000800 */
[----:B-1----:R-:W-:Y:S03]  /*426f0*/  HMMA.1688.F32.TF32 R20, R240, R178, R248 ;  /* 0x000000b2f014723c */ /* 0x002fe600000810f8 */
[----:B------:R-:W-:Y:S04]  /*42700*/  STL.64 [R1+0x430], R24 ;  /* 0x0004301801007387 */ /* 0x000fe80000100a00 */
[----:B------:R-:W-:Y:S04]  /*42710*/  STL.64 [R1+0x438], R26 ;  /* 0x0004381a01007387 */ /* 0x000fe80000100a00 */
[----:B------:R-:W-:Y:S04]  /*42720*/  LDS R234, [R252+0xb200] ;  /* 0x00b20000fcea7984 */ /* 0x000fe80000000800 */
[----:B------:R-:W-:Y:S04]  /*42730*/  LDS R233, [R3+0xa200] ;  /* 0x00a2000003e97984 */ /* 0x000fe80000000800 */
[----:B------:R-:W1:Y:S04]  /*42740*/  LDS R235, [R3+0xb200] ;  /* 0x00b2000003eb7984 */ /* 0x000e680000000800 */
[----:B------:R3:W-:Y:S04]  /*42750*/  STL.64 [R1+0x420], R20 ;  /* 0x0004201401007387 */ /* 0x0007e80000100a00 */
        /* <DEDUP_REMOVED lines=16> */
[----:B---3--:R-:W3:Y:S04]  /*42860*/  LDL.LU R20, [R1+0xd0] ;  /* 0x0000d00001147983 */ /* 0x008ee80000300800 */
[----:B------:R-:W3:Y:S04]  /*42870*/  LDL.LU R21, [R1+0xd4] ;  /* 0x0000d40001157983 */ /* 0x000ee80000300800 */
[----:B----4-:R-:W3:Y:S04]  /*42880*/  LDL.LU R22, [R1+0xd8] ;  /* 0x0000d80001167983 */ /* 0x010ee80000300800 */
        /* <DEDUP_REMOVED lines=85> */
[----:B------:R-:W4:Y:S04]  /*42de0*/  LDL.LU R216, [R1] ;  /* 0x0000000001d87983 */ /* 0x000f280000300800 */
[----:B------:R-:W4:Y:S04]  /*42df0*/  LDL.LU R217, [R1+0x4] ;  /* 0x0000040001d97983 */ /* 0x000f280000300800 */
[----:B------:R-:W4:Y:S04]  /*42e00*/  LDL.LU R218, [R1+0x8] ;  /* 0x0000080001da7983 */ /* 0x000f280000300800 */
[----:B------:R-:W4:Y:S01]  /*42e10*/  LDL.LU R219, [R1+0xc] ;  /* 0x00000c0001db7983 */ /* 0x000f220000300800 */
[----:B-1----:R-:W-:Y:S08]  /*42e20*/  HMMA.1688.F32.TF32 R48, R232, R10, R48 ;  /* 0x0000000ae830723c */ /* 0x002ff00000081030 */
        /* <DEDUP_REMOVED lines=10> */
[C---:B------:R-:W-:Y:S11]  /*42ed0*/  HMMA.1688.F32.TF32 R104, R240.reuse, R174, R104 ;  /* 0x000000aef068723c */ /* 0x040ff60000081068 */
[----:B------:R-:W-:Y:S04]  /*42ee0*/  @!UPT UIADD3 URZ, URZ, URZ, URZ ;  /* 0x0000003f3f3ff290 */ /* 0x000fe8000fffe03f */
[----:B------:R-:W-:Y:S04]  /*42ef0*/  STL.64 [R1+0x410], R112 ;  /* 0x0004107001007387 */ /* 0x000fe80000100a00 */
[----:B------:R1:W-:Y:S01]  /*42f00*/  STL.64 [R1+0x418], R114 ;  /* 0x0004187201007387 */ /* 0x0003e20000100a00 */
[C---:B------:R-:W-:Y:S03]  /*42f10*/  HMMA.1688.F32.TF32 R88, R240.reuse, R158, R88 ;  /* 0x0000009ef058723c */ /* 0x040fe60000081058 */
[----:B-1----:R-:W2:Y:S04]  /*42f20*/  LDL.LU.64 R114, [R1+0x32d0] ;  /* 0x0032d00001727983 */ /* 0x002ea80000300a00 */
[----:B------:R-:W2:Y:S04]  /*42f30*/  LDL.LU.64 R112, [R1+0x32c8] ;  /* 0x0032c80001707983 */ /* 0x000ea80000300a00 */
[----:B------:R-:W-:Y:S04]  /*42f40*/  STL.64 [R1+0x400], R108 ;  /* 0x0004006c01007387 */ /* 0x000fe80000100a00 */
[----:B------:R1:W-:Y:S01]  /*42f50*/  STL.64 [R1+0x408], R110 ;  /* 0x0004086e01007387 */ /* 0x0003e20000100a00 */
[C---:B------:R-:W-:Y:S03]  /*42f60*/  HMMA.1688.F32.TF32 R72, R240.reuse, R38, R72 ;  /* 0x00000026f048723c */ /* 0x040fe60000081048 */
[----:B-1----:R-:W3:Y:S04]  /*42f70*/  LDL.LU.64 R110, [R1+0x32c0] ;  /* 0x0032c000016e7983 */ /* 0x002ee80000300a00 */
[----:B------:R-:W3:Y:S04]  /*42f80*/  LDL.LU.64 R108, [R1+0x32b8] ;  /* 0x0032b800016c7983 */ /* 0x000ee80000300a00 */
[----:B------:R-:W-:Y:S04]  /*42f90*/  STL.64 [R1+0x3f0], R104 ;  /* 0x0003f06801007387 */ /* 0x000fe80000100a00 */
[----:B------:R1:W-:Y:S04]  /*42fa0*/  STL.64 [R1+0x3f8], R106 ;  /* 0x0003f86a01007387 */ /* 0x0003e80000100a00 */
        /* <DEDUP_REMOVED lines=50> */
[----:B------:R-:W2:Y:S04]  /*432d0*/  LDL.LU.64 R62, [R1+0x3200] ;  /* 0x00320000013e7983 */ /* 0x000ea80000300a00 */
[----:B------:R-:W2:Y:S04]  /*432e0*/  LDL.LU.64 R60, [R1+0x31f8] ;  /* 0x0031f800013c7983 */ /* 0x000ea80000300a00 */
[----:B------:R-:W-:Y:S04]  /*432f0*/  STL.64 [R1+0x240], R240 ;  /* 0x000240f001007387 */ /* 0x000fe80000100a00 */
[----:B------:R-:W-:Y:S04]  /*43300*/  STL.64 [R1+0x248], R242 ;  /* 0x000248f201007387 */ /* 0x000fe80000100a00 */
[----:B------:R-:W-:Y:S04]  /*43310*/  STL.64 [R1+0x340], R56 ;  /* 0x0003403801007387 */ /* 0x000fe80000100a00 */
[----:B------:R1:W-:Y:S01]  /*43320*/  STL.64 [R1+0x348], R58 ;  /* 0x0003483a01007387 */ /* 0x0003e20000100a00 */
[C---:B------:R-:W-:Y:S03]  /*43330*/  HMMA.1688.F32.TF32 R248, R232.reuse, R158, R248 ;  /* 0x0000009ee8f8723c */ /* 0x040fe600000810f8 */
[----:B------:R-:W-:Y:S04]  /*43340*/  LDS R240, [R252+0xa280] ;  /* 0x00a28000fcf07984 */ /* 0x000fe80000000800 */
[----:B------:R-:W-:Y:S04]  /*43350*/  LDS R242, [R252+0xb280] ;  /* 0x00b28000fcf27984 */ /* 0x000fe80000000800 */
[----:B-1----:R-:W2:Y:S04]  /*43360*/  LDL.LU.64 R58, [R1+0x31f0] ;  /* 0x0031f000013a7983 */ /* 0x002ea80000300a00 */
[----:B------:R-:W2:Y:S04]  /*43370*/  LDL.LU.64 R56, [R1+0x31e8] ;  /* 0x0031e80001387983 */ /* 0x000ea80000300a00 */
[----:B------:R-:W-:Y:S04]  /*43380*/  STL.64 [R1+0x330], R52 ;  /* 0x0003303401007387 */ /* 0x000fe80000100a00 */
[----:B------:R1:W-:Y:S01]  /*43390*/  STL.64 [R1+0x338], R54 ;  /* 0x0003383601007387 */ /* 0x0003e20000100a00 */
[C---:B------:R-:W-:Y:S03]  /*433a0*/  HMMA.1688.F32.TF32 R28, R232.reuse, R154, R28 ;  /* 0x0000009ae81c723c */ /* 0x040fe6000008101c */
[----:B------:R-:W-:Y:S04]  /*433b0*/  LDS R241, [R3+0xa280] ;  /* 0x00a2800003f17984 */ /* 0x000fe80000000800 */
[----:B------:R-:W2:Y:S04]  /*433c0*/  LDS R243, [R3+0xb280] ;  /* 0x00b2800003f37984 */ /* 0x000ea80000000800 */
        /* <DEDUP_REMOVED lines=31> */
[----:B------:R1:W-:Y:S02]  /*435c0*/  STL.64 [R1+0x2b8], R30 ;  /* 0x0002b81e01007387 */ /* 0x0003e40000100a00 */
[C---:B-1----:R-:W-:Y:S08]  /*435d0*/  HMMA.1688.F32.TF32 R28, R232.reuse, R150, R196 ;  /* 0x00000096e81c723c */ /* 0x042ff000000810c4 */
[C---:B------:R-:W-:Y:S08]  /*435e0*/  HMMA.1688.F32.TF32 R228, R232.reuse, R42, R228 ;  /* 0x0000002ae8e4723c */ /* 0x040ff000000810e4 */
[C---:B------:R-:W-:Y:S07]  /*435f0*/  HMMA.1688.F32.TF32 R196, R232.reuse, R38, R216 ;  /* 0x00000026e8c4723c */ /* 0x040fee00000810d8 */
[----:B------:R-:W-:Y:S04]  /*43600*/  STL.64 [R1+0x2a0], R28 ;  /* 0x0002a01c01007387 */ /* 0x000fe80000100a00 */
[----:B------:R2:W-:Y:S04]  /*43610*/  STL.64 [R1+0x2a8], R30 ;  /* 0x0002a81e01007387 */ /* 0x0005e80000100a00 */
[----:B------:R-:W-:Y:S04]  /*43620*/  STL.64 [R1+0x4f0], R228 ;  /* 0x0004f0e401007387 */ /* 0x000fe80000100a00 */
[----:B------:R-:W-:Y:S04]  /*43630*/  STL.64 [R1+0x4f8], R230 ;  /* 0x0004f8e601007387 */ /* 0x000fe80000100a00 */
[----:B------:R-:W3:Y:S04]  /*43640*/  LDL.LU R216, [R1+0x90] ;  /* 0x0000900001d87983 */ /* 0x000ee80000300800 */
[----:B------:R-:W-:Y:S04]  /*43650*/  STL.64 [R1+0x280], R196 ;  /* 0x000280c401007387 */ /* 0x000fe80000100a00 */
[----:B------:R-:W-:Y:S01]  /*43660*/  STL.64 [R1+0x288], R198 ;  /* 0x000288c601007387 */ /* 0x000fe20000100a00 */
[----:B--2---:R-:W-:Y:S01]  /*43670*/  HMMA.1688.F32.TF32 R28, R232, R18, R248 ;  /* 0x00000012e81c723c */ /* 0x004fe200000810f8 */
[----:B------:R-:W-:Y:S11]  /*43680*/  MOV R219, R244 ;  /* 0x000000f400db7202 */ /* 0x000ff60000000f00 */
[----:B------:R-:W-:Y:S11]  /*43690*/  @!UPT UIADD3 URZ, URZ, URZ, URZ ;  /* 0x0000003f3f3ff290 */ /* 0x000ff6000fffe03f */
[----:B------:R1:W-:Y:S04]  /*436a0*/  STL.64 [R1+0x270], R28 ;  /* 0x0002701c01007387 */ /* 0x0003e80000100a00 */
[----:B------:R2:W-:Y:S04]  /*436b0*/  STL.64 [R1+0x278], R30 ;  /* 0x0002781e01007387 */ /* 0x0005e80000100a00 */
[----:B------:R-:W3:Y:S04]  /*436c0*/  LDL.LU R217, [R1+0x94] ;  /* 0x0000940001d97983 */ /* 0x000ee80000300800 */
[----:B------:R-:W3:Y:S04]  /*436d0*/  LDL.LU R218, [R1+0x98] ;  /* 0x0000980001da7983 */ /* 0x000ee80000300800 */
[----:B------:R-:W3:Y:S04]  /*436e0*/  LDL.LU R244, [R1+0x3160] ;  /* 0x0031600001f47983 */ /* 0x000ee80000300800 */
[----:B-1----:R-:W4:Y:S04]  /*436f0*/  LDL.LU R28, [R1+0xc0] ;  /* 0x0000c000011c7983 */ /* 0x002f280000300800 */
[----:B------:R-:W4:Y:S04]  /*43700*/  LDL.LU R29, [R1+0xc4] ;  /* 0x0000c400011d7983 */ /* 0x000f280000300800 */
[----:B--2---:R-:W4:Y:S04]  /*43710*/  LDL.LU R30, [R1+0xc8] ;  /* 0x0000c800011e7983 */ /* 0x004f280000300800 */
[----:B------:R-:W4:Y:S01]  /*43720*/  LDL.LU R31, [R1+0xcc] ;  /* 0x0000cc00011f7983 */ /* 0x000f220000300800 */
[----:B------:R-:W-:-:S03]  /*43730*/  IMAD.MOV.U32 R228, RZ, RZ, R245 ;  /* 0x000000ffffe47224 */ /* 0x000fc600078e00f5 */
[----:B------:R-:W2:Y:S01]  /*43740*/  LDL.LU R196, [R1+0xb0] ;  /* 0x0000b00001c47983 */ /* 0x000ea20000300800 */
[----:B------:R-:W-:-:S03]  /*43750*/  IMAD.MOV.U32 R229, RZ, RZ, R246 ;  /* 0x000000ffffe57224 */ /* 0x000fc600078e00f6 */
[----:B------:R-:W2:Y:S01]  /*43760*/  LDL.LU R197, [R1+0xb4] ;  /* 0x0000b40001c57983 */ /* 0x000ea20000300800 */
[----:B------:R-:W-:-:S03]  /*43770*/  MOV R230, R247 ;  /* 0x000000f700e67202 */ /* 0x000fc60000000f00 */
[----:B------:R-:W2:Y:S01]  /*43780*/  LDL.LU R198, [R1+0xb8] ;  /* 0x0000b80001c67983 */ /* 0x000ea20000300800 */
[----:B------:R-:W-:Y:S02]  /*43790*/  IMAD.MOV.U32 R231, RZ, RZ, R20 ;  /* 0x000000ffffe77224 */ /* 0x000fe400078e0014 */
[----:B------:R-:W-:Y:S01]  /*437a0*/  IMAD.MOV.U32 R248, RZ, RZ, R21 ;  /* 0x000000fffff87224 */ /* 0x000fe200078e0015 */
[----:B------:R-:W-:Y:S01]  /*437b0*/  MOV R250, R23 ;  /* 0x0000001700fa7202 */ /* 0x000fe20000000f00 */
[----:B------:R-:W-:Y:S02]  /*437c0*/  IMAD.MOV.U32 R249, RZ, RZ, R22 ;  /* 0x000000fffff97224 */ /* 0x000fe400078e0016 */
[----:B---3--:R-:W-:Y:S02]  /*437d0*/  IMAD.MOV.U32 R199, RZ, RZ, R244 ;  /* 0x000000ffffc77224 */ /* 0x008fe400078e00f4 */
        /* <DEDUP_REMOVED lines=8> */
[----:B------:R-:W-:-:S03]  /*43860*/  IMAD.MOV.U32 R251, RZ, RZ, R24 ;  /* 0x000000fffffb7224 */ /* 0x000fc600078e0018 */
[----:B------:R-:W4:Y:S01]  /*43870*/  LDL.LU R24, [R1+0x313c] ;  /* 0x00313c0001187983 */ /* 0x000f220000300800 */
[C---:B---3--:R-:W-:Y:S08]  /*43880*/  HMMA.1688.F32.TF32 R244, R232.reuse, R14, R244 ;  /* 0x0000000ee8f4723c */ /* 0x048ff000000810f4 */
[----:B--2---:R-:W-:Y:S11]  /*43890*/  HMMA.1688.F32.TF32 R20, R232, R238, R20 ;  /* 0x000000eee814723c */ /* 0x004ff60000081014 */
[----:B------:R-:W-:Y:S04]  /*438a0*/  @!UPT UIADD3 URZ, URZ, URZ, URZ ;  /* 0x0000003f3f3ff290 */ /* 0x000fe8000fffe03f */
[----:B------:R1:W-:Y:S01]  /*438b0*/  STL.64 [R1+0x4e0], R244 ;  /* 0x0004e0f401007387 */ /* 0x0003e20000100a00 */
[----:B------:R-:W-:-:S03]  /*438c0*/  MOV R232, R27 ;  /* 0x0000001b00e87202 */ /* 0x000fc60000000f00 */
[----:B------:R2:W-:Y:S01]  /*438d0*/  STL.64 [R1+0x4e8], R246 ;  /* 0x0004e8f601007387 */ /* 0x0005e20000100a00 */
[----:B-1----:R-:W-:-:S03]  /*438e0*/  IMAD.MOV.U32 R244, RZ, RZ, R25 ;  /* 0x000000fffff47224 */ /* 0x002fc600078e0019 */
[----:B------:R-:W3:Y:S01]  /*438f0*/  LDL.LU R25, [R1+0x3138] ;  /* 0x0031380001197983 */ /* 0x000ee20000300800 */
[----:B------:R-:W-:-:S03]  /*43900*/  IMAD.MOV.U32 R245, RZ, RZ, R26 ;  /* 0x000000fffff57224 */ /* 0x000fc600078e001a */
[----:B------:R-:W3:Y:S04]  /*43910*/  LDL.LU R26, [R1+0x3134] ;  /* 0x00313400011a7983 */ /* 0x000ee80000300800 */
[----:B------:R-:W-:Y:S04]  /*43920*/  STL.64 [R1+0x4c0], R20 ;  /* 0x0004c01401007387 */ /* 0x000fe80000100a00 */
[----:B------:R-:W3:Y:S04]  /*43930*/  LDL.LU R27, [R1+0x3130] ;  /* 0x00313000011b7983 */ /* 0x000ee80000300800 */
[----:B------:R-:W3:Y:S04]  /*43940*/  LDL.LU R233, [R1+0x84] ;  /* 0x0000840001e97983 */ /* 0x000ee80000300800 */
[----:B------:R-:W3:Y:S04]  /*43950*/  LDL.LU R234, [R1+0x88] ;  /* 0x0000880001ea7983 */ /* 0x000ee80000300800 */
[----:B------:R-:W3:Y:S01]  /*43960*/  LDL.LU R235, [R1+0x8c] ;  /* 0x00008c0001eb7983 */ /* 0x000ee20000300800 */
[C---:B----4-:R-:W-:Y:S08]  /*43970*/  HMMA.1688.F32.TF32 R28, R240.reuse, R178, R28 ;  /* 0x000000b2f01c723c */ /* 0x050ff0000008101c */
[C---:B------:R-:W-:Y:S08]  /*43980*/  HMMA.1688.F32.TF32 R196, R240.reuse, R10, R196 ;  /* 0x0000000af0c4723c */ /* 0x040ff000000810c4 */
[C---:B------:R-:W-:Y:S08]  /*43990*/  HMMA.1688.F32.TF32 R228, R240.reuse, R6, R228 ;  /* 0x00000006f0e4723c */ /* 0x040ff000000810e4 */
[----:B------:R-:W-:Y:S01]  /*439a0*/  HMMA.1688.F32.TF32 R216, R240, R174, R216 ;  /* 0x000000aef0d8723c */ /* 0x000fe200000810d8 */
[----:B--2---:R-:W-:Y:S01]  /*439b0*/  MOV R246, R2 ;  /* 0x0000000200f67202 */ /* 0x004fe20000000f00 */
[----:B------:R-:W-:Y:S01]  /*439c0*/  IMAD.MOV.U32 R247, RZ, RZ, R0 ;  /* 0x000000fffff77224 */ /* 0x000fe200078e0000 */
[----:B------:R-:W-:Y:S04]  /*439d0*/  LDS R20, [R252+0xa300] ;  /* 0x00a30000fc147984 */ /* 0x000fe80000000800 */
[----:B------:R-:W-:Y:S01]  /*439e0*/  LDS R21, [R3+0xa300] ;  /* 0x00a3000003157984 */ /* 0x000fe20000000800 */
[----:B------:R-:W-:-:S02]  /*439f0*/  IMAD.MOV.U32 R168, RZ, RZ, R199 ;  /* 0x000000ffffa87224 */ /* 0x000fc400078e00c7 */
[----:B------:R-:W-:Y:S01]  /*43a00*/  IMAD.MOV.U32 R169, RZ, RZ, R198 ;  /* 0x000000ffffa97224 */ /* 0x000fe200078e00c6 */
[C---:B---3--:R-:W-:Y:S11]  /*43a10*/  HMMA.1688.F32.TF32 R24, R240.reuse, R182, R24 ;  /* 0x000000b6f018723c */ /* 0x048ff60000081018 */
[----:B------:R-:W-:Y:S11]  /*43a20*/  @!UPT UIADD3 URZ, URZ, URZ, URZ ;  /* 0x0000003f3f3ff290 */ /* 0x000ff6000fffe03f */
[----:B------:R-:W-:Y:S01]  /*43a30*/  @!UPT UIADD3 URZ, URZ, URZ, URZ ;  /* 0x0000003f3f3ff290 */ /* 0x000fe2000fffe03f */
[----:B------:R-:W-:Y:S04]  /*43a40*/  STL.64 [R1+0x4d0], R24 ;  /* 0x0004d01801007387 */ /* 0x000fe80000100a00 */
[----:B------:R-:W-:Y:S04]  /*43a50*/  STL.64 [R1+0x4d8], R26 ;  /* 0x0004d81a01007387 */ /* 0x000fe80000100a00 */
[----:B------:R-:W-:Y:S04]  /*43a60*/  STL.64 [R1+0x9a0], R28 ;  /* 0x0009a01c01007387 */ /* 0x000fe80000100a00 */
[----:B------:R1:W-:Y:S01]  /*43a70*/  STL.64 [R1+0x9a8], R30 ;  /* 0x0009a81e01007387 */ /* 0x0003e20000100a00 */
[----:B------:R-:W-:Y:S01]  /*43a80*/  HMMA.1688.F32.TF32 R232, R240, R170, R232 ;  /* 0x000000aaf0e8723c */ /* 0x000fe200000810e8 */
[----:B------:R-:W-:-:S02]  /*43a90*/  IMAD.MOV.U32 R2, RZ, RZ, R22 ;  /* 0x000000ffff027224 */ /* 0x000fc400078e0016 */
[----:B------:R-:W-:Y:S01]  /*43aa0*/  IMAD.MOV.U32 R0, RZ, RZ, R23 ;  /* 0x000000ffff007224 */ /* 0x000fe200078e0017 */
[----:B------:R-:W-:Y:S04]  /*43ab0*/  LDS R22, [R252+0xb300] ;  /* 0x00b30000fc167984 */ /* 0x000fe80000000800 */
[----:B------:R-:W2:Y:S04]  /*43ac0*/  LDS R23, [R3+0xb300] ;  /* 0x00b3000003177984 */ /* 0x000ea80000000800 */
[----:B-1----:R-:W3:Y:S04]  /*43ad0*/  LDL.LU.64 R30, [R1+0x3128] ;  /* 0x00312800011e7983 */ /* 0x002ee80000300a00 */
[----:B------:R-:W3:Y:S04]  /*43ae0*/  LDL.LU.64 R28, [R1+0x3120] ;  /* 0x00312000011c7983 */ /* 0x000ee80000300a00 */
[----:B------:R1:W-:Y:S04]  /*43af0*/  STL.64 [R1+0x990], R196 ;  /* 0x000990c401007387 */ /* 0x0003e80000100a00 */
[----:B------:R-:W4:Y:S04]  /*43b00*/  LDL.LU.64 R198, [R1+0x3118] ;  /* 0x0031180001c67983 */ /* 0x000f280000300a00 */
[----:B------:R-:W-:Y:S04]  /*43b10*/  LDS R24, [R252+0xa380] ;  /* 0x00a38000fc187984 */ /* 0x000fe80000000800 */
[----:B-1----:R-:W4:Y:S04]  /*43b20*/  LDL.LU.64 R196, [R1+0x3110] ;  /* 0x0031100001c47983 */ /* 0x002f280000300a00 */
[----:B------:R1:W-:Y:S04]  /*43b30*/  STL [R1+0x3084], R168 ;  /* 0x003084a801007387 */ /* 0x0003e80000100800 */
[----:B------:R2:W-:Y:S04]  /*43b40*/  STL [R1+0x3080], R169 ;  /* 0x003080a901007387 */ /* 0x0005e80000100800 */
[----:B------:R-:W-:Y:S04]  /*43b50*/  STL.64 [R1+0x980], R228 ;  /* 0x000980e401007387 */ /* 0x000fe80000100a00 */
[----:B------:R2:W-:Y:S01]  /*43b60*/  STL.64 [R1+0x988], R230 ;  /* 0x000988e601007387 */ /* 0x0005e20000100a00 */
[----:B-1----:R-:W-:Y:S01]  /*43b70*/  IMAD.MOV.U32 R168, RZ, RZ, R218 ;  /* 0x000000ffffa87224 */ /* 0x002fe200078e00da */
[----:B--2---:R-:W-:-:S02]  /*43b80*/  MOV R169, R219 ;  /* 0x000000db00a97202 */ /* 0x004fc40000000f00 */
[----:B------:R-:W-:Y:S04]  /*43b90*/  LDS R26, [R252+0xb380] ;  /* 0x00b38000fc1a7984 */ /* 0x000fe80000000800 */
[----:B------:R-:W-:Y:S04]  /*43ba0*/  LDS R25, [R3+0xa380] ;  /* 0x00a3800003197984 */ /* 0x000fe80000000800 */
[----:B------:R-:W2:Y:S04]  /*43bb0*/  LDL.LU.64 R230, [R1+0x3108] ;  /* 0x0031080001e67983 */ /* 0x000ea80000300a00 */
[----:B------:R-:W2:Y:S04]  /*43bc0*/  LDL.LU.64 R228, [R1+0x3100] ;  /* 0x0031000001e47983 */ /* 0x000ea80000300a00 */
[----:B------:R1:W-:Y:S04]  /*43bd0*/  STL.64 [R1+0x970], R216 ;  /* 0x000970d801007387 */ /* 0x0003e80000100a00 */
[----:B------:R-:W4:Y:S04]  /*43be0*/  LDL.LU.64 R218, [R1+0x30f8] ;  /* 0x0030f80001da7983 */ /* 0x000f280000300a00 */
[----:B------:R-:W2:Y:S04]  /*43bf0*/  LDS R27, [R3+0xb380] ;  /* 0x00b38000031b7984 */ /* 0x000ea80000000800 */
[----:B-1----:R-:W4:Y:S04]  /*43c00*/  LDL.LU.64 R216, [R1+0x30f0] ;  /* 0x0030f00001d87983 */ /* 0x002f280000300a00 */
[----:B------:R-:W-:Y:S04]  /*43c10*/  STL [R1+0x308c], R169 ;  /* 0x00308ca901007387 */ /* 0x000fe80000100800 */
[----:B------:R-:W-:Y:S04]  /*43c20*/  STL [R1+0x3088], R168 ;  /* 0x003088a801007387 */ /* 0x000fe80000100800 */
[----:B------:R-:W-:Y:S04]  /*43c30*/  STL.64 [R1+0x960], R232 ;  /* 0x000960e801007387 */ /* 0x000fe80000100a00 */
[----:B------:R1:W-:Y:S02]  /*43c40*/  STL.64 [R1+0x968], R234 ;  /* 0x000968ea01007387 */ /* 0x0003e40000100a00 */
[C---:B-1----:R-:W-:Y:S08]  /*43c50*/  HMMA.1688.F32.TF32 R232, R240.reuse, R166, R244 ;  /* 0x000000a6f0e8723c */ /* 0x042ff000000810f4 */
[----:B------:R-:W-:Y:S11]  /*43c60*/  HMMA.1688.F32.TF32 R244, R240, R162, R248 ;  /* 0x000000a2f0f4723c */ /* 0x000ff600000810f8 */
[----:B------:R-:W-:Y:S04]  /*43c70*/  @!UPT UIADD3 URZ, URZ, URZ, URZ ;  /* 0x0000003f3f3ff290 */ /* 0x000fe8000fffe03f */
[----:B------:R4:W-:Y:S01]  /*43c80*/  STL.64 [R1+0x950], R232 ;  /* 0x000950e801007387 */ /* 0x0009e20000100a00 */
[----:B------:R-:W-:Y:S02]  /*43c90*/  IMAD.MOV.U32 R169, RZ, RZ, R234 ;  /* 0x000000ffffa97224 */ /* 0x000fe400078e00ea */
[----:B------:R-:W-:-:S05]  /*43ca0*/  IMAD.MOV.U32 R168, RZ, RZ, R235 ;  /* 0x000000ffffa87224 */ /* 0x000fca00078e00eb */
[----:B------:R-:W-:Y:S04]  /*43cb0*/  STL.64 [R1+0x940], R244 ;  /* 0x000940f401007387 */ /* 0x000fe80000100a00 */
[----:B------:R-:W-:Y:S01]  /*43cc0*/  STL.64 [R1+0x948], R246 ;  /* 0x000948f601007387 */ /* 0x000fe20000100a00 */
[C---:B---3--:R-:W-:Y:S08]  /*43cd0*/  HMMA.1688.F32.TF32 R28, R240.reuse, R42, R28 ;  /* 0x0000002af01c723c */ /* 0x048ff0000008101c */
[C---:B--2---:R-:W-:Y:S08]  /*43ce0*/  HMMA.1688.F32.TF32 R228, R240.reuse, R154, R228 ;  /* 0x0000009af0e4723c */ /* 0x044ff000000810e4 */
[C---:B----4-:R-:W-:Y:S08]  /*43cf0*/  HMMA.1688.F32.TF32 R232, R240.reuse, R158, R216 ;  /* 0x0000009ef0e8723c */ /* 0x050ff000000810d8 */
[C---:B------:R-:W-:Y:S08]  /*43d00*/  HMMA.1688.F32.TF32 R216, R240.reuse, R150, R196 ;  /* 0x00000096f0d8723c */ /* 0x040ff000000810c4 */
[C---:B------:R-:W-:Y:S07]  /*43d10*/  HMMA.1688.F32.TF32 R196, R240.reuse, R38, R32 ;  /* 0x00000026f0c4723c */ /* 0x040fee0000081020 */
[----:B------:R-:W-:Y:S04]  /*43d20*/  STL.64 [R1+0x930], R232 ;  /* 0x000930e801007387 */ /* 0x000fe80000100a00 */
[----:B------:R-:W-:Y:S04]  /*43d30*/  STL.64 [R1+0x938], R234 ;  /* 0x000938ea01007387 */ /* 0x000fe80000100a00 */
[----:B------:R-:W-:Y:S01]  /*43d40*/  STL.64 [R1+0x920], R228 ;  /* 0x000920e401007387 */ /* 0x000fe20000100a00 */
[C---:B------:R-:W-:Y:S03]  /*43d50*/  HMMA.1688.F32.TF32 R32, R240.reuse, R18, R44 ;  /* 0x00000012f020723c */ /* 0x040fe6000008102c */
[----:B------:R-:W-:Y:S04]  /*43d60*/  STL.64 [R1+0x928], R230 ;  /* 0x000928e601007387 */ /* 0x000fe80000100a00 */
[----:B------:R-:W-:Y:S04]  /*43d70*/  STL.64 [R1+0x910], R216 ;  /* 0x000910d801007387 */ /* 0x000fe80000100a00 */
[----:B------:R-:W-:Y:S04]  /*43d80*/  STL.64 [R1+0x918], R218 ;  /* 0x000918da01007387 */ /* 0x000fe80000100a00 */
[----:B------:R-:W-:Y:S04]  /*43d90*/  STL.64 [R1+0x900], R28 ;  /* 0x0009001c01007387 */ /* 0x000fe80000100a00 */
[----:B------:R1:W-:Y:S02]  /*43da0*/  STL.64 [R1+0x908], R30 ;  /* 0x0009081e01007387 */ /* 0x0003e40000100a00 */
[C---:B-1----:R-:W-:Y:S02]  /*43db0*/  HMMA.1688.F32.TF32 R28, R240.reuse, R14, R48 ;  /* 0x0000000ef01c723c */ /* 0x042fe40000081030 */
[----:B------:R-:W-:Y:S04]  /*43dc0*/  STL.64 [R1+0x8f0], R196 ;  /* 0x0008f0c401007387 */ /* 0x000fe80000100a00 */
[----:B------:R-:W-:Y:S02]  /*43dd0*/  STL.64 [R1+0x8f8], R198 ;  /* 0x0008f8c601007387 */ /* 0x000fe40000100a00 */
[----:B------:R-:W-:Y:S02]  /*43de0*/  HMMA.1688.F32.TF32 R44, R240, R238, R52 ;  /* 0x000000eef02c723c */ /* 0x000fe40000081034 */
[----:B------:R-:W-:Y:S04]  /*43df0*/  STL.64 [R1+0x8e0], R32 ;  /* 0x0008e02001007387 */ /* 0x000fe80000100a00 */
[----:B------:R1:W-:Y:S09]  /*43e00*/  STL.64 [R1+0x8e8], R34 ;  /* 0x0008e82201007387 */ /* 0x0003f20000100a00 */
[----:B------:R-:W-:Y:S01]  /*43e10*/  STL.64 [R1+0x8d0], R28 ;  /* 0x0008d01c01007387 */ /* 0x000fe20000100a00 */
[C---:B-1----:R-:W-:Y:S03]  /*43e20*/  HMMA.1688.F32.TF32 R32, R20.reuse, R182, R56 ;  /* 0x000000b61420723c */ /* 0x042fe60000081038 */
[----:B------:R1:W-:Y:S05]  /*43e30*/  STL.64 [R1+0x8d8], R30 ;  /* 0x0008d81e01007387 */ /* 0x0003ea0000100a00 */
[C---:B-1----:R-:W-:Y:S01]  /*43e40*/  HMMA.1688.F32.TF32 R28, R20.reuse, R178, R60 ;  /* 0x000000b2141c723c */ /* 0x042fe2000008103c */
[----:B------:R-:W-:Y:S04]  /*43e50*/  STL.64 [R1+0x6a0], R44 ;  /* 0x0006a02c01007387 */ /* 0x000fe80000100a00 */
[----:B------:R1:W-:Y:S10]  /*43e60*/  STL.64 [R1+0x6a8], R46 ;  /* 0x0006a82e01007387 */ /* 0x0003f40000100a00 */
[----:B------:R-:W-:Y:S04]  /*43e70*/  STL.64 [R1+0x690], R32 ;  /* 0x0006902001007387 */ /* 0x000fe80000100a00 */
[----:B------:R2:W-:Y:S01]  /*43e80*/  STL.64 [R1+0x698], R34 ;  /* 0x0006982201007387 */ /* 0x0005e20000100a00 */
[C---:B-1----:R-:W-:Y:S03]  /*43e90*/  HMMA.1688.F32.TF32 R44, R20.reuse, R10, R64 ;  /* 0x0000000a142c723c */ /* 0x042fe60000081040 */
[----:B------:R-:W-:Y:S05]  /*43ea0*/  STL.64 [R1+0x680], R28 ;  /* 0x0006801c01007387 */ /* 0x000fea0000100a00 */
[----:B--2---:R-:W-:Y:S01]  /*43eb0*/  HMMA.1688.F32.TF32 R32, R20, R6, R68 ;  /* 0x000000061420723c */ /* 0x004fe20000081044 */
[----:B------:R1:W-:Y:S04]  /*43ec0*/  STL.64 [R1+0x688], R30 ;  /* 0x0006881e01007387 */ /* 0x0003e80000100a00 */
[----:B------:R-:W-:Y:S03]  /*43ed0*/  LDS R68, [R252+0xc000] ;  /* 0x00c00000fc447984 */ /* 0x000fe60000000800 */
[----:B------:R-:W-:Y:S01]  /*43ee0*/  HMMA.1688.F32.TF32 R232, R24, R182, R120 ;  /* 0x000000b618e8723c */ /* 0x000fe20000081078 */
[----:B------:R-:W-:Y:S04]  /*43ef0*/  LDS R70, [R252+0xd000] ;  /* 0x00d00000fc467984 */ /* 0x000fe80000000800 */
[----:B------:R-:W-:Y:S03]  /*43f00*/  LDS R69, [R3+0xc000] ;  /* 0x00c0000003457984 */ /* 0x000fe60000000800 */
[C---:B-1----:R-:W-:Y:S01]  /*43f10*/  HMMA.1688.F32.TF32 R28, R20.reuse, R174, R72 ;  /* 0x000000ae141c723c */ /* 0x042fe20000081048 */
[----:B------:R-:W-:Y:S04]  /*43f20*/  STL.64 [R1+0x670], R44 ;  /* 0x0006702c01007387 */ /* 0x000fe80000100a00 */
[----:B------:R1:W-:Y:S04]  /*43f30*/  STL.64 [R1+0x678], R46 ;  /* 0x0006782e01007387 */ /* 0x0003e80000100a00 */
[----:B------:R-:W-:Y:S04]  /*43f40*/  STL.64 [R1+0x660], R32 ;  /* 0x0006602001007387 */ /* 0x000fe80000100a00 */
[----:B------:R2:W-:Y:S01]  /*43f50*/  STL.64 [R1+0x668], R34 ;  /* 0x0006682201007387 */ /* 0x0005e20000100a00 */
[C---:B-1----:R-:W-:Y:S03]  /*43f60*/  HMMA.1688.F32.TF32 R44, R20.reuse, R170, R76 ;  /* 0x000000aa142c723c */ /* 0x042fe6000008104c */
[----:B------:R-:W-:Y:S06]  /*43f70*/  LDS R71, [R3+0xd000] ;  /* 0x00d0000003477984 */ /* 0x000fec0000000800 */
[----:B------:R-:W-:Y:S01]  /*43f80*/  STL.64 [R1+0x650], R28 ;  /* 0x0006501c01007387 */ /* 0x000fe20000100a00 */
[----:B--2---:R-:W-:Y:S03]  /*43f90*/  HMMA.1688.F32.TF32 R32, R20, R166, R80 ;  /* 0x000000a61420723c */ /* 0x004fe60000081050 */
[----:B------:R1:W-:Y:S05]  /*43fa0*/  STL.64 [R1+0x658], R30 ;  /* 0x0006581e01007387 */ /* 0x0003ea0000100a00 */
[C---:B------:R-:W-:Y:S08]  /*43fb0*/  HMMA.1688.F32.TF32 R216, R24.reuse, R6, R204 ;  /* 0x0000000618d8723c */ /* 0x040ff000000810cc */
[C---:B------:R-:W-:Y:S08]  /*43fc0*/  HMMA.1688.F32.TF32 R196, R24.reuse, R154, R220 ;  /* 0x0000009a18c4723c */ /* 0x040ff000000810dc */
[----:B------:R-:W-:Y:S01]  /*43fd0*/  HMMA.1688.F32.TF32 R228, R24, R38, R188 ;  /* 0x0000002618e4723c */ /* 0x000fe200000810bc */
[----:B------:R-:W-:Y:S01]  /*43fe0*/  IMAD.MOV.U32 R242, RZ, RZ, R173 ;  /* 0x000000fffff27224 */ /* 0x000fe200078e00ad */
[----:B------:R-:W-:Y:S01]  /*43ff0*/  MOV R243, R172 ;  /* 0x000000ac00f37202 */ /* 0x000fe20000000f00 */
        /* <DEDUP_REMOVED lines=8> */
[----:B------:R-:W-:Y:S04]  /*44080*/  LDS R77, [R3+0xc080] ;  /* 0x00c08000034d7984 */ /* 0x000fe80000000800 */
[----:B------:R-:W-:Y:S01]  /*44090*/  STL.64 [R1+0x620], R28 ;  /* 0x0006201c01007387 */ /* 0x000fe20000100a00 */
[C---:B--2---:R-:W-:Y:S03]  /*440a0*/  HMMA.1688.F32.TF32 R32, R20.reuse, R154, R92 ;  /* 0x0000009a1420723c */ /* 0x044fe6000008105c */
[----:B------:R1:W-:Y:S04]  /*440b0*/  STL.64 [R1+0x628], R30 ;  /* 0x0006281e01007387 */ /* 0x0003e80000100a00 */
[----:B------:R-:W-:Y:S01]  /*440c0*/  LDS R79, [R3+0xd080] ;  /* 0x00d08000034f7984 */ /* 0x000fe20000000800 */
[----:B-1----:R-:W-:Y:S07]  /*440d0*/  HMMA.1688.F32.TF32 R28, R20, R150, R96 ;  /* 0x00000096141c723c */ /* 0x002fee0000081060 */
[----:B------:R-:W-:Y:S04]  /*440e0*/  STL.64 [R1+0x610], R44 ;  /* 0x0006102c01007387 */ /* 0x000fe80000100a00 */
[----:B------:R-:W-:Y:S04]  /*440f0*/  STL.64 [R1+0x618], R46 ;  /* 0x0006182e01007387 */ /* 0x000fe80000100a00 */
[----:B------:R-:W-:Y:S04]  /*44100*/  STL.64 [R1+0x600], R32 ;  /* 0x0006002001007387 */ /* 0x000fe80000100a00 */
[----:B------:R-:W-:Y:S04]  /*44110*/  STL.64 [R1+0x608], R34 ;  /* 0x0006082201007387 */ /* 0x000fe80000100a00 */
[----:B------:R1:W-:Y:S01]  /*44120*/  STL.64 [R1+0x5f8], R30 ;  /* 0x0005f81e01007387 */ /* 0x0003e20000100a00 */
[----:B------:R-:W-:Y:S01]  /*44130*/  IMAD.MOV.U32 R148, RZ, RZ, R28 ;  /* 0x000000ffff947224 */ /* 0x000fe200078e001c */
[----:B------:R-:W-:-:S02]  /*44140*/  MOV R149, R29 ;  /* 0x0000001d00957202 */ /* 0x000fc40000000f00 */
[C---:B-1----:R-:W-:Y:S11]  /*44150*/  HMMA.1688.F32.TF32 R28, R20.reuse, R42, R100 ;  /* 0x0000002a141c723c */ /* 0x042ff60000081064 */
[----:B------:R-:W-:Y:S11]  /*44160*/  @!UPT UIADD3 URZ, URZ, URZ, URZ ;  /* 0x0000003f3f3ff290 */ /* 0x000ff6000fffe03f */
[----:B------:R-:W-:Y:S01]  /*44170*/  @!UPT UIADD3 URZ, URZ, URZ, URZ ;  /* 0x0000003f3f3ff290 */ /* 0x000fe2000fffe03f */
[----:B------:R1:W-:Y:S01]  /*44180*/  STL.64 [R1+0x5e8], R30 ;  /* 0x0005e81e01007387 */ /* 0x0003e20000100a00 */
[----:B------:R-:W-:Y:S02]  /*44190*/  IMAD.MOV.U32 R152, RZ, RZ, R28 ;  /* 0x000000ffff987224 */ /* 0x000fe400078e001c */
[----:B------:R-:W-:Y:S02]  /*441a0*/  IMAD.MOV.U32 R153, RZ, RZ, R29 ;  /* 0x000000ffff997224 */ /* 0x000fe400078e001d */
[C---:B-1----:R-:W-:Y:S03]  /*441b0*/  HMMA.1688.F32.TF32 R28, R20.reuse, R38, R104 ;  /* 0x00000026141c723c */ /* 0x042fe60000081068 */
[----:B------:R-:W-:Y:S04]  /*441c0*/  STL [R1+0x307c], R153 ;  /* 0x00307c9901007387 */ /* 0x000fe80000100800 */
[----:B------:R-:W-:Y:S11]  /*441d0*/  STL [R1+0x3078], R152 ;  /* 0x0030789801007387 */ /* 0x000ff60000100800 */
[----:B------:R-:W-:Y:S05]  /*441e0*/  @!UPT UIADD3 URZ, URZ, URZ, URZ ;  /* 0x0000003f3f3ff290 */ /* 0x000fea000fffe03f */
[----:B------:R1:W-:Y:S01]  /*441f0*/  STL.64 [R1+0x5d8], R30 ;  /* 0x0005d81e01007387 */ /* 0x0003e20000100a00 */
[----:B------:R-:W-:Y:S01]  /*44200*/  IMAD.MOV.U32 R156, RZ, RZ, R28 ;  /* 0x000000ffff9c7224 */ /* 0x000fe200078e001c */
[----:B------:R-:W-:Y:S02]  /*44210*/  MOV R157, R29 ;  /* 0x0000001d009d7202 */ /* 0x000fe40000000f00 */
[----:B-1----:R-:W-:Y:S08]  /*44220*/  HMMA.1688.F32.TF32 R28, R20, R18, R108 ;  /* 0x00000012141c723c */ /* 0x002ff0000008106c */
[----:B------:R-:W-:Y:S11]  /*44230*/  HMMA.1688.F32.TF32 R176, R24, R178, R124 ;  /* 0x000000b218b0723c */ /* 0x000ff6000008107c */
[----:B------:R-:W-:Y:S04]  /*44240*/  @!UPT UIADD3 URZ, URZ, URZ, URZ ;  /* 0x0000003f3f3ff290 */ /* 0x000fe8000fffe03f */
[----:B------:R1:W-:Y:S01]  /*44250*/  STL.64 [R1+0x5c8], R30 ;  /* 0x0005c81e01007387 */ /* 0x0003e20000100a00 */
[----:B------:R-:W-:Y:S02]  /*44260*/  IMAD.MOV.U32 R160, RZ, RZ, R28 ;  /* 0x000000ffffa07224 */ /* 0x000fe400078e001c */
[----:B------:R-:W-:Y:S02]  /*44270*/  IMAD.MOV.U32 R161, RZ, RZ, R29 ;  /* 0x000000ffffa17224 */ /* 0x000fe400078e001d */
[C---:B-1----:R-:W-:Y:S08]  /*44280*/  HMMA.1688.F32.TF32 R28, R20.reuse, R14, R112 ;  /* 0x0000000e141c723c */ /* 0x042ff00000081070 */
[----:B------:R-:W-:Y:S08]  /*44290*/  HMMA.1688.F32.TF32 R20, R20, R238, R116 ;  /* 0x000000ee1414723c */ /* 0x000ff00000081074 */
[C---:B------:R-:W-:Y:S01]  /*442a0*/  HMMA.1688.F32.TF32 R180, R24.reuse, R10, R128 ;  /* 0x0000000a18b4723c */ /* 0x040fe20000081080 */
[----:B------:R-:W-:Y:S07]  /*442b0*/  STL [R1+0x303c], R232 ;  /* 0x00303ce801007387 */ /* 0x000fee0000100800 */
[C---:B------:R-:W-:Y:S07]  /*442c0*/  HMMA.1688.F32.TF32 R4, R24.reuse, R174, R132 ;  /* 0x000000ae1804723c */ /* 0x040fee0000081084 */
[----:B------:R-:W-:Y:S04]  /*442d0*/  STL.64 [R1+0x5a0], R20 ;  /* 0x0005a01401007387 */ /* 0x000fe80000100a00 */
[----:B------:R-:W-:Y:S04]  /*442e0*/  STL.64 [R1+0x5a8], R22 ;  /* 0x0005a81601007387 */ /* 0x000fe80000100a00 */
        /* <DEDUP_REMOVED lines=11> */
[----:B------:R-:W-:Y:S01]  /*443a0*/  STL [R1+0x3064], R216 ;  /* 0x003064d801007387 */ /* 0x000fe20000100800 */
[C---:B------:R-:W-:Y:S03]  /*443b0*/  HMMA.1688.F32.TF32 R8, R24.reuse, R170, R208 ;  /* 0x000000aa1808723c */ /* 0x040fe600000810d0 */
[----:B------:R-:W-:Y:S04]  /*443c0*/  STL [R1+0x3060], R217 ;  /* 0x003060d901007387 */ /* 0x000fe80000100800 */
[----:B------:R-:W-:Y:S04]  /*443d0*/  STL [R1+0x305c], R218 ;  /* 0x00305cda01007387 */ /* 0x000fe80000100800 */
[----:B------:R-:W-:Y:S04]  /*443e0*/  STL [R1+0x3058], R219 ;  /* 0x003058db01007387 */ /* 0x000fe80000100800 */
[----:B------:R-:W-:Y:S04]  /*443f0*/  STL.64 [R1+0x3090], R168 ;  /* 0x003090a801007387 */ /* 0x000fe80000100a00 */
[----:B------:R-:W-:Y:S04]  /*44400*/  STL.64 [R1+0x590], R4 ;  /* 0x0005900401007387 */ /* 0x000fe80000100a00 */
[----:B------:R1:W-:Y:S02]  /*44410*/  STL.64 [R1+0x598], R6 ;  /* 0x0005980601007387 */ /* 0x0003e40000100a00 */
[C---:B-1----:R-:W-:Y:S01]  /*44420*/  HMMA.1688.F32.TF32 R4, R24.reuse, R166, R136 ;  /* 0x000000a61804723c */ /* 0x042fe20000081088 */
[----:B------:R-:W-:Y:S01]  /*44430*/  IMAD.MOV.U32 R164, RZ, RZ, R28 ;  /* 0x000000ffffa47224 */ /* 0x000fe200078e001c */
[----:B------:R-:W-:Y:S01]  /*44440*/  MOV R165, R29 ;  /* 0x0000001d00a57202 */ /* 0x000fe20000000f00 */
[----:B------:R-:W-:Y:S04]  /*44450*/  STL.64 [R1+0x580], R8 ;  /* 0x0005800801007387 */ /* 0x000fe80000100a00 */
[----:B------:R-:W-:Y:S04]  /*44460*/  STL.64 [R1+0x588], R10 ;  /* 0x0005880a01007387 */ /* 0x000fe80000100a00 */
[----:B------:R-:W-:Y:S11]  /*44470*/  STL.64 [R1+0x3098], R164 ;  /* 0x003098a401007387 */ /* 0x000ff60000100a00 */
[----:B------:R-:W-:Y:S01]  /*44480*/  @!UPT UIADD3 URZ, URZ, URZ, URZ ;  /* 0x0000003f3f3ff290 */ /* 0x000fe2000fffe03f */
[----:B------:R1:W-:Y:S04]  /*44490*/  STL.64 [R1+0x570], R4 ;  /* 0x0005700401007387 */ /* 0x0003e80000100a00 */
[----:B------:R-:W-:Y:S04]  /*444a0*/  STL.64 [R1+0x578], R6 ;  /* 0x0005780601007387 */ /* 0x000fe80000100a00 */
[----:B-1----:R-:W2:Y:S01]  /*444b0*/  LDL R5, [R1+0xa40] ;  /* 0x000a400001057983 */ /* 0x002ea20000100800 */
[C---:B------:R-:W-:Y:S03]  /*444c0*/  HMMA.1688.F32.TF32 R8, R24.reuse, R162, R212 ;  /* 0x000000a21808723c */ /* 0x040fe600000810d4 */
[----:B------:R-:W-:Y:S11]  /*444d0*/  STL.64 [R1+0x30a0], R160 ;  /* 0x0030a0a001007387 */ /* 0x000ff60000100a00 */
[----:B------:R-:W-:Y:S09]  /*444e0*/  @!UPT UIADD3 URZ, URZ, URZ, URZ ;  /* 0x0000003f3f3ff290 */ /* 0x000ff2000fffe03f */
[----:B------:R-:W-:Y:S04]  /*444f0*/  STL.64 [R1+0x560], R8 ;  /* 0x0005600801007387 */ /* 0x000fe80000100a00 */
[----:B------:R1:W-:Y:S02]  /*44500*/  STL.64 [R1+0x568], R10 ;  /* 0x0005680a01007387 */ /* 0x0003e40000100a00 */
[C---:B-1----:R-:W-:Y:S11]  /*44510*/  HMMA.1688.F32.TF32 R8, R24.reuse, R158, R140 ;  /* 0x0000009e1808723c */ /* 0x042ff6000008108c */
[----:B------:R-:W-:Y:S11]  /*44520*/  @!UPT UIADD3 URZ, URZ, URZ, URZ ;  /* 0x0000003f3f3ff290 */ /* 0x000ff6000fffe03f */
[----:B------:R-:W-:Y:S02]  /*44530*/  @!UPT UIADD3 URZ, URZ, URZ, URZ ;  /* 0x0000003f3f3ff290 */ /* 0x000fe4000fffe03f */
[----:B------:R-:W-:Y:S01]  /*44540*/  IMAD.MOV.U32 R216, RZ, RZ, R8 ;  /* 0x000000ffffd87224 */ /* 0x000fe200078e0008 */
[----:B------:R-:W-:Y:S01]  /*44550*/  MOV R217, R9 ;  /* 0x0000000900d97202 */ /* 0x000fe20000000f00 */
[----:B------:R-:W-:Y:S02]  /*44560*/  IMAD.MOV.U32 R218, RZ, RZ, R10 ;  /* 0x000000ffffda7224 */ /* 0x000fe400078e000a */
[----:B------:R-:W-:Y:S02]  /*44570*/  IMAD.MOV.U32 R219, RZ, RZ, R11 ;  /* 0x000000ffffdb7224 */ /* 0x000fe400078e000b */
[C---:B------:R-:W-:Y:S08]  /*44580*/  HMMA.1688.F32.TF32 R8, R24.reuse, R150, R144 ;  /* 0x000000961808723c */ /* 0x040ff00000081090 */
[C---:B------:R-:W-:Y:S08]  /*44590*/  HMMA.1688.F32.TF32 R204, R24.reuse, R42, R184 ;  /* 0x0000002a18cc723c */ /* 0x040ff000000810b8 */
[C---:B------:R-:W-:Y:S08]  /*445a0*/  HMMA.1688.F32.TF32 R208, R24.reuse, R18, R192 ;  /* 0x0000001218d0723c */ /* 0x040ff000000810c0 */
[C---:B------:R-:W-:Y:S08]  /*445b0*/  HMMA.1688.F32.TF32 R212, R24.reuse, R14, R224 ;  /* 0x0000000e18d4723c */ /* 0x040ff000000810e0 */
[----:B------:R-:W-:Y:S01]  /*445c0*/  HMMA.1688.F32.TF32 R236, R24, R238, R200 ;  /* 0x000000ee18ec723c */ /* 0x000fe200000810c8 */
[----:B------:R-:W-:Y:S01]  /*445d0*/  IMAD.MOV.U32 R223, RZ, RZ, R8 ;  /* 0x000000ffffdf7224 */ /* 0x000fe200078e0008 */
[----:B------:R-:W-:Y:S01]  /*445e0*/  MOV R222, R9 ;  /* 0x0000000900de7202 */ /* 0x000fe20000000f00 */
[----:B------:R-:W-:-:S02]  /*445f0*/  IMAD.MOV.U32 R221, RZ, RZ, R10 ;  /* 0x000000ffffdd7224 */ /* 0x000fc400078e000a */
[----:B------:R-:W-:Y:S01]  /*44600*/  IMAD.MOV.U32 R220, RZ, RZ, R11 ;  /* 0x000000ffffdc7224 */ /* 0x000fe200078e000b */
[----:B------:R-:W-:Y:S01]  /*44610*/  STL.64 [R1+0x30a8], R156 ;  /* 0x0030a89c01007387 */ /* 0x000fe20000100a00 */
[----:B------:R-:W-:Y:S02]  /*44620*/  IMAD.MOV.U32 R153, RZ, RZ, R30 ;  /* 0x000000ffff997224 */ /* 0x000fe400078e001e */
[----:B------:R-:W-:Y:S01]  /*44630*/  IMAD.MOV.U32 R152, RZ, RZ, R31 ;  /* 0x000000ffff987224 */ /* 0x000fe200078e001f */
        /* <DEDUP_REMOVED lines=12> */
[----:B--2---:R-:W1:Y:S04]  /*44700*/  LDSM.16.M88.4 R24, [R5+0x54080] ;  /* 0x054080000518783b */ /* 0x004e680000000200 */
[----:B------:R-:W2:Y:S04]  /*44710*/  LDSM.16.M88.4 R20, [R5+0x56080] ;  /* 0x056080000514783b */ /* 0x000ea80000000200 */
[----:B------:R-:W3:Y:S04]  /*44720*/  LDSM.16.M88.4 R16, [R5+0x58080] ;  /* 0x058080000510783b */ /* 0x000ee80000000200 */
[----:B------:R-:W4:Y:S04]  /*44730*/  LDSM.16.M88.4 R12, [R5+0x5a080] ;  /* 0x05a08000050c783b */ /* 0x000f280000000200 */
[----:B------:R-:W3:Y:S04]  /*44740*/  LDSM.16.M88.4 R8, [R5+0x5c080] ;  /* 0x05c080000508783b */ /* 0x000ee80000000200 */
[----:B------:R-:W-:Y:S04]  /*44750*/  LDSM.16.M88.4 R52, [R5+0x46080] ;  /* 0x046080000534783b */ /* 0x000fe80000000200 */
[----:B------:R-:W-:Y:S04]  /*44760*/  LDSM.16.M88.4 R64, [R5+0x40080] ;  /* 0x040080000540783b */ /* 0x000fe80000000200 */
[----:B------:R-:W-:Y:S04]  /*44770*/  LDSM.16.M88.4 R60, [R5+0x42080] ;  /* 0x04208000053c783b */ /* 0x000fe80000000200 */
[----:B------:R-:W-:Y:S04]  /*44780*/  LDSM.16.M88.4 R56, [R5+0x44080] ;  /* 0x044080000538783b */ /* 0x000fe80000000200 */
[----:B------:R-:W-:Y:S04]  /*44790*/  LDSM.16.M88.4 R48, [R5+0x48080] ;  /* 0x048080000530783b */ /* 0x000fe80000000200 */
        /* <DEDUP_REMOVED lines=36> */
[----:B------:R-:W-:Y:S04]  /*449e0*/  LDSM.16.M88.4 R44, [R5+0x4a080] ;  /* 0x04a08000052c783b */ /* 0x000fe80000000200 */
[----:B------:R-:W-:Y:S04]  /*449f0*/  LDSM.16.M88.4 R40, [R5+0x4c080] ;  /* 0x04c080000528783b */ /* 0x000fe80000000200 */
[----:B------:R-:W-:Y:S04]  /*44a00*/  LDSM.16.M88.4 R36, [R5+0x4e080] ;  /* 0x04e080000524783b */ /* 0x000fe80000000200 */
[----:B------:R-:W-:Y:S04]  /*44a10*/  LDSM.16.M88.4 R32, [R5+0x50080] ;  /* 0x050080000520783b */ /* 0x000fe80000000200 */
[----:B------:R-:W-:Y:S04]  /*44a20*/  LDSM.16.M88.4 R28, [R5+0x52080] ;  /* 0x05208000051c783b */ /* 0x000fe80000000200 */
[----:B------:R-:W1:Y:S04]  /*44a30*/  LDSM.16.M88.4 R4, [R5+0x5e080] ;  /* 0x05e080000504783b */ /* 0x000e680000000200 */
[----:B-1----:R-:W-:Y:S04]  /*44a40*/  STL [R1+0x2f94], R6 ;  /* 0x002f940601007387 */ /* 0x002fe80000100800 */
[----:B------:R-:W-:Y:S01]  /*44a50*/  STL [R1+0x2f70], R7 ;  /* 0x002f700701007387 */ /* 0x000fe20000100800 */
[C---:B--2---:R-:W-:Y:S11]  /*44a60*/  HMMA.1688.F32.TF32 R72, R68.reuse, R52, R72 ;  /* 0x000000344448723c */ /* 0x044ff60000081048 */
[----:B------:R-:W-:Y:S11]  /*44a70*/  @!UPT UIADD3 URZ, URZ, URZ, URZ ;  /* 0x0000003f3f3ff290 */ /* 0x000ff6000fffe03f */
[----:B------:R-:W-:Y:S02]  /*44a80*/  @!UPT UIADD3 URZ, URZ, URZ, URZ ;  /* 0x0000003f3f3ff290 */ /* 0x000fe4000fffe03f */
[----:B------:R-:W-:Y:S01]  /*44a90*/  IMAD.MOV.U32 R180, RZ, RZ, R72 ;  /* 0x000000ffffb47224 */ /* 0x000fe200078e0048 */
[----:B------:R-:W-:Y:S01]  /*44aa0*/  MOV R177, R75 ;  /* 0x0000004b00b17202 */ /* 0x000fe20000000f00 */
[----:B------:R-:W-:Y:S02]  /*44ab0*/  IMAD.MOV.U32 R181, RZ, RZ, R73 ;  /* 0x000000ffffb57224 */ /* 0x000fe400078e0049 */
[----:B------:R-:W-:Y:S02]  /*44ac0*/  IMAD.MOV.U32 R176, RZ, RZ, R74 ;  /* 0x000000ffffb07224 */ /* 0x000fe400078e004a */
[C---:B---3--:R-:W-:Y:S01]  /*44ad0*/  HMMA.1688.F32.TF32 R72, R68.reuse, R48, R244 ;  /* 0x000000304448723c */ /* 0x048fe200000810f4 */
[----:B------:R-:W2:Y:S04]  /*44ae0*/  LDL.LU R244, [R1+0x850] ;  /* 0x0008500001f47983 */ /* 0x000ea80000300800 */
[----:B------:R-:W2:Y:S04]  /*44af0*/  LDL.LU R245, [R1+0x854] ;  /* 0x0008540001f57983 */ /* 0x000ea80000300800 */
[----:B------:R-:W2:Y:S04]  /*44b00*/  LDL.LU R246, [R1+0x858] ;  /* 0x0008580001f67983 */ /* 0x000ea80000300800 */
[----:B------:R-:W2:Y:S01]  /*44b10*/  LDL.LU R247, [R1+0x85c] ;  /* 0x00085c0001f77983 */ /* 0x000ea20000300800 */
[----:B------:R-:W-:Y:S03]  /*44b20*/  HMMA.1688.F32.TF32 R84, R68, R60, R84 ;  /* 0x0000003c4454723c */ /* 0x000fe60000081054 */
[----:B------:R-:W3:Y:S04]  /*44b30*/  LDL.LU R92, [R1+0x840] ;  /* 0x00084000015c7983 */ /* 0x000ee80000300800 */
[----:B------:R-:W3:Y:S03]  /*44b40*/  LDL.LU R93, [R1+0x844] ;  /* 0x00084400015d7983 */ /* 0x000ee60000300800 */
[----:B------:R-:W-:Y:S01]  /*44b50*/  IMAD.MOV.U32 R187, RZ, RZ, R72 ;  /* 0x000000ffffbb7224 */ /* 0x000fe200078e0048 */
[----:B------:R-:W-:Y:S01]  /*44b60*/  MOV R184, R75 ;  /* 0x0000004b00b87202 */ /* 0x000fe20000000f00 */
[----:B------:R-:W-:Y:S01]  /*44b70*/  IMAD.MOV.U32 R186, RZ, RZ, R73 ;  /* 0x000000ffffba7224 */ /* 0x000fe200078e0049 */
[----:B------:R-:W3:Y:S01]  /*44b80*/  LDL.LU R94, [R1+0x848] ;  /* 0x00084800015e7983 */ /* 0x000ee20000300800 */
[----:B------:R-:W-:-:S02]  /*44b90*/  IMAD.MOV.U32 R185, RZ, RZ, R74 ;  /* 0x000000ffffb97224 */ /* 0x000fc400078e004a */
[C---:B----4-:R-:W-:Y:S01]  /*44ba0*/  HMMA.1688.F32.TF32 R72, R68.reuse, R44, R240 ;  /* 0x0000002c4448723c */ /* 0x050fe200000810f0 */
[----:B------:R-:W3:Y:S07]  /*44bb0*/  LDL.LU R95, [R1+0x84c] ;  /* 0x00084c00015f7983 */ /* 0x000eee0000300800 */
[----:B------:R-:W-:Y:S02]  /*44bc0*/  IMAD.MOV.U32 R175, RZ, RZ, R84 ;  /* 0x000000ffffaf7224 */ /* 0x000fe400078e0054 */
[----:B------:R-:W-:Y:S01]  /*44bd0*/  IMAD.MOV.U32 R174, RZ, RZ, R85 ;  /* 0x000000ffffae7224 */ /* 0x000fe200078e0055 */
[----:B------:R-:W-:Y:S01]  /*44be0*/  MOV R172, R87 ;  /* 0x0000005700ac7202 */ /* 0x000fe20000000f00 */
[----:B------:R-:W-:Y:S11]  /*44bf0*/  IMAD.MOV.U32 R173, RZ, RZ, R86 ;  /* 0x000000ffffad7224 */ /* 0x000ff600078e0056 */
[----:B------:R-:W-:Y:S01]  /*44c00*/  @!UPT UIADD3 URZ, URZ, URZ, URZ ;  /* 0x0000003f3f3ff290 */ /* 0x000fe2000fffe03f */
[----:B------:R-:W-:Y:S01]  /*44c10*/  IMAD.MOV.U32 R191, RZ, RZ, R72 ;  /* 0x000000ffffbf7224 */ /* 0x000fe200078e0048 */
[----:B------:R-:W-:Y:S01]  /*44c20*/  MOV R188, R75 ;  /* 0x0000004b00bc7202 */ /* 0x000fe20000000f00 */
[----:B------:R-:W-:Y:S02]  /*44c30*/  IMAD.MOV.U32 R190, RZ, RZ, R73 ;  /* 0x000000ffffbe7224 */ /* 0x000fe400078e0049 */
[----:B------:R-:W-:Y:S02]  /*44c40*/  IMAD.MOV.U32 R189, RZ, RZ, R74 ;  /* 0x000000ffffbd7224 */ /* 0x000fe400078e004a */
[C---:B------:R-:W-:Y:S01]  /*44c50*/  HMMA.1688.F32.TF32 R72, R68.reuse, R40, R248 ;  /* 0x000000284448723c */ /* 0x040fe200000810f8 */
        /* <DEDUP_REMOVED lines=8> */
[----:B------:R-:W-:Y:S01]  /*44ce0*/  HMMA.1688.F32.TF32 R80, R68, R56, R80 ;  /* 0x000000384450723c */ /* 0x000fe20000081050 */
[----:B------:R-:W-:-:S02]  /*44cf0*/  IMAD.MOV.U32 R195, RZ, RZ, R72 ;  /* 0x000000ffffc37224 */ /* 0x000fc400078e0048 */
[----:B------:R-:W-:Y:S01]  /*44d00*/  IMAD.MOV.U32 R194, RZ, RZ, R73 ;  /* 0x000000ffffc27224 */ /* 0x000fe200078e0049 */
[----:B------:R-:W4:Y:S01]  /*44d10*/  LDL.LU R72, [R1+0x800] ;  /* 0x0008000001487983 */ /* 0x000f220000300800 */
[----:B------:R-:W-:Y:S01]  /*44d20*/  IMAD.MOV.U32 R193, RZ, RZ, R74 ;  /* 0x000000ffffc17224 */ /* 0x000fe200078e004a */
[----:B------:R-:W-:Y:S02]  /*44d30*/  MOV R192, R75 ;  /* 0x0000004b00c07202 */ /* 0x000fe40000000f00 */
[----:B------:R-:W-:Y:S01]  /*44d40*/  HMMA.1688.F32.TF32 R88, R68, R64, R88 ;  /* 0x000000404458723c */ /* 0x000fe20000081058 */
[----:B------:R-:W4:Y:S04]  /*44d50*/  LDL.LU R73, [R1+0x804] ;  /* 0x0008040001497983 */ /* 0x000f280000300800 */
[----:B------:R-:W4:Y:S04]  /*44d60*/  LDL.LU R74, [R1+0x808] ;  /* 0x00080800014a7983 */ /* 0x000f280000300800 */
[----:B------:R-:W4:Y:S07]  /*44d70*/  LDL.LU R75, [R1+0x80c] ;  /* 0x00080c00014b7983 */ /* 0x000f2e0000300800 */
[----:B------:R-:W-:-:S02]  /*44d80*/  IMAD.MOV.U32 R178, RZ, RZ, R80 ;  /* 0x000000ffffb27224 */ /* 0x000fc400078e0050 */
[----:B------:R-:W-:Y:S01]  /*44d90*/  IMAD.MOV.U32 R179, RZ, RZ, R81 ;  /* 0x000000ffffb37224 */ /* 0x000fe200078e0051 */
[----:B------:R-:W4:Y:S01]  /*44da0*/  LDL.LU R80, [R1+0x820] ;  /* 0x0008200001507983 */ /* 0x000f220000300800 */
[----:B------:R-:W-:Y:S01]  /*44db0*/  IMAD.MOV.U32 R232, RZ, RZ, R82 ;  /* 0x000000ffffe87224 */ /* 0x000fe200078e0052 */
[----:B------:R-:W-:Y:S02]  /*44dc0*/  MOV R233, R83 ;  /* 0x0000005300e97202 */ /* 0x000fe40000000f00 */
[----:B------:R-:W4:Y:S04]  /*44dd0*/  LDL.LU R81, [R1+0x824] ;  /* 0x0008240001517983 */ /* 0x000f280000300800 */
[----:B------:R-:W4:Y:S04]  /*44de0*/  LDL.LU R82, [R1+0x828] ;  /* 0x0008280001527983 */ /* 0x000f280000300800 */
[----:B------:R-:W4:Y:S01]  /*44df0*/  LDL.LU R83, [R1+0x82c] ;  /* 0x00082c0001537983 */ /* 0x000f220000300800 */
        /* <DEDUP_REMOVED lines=8> */
[C---:B--2---:R-:W-:Y:S03]  /*44e80*/  HMMA.1688.F32.TF32 R96, R68.reuse, R36, R244 ;  /* 0x000000244460723c */ /* 0x044fe600000810f4 */
        /* <DEDUP_REMOVED lines=8> */
[C---:B---3--:R-:W-:Y:S08]  /*44f10*/  HMMA.1688.F32.TF32 R92, R68.reuse, R32, R92 ;  /* 0x00000020445c723c */ /* 0x048ff0000008105c */
[----:B----4-:R-:W-:Y:S11]  /*44f20*/  HMMA.1688.F32.TF32 R84, R68, R28, R84 ;  /* 0x0000001c4454723c */ /* 0x010ff60000081054 */
[----:B------:R-:W-:Y:S11]  /*44f30*/  @!UPT UIADD3 URZ, URZ, URZ, URZ ;  /* 0x0000003f3f3ff290 */ /* 0x000ff6000fffe03f */
[----:B------:R-:W-:Y:S02]  /*44f40*/  @!UPT UIADD3 URZ, URZ, URZ, URZ ;  /* 0x0000003f3f3ff290 */ /* 0x000fe4000fffe03f */
[----:B------:R-:W-:Y:S02]  /*44f50*/  IMAD.MOV.U32 R219, RZ, RZ, R84 ;  /* 0x000000ffffdb7224 */ /* 0x000fe400078e0054 */
[----:B------:R-:W-:Y:S01]  /*44f60*/  IMAD.MOV.U32 R218, RZ, RZ, R85 ;  /* 0x000000ffffda7224 */ /* 0x000fe200078e0055 */
[----:B------:R-:W3:Y:S01]  /*44f70*/  LDL.LU R84, [R1+0x7d0] ;  /* 0x0007d00001547983 */ /* 0x000ee20000300800 */
[----:B------:R-:W-:Y:S01]  /*44f80*/  IMAD.MOV.U32 R217, RZ, RZ, R86 ;  /* 0x000000ffffd97224 */ /* 0x000fe200078e0056 */
[----:B------:R-:W-:Y:S02]  /*44f90*/  MOV R216, R87 ;  /* 0x0000005700d87202 */ /* 0x000fe40000000f00 */
[----:B------:R-:W3:Y:S04]  /*44fa0*/  LDL.LU R85, [R1+0x7d4] ;  /* 0x0007d40001557983 */ /* 0x000ee80000300800 */
[----:B------:R-:W3:Y:S04]  /*44fb0*/  LDL.LU R86, [R1+0x7d8] ;  /* 0x0007d80001567983 */ /* 0x000ee80000300800 */
[----:B------:R-:W3:Y:S01]  /*44fc0*/  LDL.LU R87, [R1+0x7dc] ;  /* 0x0007dc0001577983 */ /* 0x000ee20000300800 */
[----:B------:R-:W-:Y:S01]  /*44fd0*/  IMAD.MOV.U32 R227, RZ, RZ, R92 ;  /* 0x000000ffffe37224 */ /* 0x000fe200078e005c */
[----:B------:R-:W-:Y:S01]  /*44fe0*/  MOV R224, R95 ;  /* 0x0000005f00e07202 */ /* 0x000fe20000000f00 */
[----:B------:R-:W-:-:S02]  /*44ff0*/  IMAD.MOV.U32 R226, RZ, RZ, R93 ;  /* 0x000000ffffe27224 */ /* 0x000fc400078e005d */
[----:B------:R-:W-:Y:S02]  /*45000*/  IMAD.MOV.U32 R225, RZ, RZ, R94 ;  /* 0x000000ffffe17224 */ /* 0x000fe400078e005e */
[C---:B------:R-:W-:Y:S01]  /*45010*/  HMMA.1688.F32.TF32 R92, R68.reuse, R24, R80 ;  /* 0x00000018445c723c */ /* 0x040fe20000081050 */
[----:B------:R-:W4:Y:S07]  /*45020*/  LDL.LU R80, [R1+0x7c0] ;  /* 0x0007c00001507983 */ /* 0x000f2e0000300800 */
[C---:B------:R-:W-:Y:S08]  /*45030*/  HMMA.1688.F32.TF32 R248, R68.reuse, R12, R248 ;  /* 0x0000000c44f8723c */ /* 0x040ff000000810f8 */
[C---:B------:R-:W-:Y:S07]  /*45040*/  HMMA.1688.F32.TF32 R88, R68.reuse, R20, R88 ;  /* 0x000000144458723c */ /* 0x040fee0000081058 */
[----:B------:R-:W-:Y:S01]  /*45050*/  STL.64 [R1+0x20], R92 ;  /* 0x0000205c01007387 */ /* 0x000fe20000100a00 */
[----:B------:R-:W-:Y:S03]  /*45060*/  HMMA.1688.F32.TF32 R72, R68, R16, R72 ;  /* 0x000000104448723c */ /* 0x000fe60000081048 */
[----:B------:R-:W-:Y:S04]  /*45070*/  STL.64 [R1+0x28], R94 ;  /* 0x0000285e01007387 */ /* 0x000fe80000100a00 */
[----:B------:R-:W4:Y:S04]  /*45080*/  LDL.LU R81, [R1+0x7c4] ;  /* 0x0007c40001517983 */ /* 0x000f280000300800 */
[----:B------:R-:W4:Y:S04]  /*45090*/  LDL.LU R82, [R1+0x7c8] ;  /* 0x0007c80001527983 */ /* 0x000f280000300800 */
[----:B------:R-:W4:Y:S04]  /*450a0*/  LDL.LU R83, [R1+0x7cc] ;  /* 0x0007cc0001537983 */ /* 0x000f280000300800 */
[----:B------:R1:W-:Y:S04]  /*450b0*/  STL.64 [R1+0x10], R88 ;  /* 0x0000105801007387 */ /* 0x0003e80000100a00 */
[----:B------:R-:W-:Y:S04]  /*450c0*/  STL.64 [R1+0x18], R90 ;  /* 0x0000185a01007387 */ /* 0x000fe80000100a00 */
[----:B------:R-:W-:Y:S04]  /*450d0*/  STL [R1+0x2fa4], R248 ;  /* 0x002fa4f801007387 */ /* 0x000fe80000100800 */
[----:B------:R-:W-:Y:S04]  /*450e0*/  STL.64 [R1], R72 ;  /* 0x0000004801007387 */ /* 0x000fe80000100a00 */
[----:B------:R-:W-:Y:S04]  /*450f0*/  STL.64 [R1+0x8], R74 ;  /* 0x0000084a01007387 */ /* 0x000fe80000100a00 */
[----:B------:R-:W-:Y:S04]  /*45100*/  STL [R1+0x2fa0], R249 ;  /* 0x002fa0f901007387 */ /* 0x000fe80000100800 */
[----:B------:R-:W-:Y:S04]  /*45110*/  STL [R1+0x2f9c], R250 ;  /* 0x002f9cfa01007387 */ /* 0x000fe80000100800 */
[----:B------:R-:W-:Y:S01]  /*45120*/  STL [R1+0x2f98], R251 ;  /* 0x002f98fb01007387 */ /* 0x000fe20000100800 */
[----:B------:R-:W-:-:S02]  /*45130*/  IMAD.MOV.U32 R203, RZ, RZ, R96 ;  /* 0x000000ffffcb7224 */ /* 0x000fc400078e0060 */
[----:B------:R-:W-:Y:S01]  /*45140*/  IMAD.MOV.U32 R202, RZ, RZ, R97 ;  /* 0x000000ffffca7224 */ /* 0x000fe200078e0061 */
[----:B------:R-:W-:Y:S01]  /*45150*/  MOV R200, R99 ;  /* 0x0000006300c87202 */ /* 0x000fe20000000f00 */
[----:B------:R-:W-:Y:S01]  /*45160*/  IMAD.MOV.U32 R201, RZ, RZ, R98 ;  /* 0x000000ffffc97224 */ /* 0x000fe200078e0062 */
[----:B------:R-:W-:Y:S04]  /*45170*/  LDS R72, [R252+0xc100] ;  /* 0x00c10000fc487984 */ /* 0x000fe80000000800 */
[----:B------:R-:W-:Y:S04]  /*45180*/  LDS R74, [R252+0xd100] ;  /* 0x00d10000fc4a7984 */ /* 0x000fe80000000800 */
[----:B------:R-:W-:Y:S04]  /*45190*/  LDS R73, [R3+0xc100] ;  /* 0x00c1000003497984 */ /* 0x000fe80000000800 */
[----:B------:R-:W1:Y:S01]  /*451a0*/  LDS R75, [R3+0xd100] ;  /* 0x00d10000034b7984 */ /* 0x000e620000000800 */
[C---:B--2---:R-:W-:Y:S08]  /*451b0*/  HMMA.1688.F32.TF32 R244, R68.reuse, R8, R244 ;  /* 0x0000000844f4723c */ /* 0x044ff000000810f4 */
[----:B------:R-:W-:Y:S11]  /*451c0*/  HMMA.1688.F32.TF32 R68, R68, R4, R240 ;  /* 0x000000044444723c */ /* 0x000ff600000810f0 */
[----:B------:R-:W-:Y:S04]  /*451d0*/  @!UPT UIADD3 URZ, URZ, URZ, URZ ;  /* 0x0000003f3f3ff290 */ /* 0x000fe8000fffe03f */
        /* <DEDUP_REMOVED lines=8> */
[----:B------:R-:W-:Y:S04]  /*45260*/  STL [R1+0x2fc4], R68 ;  /* 0x002fc44401007387 */ /* 0x000fe80000100800 */
[----:B------:R-:W-:Y:S04]  /*45270*/  STL [R1+0x2fc0], R69 ;  /* 0x002fc04501007387 */ /* 0x000fe80000100800 */
[----:B------:R-:W-:Y:S04]  /*45280*/  STL [R1+0x2fbc], R70 ;  /* 0x002fbc4601007387 */ /* 0x000fe80000100800 */
[----:B------:R3:W-:Y:S04]  /*45290*/  STL [R1+0x2fb8], R71 ;  /* 0x002fb84701007387 */ /* 0x0007e80000100800 */
[----:B-1----:R-:W2:Y:S01]  /*452a0*/  LDL.LU R88, [R1+0x7a0] ;  /* 0x0007a00001587983 */ /* 0x002ea20000300800 */
[C---:B---3--:R-:W-:Y:S11]  /*452b0*/  HMMA.1688.F32.TF32 R68, R76.reuse, R64, R84 ;  /* 0x000000404c44723c */ /* 0x048ff60000081054 */
[----:B------:R-:W-:Y:S11]  /*452c0*/  @!UPT UIADD3 URZ, URZ, URZ, URZ ;  /* 0x0000003f3f3ff290 */ /* 0x000ff6000fffe03f */
[----:B------:R-:W-:Y:S01]  /*452d0*/  @!UPT UIADD3 URZ, URZ, URZ, URZ ;  /* 0x0000003f3f3ff290 */ /* 0x000fe2000fffe03f */
[----:B------:R-:W-:Y:S04]  /*452e0*/  STL.64 [R1+0x1c0], R68 ;  /* 0x0001c04401007387 */ /* 0x000fe80000100a00 */
[----:B------:R4:W-:Y:S04]  /*452f0*/  STL.64 [R1+0x1c8], R70 ;  /* 0x0001c84601007387 */ /* 0x0009e80000100a00 */
[----:B------:R-:W3:Y:S04]  /*45300*/  LDL.LU R89, [R1+0x7a4] ;  /* 0x0007a40001597983 */ /* 0x000ee80000300800 */
[----:B------:R-:W3:Y:S04]  /*45310*/  LDL.LU R90, [R1+0x7a8] ;  /* 0x0007a800015a7983 */ /* 0x000ee80000300800 */
[----:B------:R-:W3:Y:S04]  /*45320*/  LDL.LU R91, [R1+0x7ac] ;  /* 0x0007ac00015b7983 */ /* 0x000ee80000300800 */
[----:B------:R-:W3:Y:S04]  /*45330*/  LDL.LU R84, [R1+0x790] ;  /* 0x0007900001547983 */ /* 0x000ee80000300800 */
[----:B------:R-:W3:Y:S01]  /*45340*/  LDL.LU R85, [R1+0x794] ;  /* 0x0007940001557983 */ /* 0x000ee20000300800 */
[----:B----4-:R-:W-:Y:S03]  /*45350*/  HMMA.1688.F32.TF32 R68, R76, R60, R80 ;  /* 0x0000003c4c44723c */ /* 0x010fe60000081050 */
[----:B------:R-:W4:Y:S04]  /*45360*/  LDL.LU R86, [R1+0x798] ;  /* 0x0007980001567983 */ /* 0x000f280000300800 */
[----:B------:R-:W4:Y:S04]  /*45370*/  LDL.LU R87, [R1+0x79c] ;  /* 0x00079c0001577983 */ /* 0x000f280000300800 */
[----:B------:R-:W4:Y:S04]  /*45380*/  LDL.LU R80, [R1+0x780] ;  /* 0x0007800001507983 */ /* 0x000f280000300800 */
[----:B------:R-:W4:Y:S04]  /*45390*/  LDL.LU R81, [R1+0x784] ;  /* 0x0007840001517983 */ /* 0x000f280000300800 */
[----:B------:R-:W4:Y:S04]  /*453a0*/  LDL.LU R82, [R1+0x788] ;  /* 0x0007880001527983 */ /* 0x000f280000300800 */
[----:B------:R-:W4:Y:S01]  /*453b0*/  LDL.LU R83, [R1+0x78c] ;  /* 0x00078c0001537983 */ /* 0x000f220000300800 */
[----:B------:R-:W-:Y:S01]  /*453c0*/  MOV R251, R71 ;  /* 0x0000004700fb7202 */ /* 0x000fe20000000f00 */
[----:B------:R-:W-:-:S02]  /*453d0*/  IMAD.MOV.U32 R250, RZ, RZ, R70 ;  /* 0x000000fffffa7224 */ /* 0x000fc400078e0046 */
[----:B------:R-:W-:Y:S02]  /*453e0*/  IMAD.MOV.U32 R249, RZ, RZ, R69 ;  /* 0x000000fffff97224 */ /* 0x000fe400078e0045 */
[----:B------:R-:W-:Y:S01]  /*453f0*/  IMAD.MOV.U32 R248, RZ, RZ, R68 ;  /* 0x000000fffff87224 */ /* 0x000fe200078e0044 */
[----:B------:R-:W-:Y:S04]  /*45400*/  STL [R1+0x2fd4], R251 ;  /* 0x002fd4fb01007387 */ /* 0x000fe80000100800 */
[----:B------:R-:W-:Y:S04]  /*45410*/  STL [R1+0x2fd0], R250 ;  /* 0x002fd0fa01007387 */ /* 0x000fe80000100800 */
[----:B------:R-:W-:Y:S04]  /*45420*/  STL [R1+0x2fcc], R249 ;  /* 0x002fccf901007387 */ /* 0x000fe80000100800 */
[----:B------:R-:W-:Y:S01]  /*45430*/  STL [R1+0x2fc8], R248 ;  /* 0x002fc8f801007387 */ /* 0x000fe20000100800 */
[----:B--2---:R-:W-:Y:S03]  /*45440*/  HMMA.1688.F32.TF32 R68, R76, R56, R240 ;  /* 0x000000384c44723c */ /* 0x004fe600000810f0 */
[----:B------:R-:W2:Y:S04]  /*45450*/  LDL.LU R240, [R1+0x770] ;  /* 0x0007700001f07983 */ /* 0x000ea80000300800 */
[----:B------:R-:W2:Y:S04]  /*45460*/  LDL.LU R241, [R1+0x774] ;  /* 0x0007740001f17983 */ /* 0x000ea80000300800 */
[----:B------:R-:W2:Y:S04]  /*45470*/  LDL.LU R242, [R1+0x778] ;  /* 0x0007780001f27983 */ /* 0x000ea80000300800 */
[----:B------:R-:W2:Y:S09]  /*45480*/  LDL.LU R243, [R1+0x77c] ;  /* 0x00077c0001f37983 */ /* 0x000eb20000300800 */
        /* <DEDUP_REMOVED lines=8> */
[C---:B---3--:R-:W-:Y:S08]  /*45510*/  HMMA.1688.F32.TF32 R88, R76.reuse, R52, R88 ;  /* 0x000000344c58723c */ /* 0x048ff00000081058 */
[C---:B----4-:R-:W-:Y:S11]  /*45520*/  HMMA.1688.F32.TF32 R84, R76.reuse, R48, R84 ;  /* 0x000000304c54723c */ /* 0x050ff60000081054 */
[----:B------:R-:W-:Y:S05]  /*45530*/  @!UPT UIADD3 URZ, URZ, URZ, URZ ;  /* 0x0000003f3f3ff290 */ /* 0x000fea000fffe03f */
[----:B------:R-:W-:Y:S01]  /*45540*/  MOV R71, R91 ;  /* 0x0000005b00477202 */ /* 0x000fe20000000f00 */
[----:B------:R-:W-:Y:S02]  /*45550*/  IMAD.MOV.U32 R70, RZ, RZ, R90 ;  /* 0x000000ffff467224 */ /* 0x000fe400078e005a */
[----:B------:R-:W-:Y:S02]  /*45560*/  IMAD.MOV.U32 R69, RZ, RZ, R89 ;  /* 0x000000ffff457224 */ /* 0x000fe400078e0059 */
[----:B------:R-:W-:Y:S01]  /*45570*/  IMAD.MOV.U32 R68, RZ, RZ, R88 ;  /* 0x000000ffff447224 */ /* 0x000fe200078e0058 */
[----:B------:R-:W-:Y:S04]  /*45580*/  STL [R1+0x2ff4], R71 ;  /* 0x002ff44701007387 */ /* 0x000fe80000100800 */
[----:B------:R-:W-:Y:S04]  /*45590*/  STL [R1+0x2ff0], R70 ;  /* 0x002ff04601007387 */ /* 0x000fe80000100800 */
[----:B------:R-:W-:Y:S04]  /*455a0*/  STL [R1+0x2fec], R69 ;  /* 0x002fec4501007387 */ /* 0x000fe80000100800 */
[----:B------:R1:W-:Y:S02]  /*455b0*/  STL [R1+0x2fe8], R68 ;  /* 0x002fe84401007387 */ /* 0x0003e40000100800 */
[----:B-1----:R-:W-:Y:S01]  /*455c0*/  HMMA.1688.F32.TF32 R68, R76, R44, R80 ;  /* 0x0000002c4c44723c */ /* 0x002fe20000081050 */
[----:B------:R-:W-:Y:S01]  /*455d0*/  MOV R22, R87 ;  /* 0x0000005700167202 */ /* 0x000fe20000000f00 */
[----:B------:R-:W-:-:S02]  /*455e0*/  IMAD.MOV.U32 R18, RZ, RZ, R86 ;  /* 0x000000ffff127224 */ /* 0x000fc400078e0056 */
[----:B------:R-:W-:Y:S02]  /*455f0*/  IMAD.MOV.U32 R14, RZ, RZ, R85 ;  /* 0x000000ffff0e7224 */ /* 0x000fe400078e0055 */
[----:B------:R-:W-:Y:S01]  /*45600*/  IMAD.MOV.U32 R6, RZ, RZ, R84 ;  /* 0x000000ffff067224 */ /* 0x000fe200078e0054 */
[----:B------:R-:W-:Y:S04]  /*45610*/  STL [R1+0x3004], R22 ;  /* 0x0030041601007387 */ /* 0x000fe80000100800 */
[----:B------:R-:W-:Y:S04]  /*45620*/  STL [R1+0x3000], R18 ;  /* 0x0030001201007387 */ /* 0x000fe80000100800 */
[----:B------:R-:W-:Y:S04]  /*45630*/  STL [R1+0x2ffc], R14 ;  /* 0x002ffc0e01007387 */ /* 0x000fe80000100800 */
[----:B------:R-:W-:Y:S05]  /*45640*/  STL [R1+0x2ff8], R6 ;  /* 0x002ff80601007387 */ /* 0x000fea0000100800 */
        /* <DEDUP_REMOVED lines=54> */
[C---:B----4-:R-:W-:Y:S08]  /*459b0*/  HMMA.1688.F32.TF32 R104, R76.reuse, R32, R104 ;  /* 0x000000204c68723c */ /* 0x050ff00000081068 */
[C---:B--2---:R-:W-:Y:S08]  /*459c0*/  HMMA.1688.F32.TF32 R80, R76.reuse, R8, R80 ;  /* 0x000000084c50723c */ /* 0x044ff00000081050 */
[C---:B------:R-:W-:Y:S08]  /*459d0*/  HMMA.1688.F32.TF32 R100, R76.reuse, R28, R100 ;  /* 0x0000001c4c64723c */ /* 0x040ff00000081064 */
[C---:B------:R-:W-:Y:S08]  /*459e0*/  HMMA.1688.F32.TF32 R96, R76.reuse, R24, R96 ;  /* 0x000000184c60723c */ /* 0x040ff00000081060 */
[C---:B------:R-:W-:Y:S08]  /*459f0*/  HMMA.1688.F32.TF32 R92, R76.reuse, R20, R92 ;  /* 0x000000144c5c723c */ /* 0x040ff0000008105c */
[C---:B------:R-:W-:Y:S08]  /*45a00*/  HMMA.1688.F32.TF32 R88, R76.reuse, R16, R88 ;  /* 0x000000104c58723c */ /* 0x040ff00000081058 */
[C---:B------:R-:W-:Y:S08]  /*45a10*/  HMMA.1688.F32.TF32 R84, R76.reuse, R12, R84 ;  /* 0x0000000c4c54723c */ /* 0x040ff00000081054 */
[----:B------:R-:W-:Y:S11]  /*45a20*/  HMMA.1688.F32.TF32 R76, R76, R4, R240 ;  /* 0x000000044c4c723c */ /* 0x000ff600000810f0 */
[----:B------:R-:W-:Y:S04]  /*45a30*/  @!UPT UIADD3 URZ, URZ, URZ, URZ ;  /* 0x0000003f3f3ff290 */ /* 0x000fe8000fffe03f */
[----:B------:R-:W-:Y:S04]  /*45a40*/  STL.64 [R1+0xf0], R84 ;  /* 0x0000f05401007387 */ /* 0x000fe80000100a00 */
[----:B------:R-:W-:Y:S04]  /*45a50*/  STL.64 [R1+0xf8], R86 ;  /* 0x0000f85601007387 */ /* 0x000fe80000100a00 */
[----:B------:R-:W2:Y:S04]  /*45a60*/  LDL.LU R240, [R1+0x390] ;  /* 0x0003900001f07983 */ /* 0x000ea80000300800 */
[----:B------:R1:W-:Y:S04]  /*45a70*/  STL.64 [R1+0xe0], R80 ;  /* 0x0000e05001007387 */ /* 0x0003e80000100a00 */
[----:B------:R3:W-:Y:S04]  /*45a80*/  STL.64 [R1+0xe8], R82 ;  /* 0x0000e85201007387 */ /* 0x0007e80000100a00 */
[----:B------:R-:W-:Y:S04]  /*45a90*/  STL.64 [R1+0xd0], R76 ;  /* 0x0000d04c01007387 */ /* 0x000fe80000100a00 */
[----:B------:R-:W-:Y:S04]  /*45aa0*/  STL.64 [R1+0xd8], R78 ;  /* 0x0000d84e01007387 */ /* 0x000fe80000100a00 */
[----:B------:R-:W2:Y:S04]  /*45ab0*/  LDL.LU R241, [R1+0x394] ;  /* 0x0003940001f17983 */ /* 0x000ea80000300800 */
[----:B------:R-:W2:Y:S04]  /*45ac0*/  LDL.LU R242, [R1+0x398] ;  /* 0x0003980001f27983 */ /* 0x000ea80000300800 */
[----:B------:R-:W2:Y:S04]  /*45ad0*/  LDL.LU R243, [R1+0x39c] ;  /* 0x00039c0001f37983 */ /* 0x000ea80000300800 */
[----:B-1----:R-:W4:Y:S04]  /*45ae0*/  LDL.LU R80, [R1+0x3a0] ;  /* 0x0003a00001507983 */ /* 0x002f280000300800 */
[----:B------:R-:W4:Y:S04]  /*45af0*/  LDL.LU R81, [R1+0x3a4] ;  /* 0x0003a40001517983 */ /* 0x000f280000300800 */
[----:B---3--:R-:W4:Y:S04]  /*45b00*/  LDL.LU R82, [R1+0x3a8] ;  /* 0x0003a80001527983 */ /* 0x008f280000300800 */
[----:B------:R-:W4:Y:S01]  /*45b10*/  LDL.LU R83, [R1+0x3ac] ;  /* 0x0003ac0001537983 */ /* 0x000f220000300800 */
[----:B------:R-:W-:-:S03]  /*45b20*/  IMAD.MOV.U32 R15, RZ, RZ, R88 ;  /* 0x000000ffff0f7224 */ /* 0x000fc600078e0058 */
[----:B------:R-:W3:Y:S01]  /*45b30*/  LDL.LU R84, [R1+0x3b0] ;  /* 0x0003b00001547983 */ /* 0x000ee20000300800 */
[----:B------:R-:W-:-:S03]  /*45b40*/  IMAD.MOV.U32 R7, RZ, RZ, R89 ;  /* 0x000000ffff077224 */ /* 0x000fc600078e0059 */
[----:B------:R-:W3:Y:S01]  /*45b50*/  LDL.LU R85, [R1+0x3b4] ;  /* 0x0003b40001557983 */ /* 0x000ee20000300800 */
[----:B------:R-:W-:-:S03]  /*45b60*/  IMAD.MOV.U32 R10, RZ, RZ, R90 ;  /* 0x000000ffff0a7224 */ /* 0x000fc600078e005a */
[----:B------:R-:W3:Y:S01]  /*45b70*/  LDL.LU R86, [R1+0x3b8] ;  /* 0x0003b80001567983 */ /* 0x000ee20000300800 */
[----:B------:R-:W-:-:S03]  /*45b80*/  MOV R11, R91 ;  /* 0x0000005b000b7202 */ /* 0x000fc60000000f00 */
        /* <DEDUP_REMOVED lines=8> */
[----:B------:R-:W2:Y:S01]  /*45c10*/  LDL.LU R91, [R1+0x3cc] ;  /* 0x0003cc00015b7983 */ /* 0x000ea20000300800 */
        /* <DEDUP_REMOVED lines=89> */
[----:B------:R-:W4:Y:S01]  /*461b0*/  LDL.LU R116, [R1+0x430] ;  /* 0x0004300001747983 */ /* 0x000f220000300800 */
[----:B------:R-:W-:-:S03]  /*461c0*/  IMAD.MOV.U32 R70, RZ, RZ, R109 ;  /* 0x000000ffff467224 */ /* 0x000fc600078e006d */
[----:B------:R-:W4:Y:S01]  /*461d0*/  LDL.LU R117, [R1+0x434] ;  /* 0x0004340001757983 */ /* 0x000f220000300800 */
[----:B------:R-:W-:-:S03]  /*461e0*/  IMAD.MOV.U32 R69, RZ, RZ, R110 ;  /* 0x000000ffff457224 */ /* 0x000fc600078e006e */
[----:B------:R-:W4:Y:S01]  /*461f0*/  LDL.LU R118, [R1+0x438] ;  /* 0x0004380001767983 */ /* 0x000f220000300800 */
[----:B------:R-:W-:-:S03]  /*46200*/  MOV R68, R111 ;  /* 0x0000006f00447202 */ /* 0x000fc60000000f00 */
[----:B------:R-:W4:Y:S04]  /*46210*/  LDL.LU R119, [R1+0x43c] ;  /* 0x00043c0001777983 */ /* 0x000f280000300800 */
[----:B------:R-:W4:Y:S04]  /*46220*/  LDL.LU R108, [R1+0x410] ;  /* 0x00041000016c7983 */ /* 0x000f280000300800 */
        /* <DEDUP_REMOVED lines=29> */
[----:B--2---:R-:W2:Y:S04]  /*46400*/  LDL.LU.64 R206, [R1+0x30e8] ;  /* 0x0030e80001ce7983 */ /* 0x004ea80000300a00 */
[----:B------:R-:W2:Y:S04]  /*46410*/  LDL.LU.64 R204, [R1+0x30e0] ;  /* 0x0030e00001cc7983 */ /* 0x000ea80000300a00 */
[----:B------:R-:W-:Y:S04]  /*46420*/  STL.64 [R1+0x4a0], R220 ;  /* 0x0004a0dc01007387 */ /* 0x000fe80000100a00 */
[----:B------:R3:W-:Y:S04]  /*46430*/  STL.64 [R1+0x4a8], R222 ;  /* 0x0004a8de01007387 */ /* 0x0007e80000100a00 */
[----:B---3--:R-:W3:Y:S04]  /*46440*/  LDL.LU.64 R222, [R1+0x30d8] ;  /* 0x0030d80001de7983 */ /* 0x008ee80000300a00 */
[----:B------:R-:W4:Y:S04]  /*46450*/  LDL.LU.64 R220, [R1+0x30d0] ;  /* 0x0030d00001dc7983 */ /* 0x000f280000300a00 */
[----:B------:R1:W-:Y:S04]  /*46460*/  STL.64 [R1+0x490], R148 ;  /* 0x0004909401007387 */ /* 0x0003e80000100a00 */
[----:B------:R-:W-:Y:S04]  /*46470*/  STL.64 [R1+0x498], R150 ;  /* 0x0004989601007387 */ /* 0x000fe80000100a00 */
[----:B-1----:R-:W2:Y:S04]  /*46480*/  LDL.LU.64 R148, [R1+0x30c8] ;  /* 0x0030c80001947983 */ /* 0x002ea80000300a00 */
[----:B------:R-:W-:Y:S04]  /*46490*/  STL.64 [R1+0x480], R196 ;  /* 0x000480c401007387 */ /* 0x000fe80000100a00 */
[----:B------:R1:W-:Y:S01]  /*464a0*/  STL.64 [R1+0x488], R198 ;  /* 0x000488c601007387 */ /* 0x0003e20000100a00 */
[C---:B------:R-:W-:Y:S03]  /*464b0*/  HMMA.1688.F32.TF32 R160, R72.reuse, R32, R160 ;  /* 0x0000002048a0723c */ /* 0x040fe600000810a0 */
[----:B-1----:R-:W2:Y:S04]  /*464c0*/  LDL.LU.64 R198, [R1+0x30c0] ;  /* 0x0030c00001c67983 */ /* 0x002ea80000300a00 */
[----:B------:R-:W2:Y:S04]  /*464d0*/  LDL.LU.64 R196, [R1+0x30b8] ;  /* 0x0030b80001c47983 */ /* 0x000ea80000300a00 */
[----:B------:R1:W-:Y:S04]  /*464e0*/  STL.64 [R1+0x470], R152 ;  /* 0x0004709801007387 */ /* 0x0003e80000100a00 */
[----:B------:R-:W-:Y:S04]  /*464f0*/  STL.64 [R1+0x478], R154 ;  /* 0x0004789a01007387 */ /* 0x000fe80000100a00 */
[----:B-1----:R-:W2:Y:S04]  /*46500*/  LDL.LU.64 R152, [R1+0x30b0] ;  /* 0x0030b00001987983 */ /* 0x002ea80000300a00 */
[----:B------:R1:W-:Y:S04]  /*46510*/  STL.64 [R1+0x460], R156 ;  /* 0x0004609c01007387 */ /* 0x0003e80000100a00 */
[----:B------:R-:W-:Y:S04]  /*46520*/  STL.64 [R1+0x468], R158 ;  /* 0x0004689e01007387 */ /* 0x000fe80000100a00 */
[----:B-1----:R-:W2:Y:S04]  /*46530*/  LDL.LU.64 R156, [R1+0x30a8] ;  /* 0x0030a800019c7983 */ /* 0x002ea80000300a00 */
[----:B------:R-:W-:Y:S04]  /*46540*/  STL.64 [R1+0x450], R144 ;  /* 0x0004509001007387 */ /* 0x000fe80000100a00 */
[----:B------:R1:W-:Y:S04]  /*46550*/  STL.64 [R1+0x458], R146 ;  /* 0x0004589201007387 */ /* 0x0003e80000100a00 */
[----:B------:R-:W-:Y:S04]  /*46560*/  STL.64 [R1+0x440], R140 ;  /* 0x0004408c01007387 */ /* 0x000fe80000100a00 */
[----:B------:R1:W-:Y:S02]  /*46570*/  STL.64 [R1+0x448], R142 ;  /* 0x0004488e01007387 */ /* 0x0003e40000100a00 */
[C---:B-1----:R-:W-:Y:S08]  /*46580*/  HMMA.1688.F32.TF32 R144, R72.reuse, R28, R164 ;  /* 0x0000001c4890723c */ /* 0x042ff000000810a4 */
[C---:B------:R-:W-:Y:S08]  /*46590*/  HMMA.1688.F32.TF32 R140, R72.reuse, R24, R136 ;  /* 0x00000018488c723c */ /* 0x040ff00000081088 */
        /* <DEDUP_REMOVED lines=19> */
[----:B------:R-:W-:Y:S01]  /*466d0*/  LDS R74, [R252+0xd200] ;  /* 0x00d20000fc4a7984 */ /* 0x000fe20000000800 */
[C---:B-1----:R-:W-:Y:S03]  /*466e0*/  HMMA.1688.F32.TF32 R120, R76.reuse, R64, R116 ;  /* 0x000000404c78723c */ /* 0x042fe60000081074 */
[----:B------:R-:W-:Y:S04]  /*466f0*/  LDS R73, [R3+0xc200] ;  /* 0x00c2000003497984 */ /* 0x000fe80000000800 */
[----:B------:R-:W1:Y:S01]  /*46700*/  LDS R75, [R3+0xd200] ;  /* 0x00d20000034b7984 */ /* 0x000e620000000800 */
        /* <DEDUP_REMOVED lines=27> */
[----:B------:R3:W-:Y:S04]  /*468c0*/  STL.64 [R1+0x3b8], R90 ;  /* 0x0003b85a01007387 */ /* 0x0007e80000100a00 */
[----:B-1----:R-:W2:Y:S04]  /*468d0*/  LDL.LU R88, [R1+0x280] ;  /* 0x0002800001587983 */ /* 0x002ea80000300800 */
[----:B------:R-:W-:Y:S04]  /*468e0*/  STL.64 [R1+0x3a0], R84 ;  /* 0x0003a05401007387 */ /* 0x000fe80000100a00 */
[----:B------:R-:W-:Y:S04]  /*468f0*/  STL.64 [R1+0x3a8], R86 ;  /* 0x0003a85601007387 */ /* 0x000fe80000100a00 */
[----:B------:R1:W-:Y:S04]  /*46900*/  STL.64 [R1+0x390], R80 ;  /* 0x0003905001007387 */ /* 0x0003e80000100a00 */
        /* <DEDUP_REMOVED lines=84> */
[C---:B----4-:R-:W-:Y:S11]  /*46e50*/  HMMA.1688.F32.TF32 R168, R76.reuse, R12, R168 ;  /* 0x0000000c4ca8723c */ /* 0x050ff600000810a8 */
[----:B------:R-:W-:Y:S04]  /*46e60*/  @!UPT UIADD3 URZ, URZ, URZ, URZ ;  /* 0x0000003f3f3ff290 */ /* 0x000fe8000fffe03f */
[----:B------:R1:W-:Y:S04]  /*46e70*/  STL.64 [R1+0x380], R160 ;  /* 0x000380a001007387 */ /* 0x0003e80000100a00 */
[----:B------:R-:W-:Y:S04]  /*46e80*/  STL.64 [R1+0x388], R162 ;  /* 0x000388a201007387 */ /* 0x000fe80000100a00 */
[----:B-1----:R-:W2:Y:S04]  /*46e90*/  LDL.LU.64 R160, [R1+0x30a0] ;  /* 0x0030a00001a07983 */ /* 0x002ea80000300a00 */
[----:B------:R1:W-:Y:S04]  /*46ea0*/  STL.64 [R1+0x370], R164 ;  /* 0x000370a401007387 */ /* 0x0003e80000100a00 */
[----:B------:R-:W-:Y:S04]  /*46eb0*/  STL.64 [R1+0x378], R166 ;  /* 0x000378a601007387 */ /* 0x000fe80000100a00 */
[----:B-1----:R-:W3:Y:S04]  /*46ec0*/  LDL.LU.64 R164, [R1+0x3098] ;  /* 0x0030980001a47983 */ /* 0x002ee80000300a00 */
[----:B------:R1:W-:Y:S04]  /*46ed0*/  STL.64 [R1+0x360], R168 ;  /* 0x000360a801007387 */ /* 0x0003e80000100a00 */
[----:B------:R-:W-:Y:S01]  /*46ee0*/  STL.64 [R1+0x368], R170 ;  /* 0x000368aa01007387 */ /* 0x000fe20000100a00 */
[----:B------:R-:W-:Y:S01]  /*46ef0*/  HMMA.1688.F32.TF32 R144, R76, R8, R144 ;  /* 0x000000084c90723c */ /* 0x000fe20000081090 */
[----:B------:R-:W-:-:S02]  /*46f00*/  IMAD.MOV.U32 R242, RZ, RZ, R2 ;  /* 0x000000fffff27224 */ /* 0x000fc400078e0002 */
[----:B------:R-:W-:Y:S01]  /*46f10*/  IMAD.MOV.U32 R243, RZ, RZ, R0 ;  /* 0x000000fffff37224 */ /* 0x000fe200078e0000 */
[----:B------:R-:W-:Y:S04]  /*46f20*/  LDS R170, [R252+0xd300] ;  /* 0x00d30000fcaa7984 */ /* 0x000fe80000000800 */
[----:B-1----:R-:W4:Y:S01]  /*46f30*/  LDL.LU.64 R168, [R1+0x3090] ;  /* 0x0030900001a87983 */ /* 0x002f220000300a00 */
[----:B------:R-:W-:Y:S03]  /*46f40*/  HMMA.1688.F32.TF32 R76, R76, R4, R104 ;  /* 0x000000044c4c723c */ /* 0x000fe60000081068 */
[----:B------:R-:W-:Y:S04]  /*46f50*/  LDS R104, [R252+0xc280] ;  /* 0x00c28000fc687984 */ /* 0x000fe80000000800 */
[----:B------:R-:W-:Y:S01]  /*46f60*/  LDS R106, [R252+0xd280] ;  /* 0x00d28000fc6a7984 */ /* 0x000fe20000000800 */
[C---:B------:R-:W-:Y:S03]  /*46f70*/  HMMA.1688.F32.TF32 R136, R72.reuse, R60, R136 ;  /* 0x0000003c4888723c */ /* 0x040fe60000081088 */
[----:B------:R-:W-:Y:S04]  /*46f80*/  LDS R105, [R3+0xc280] ;  /* 0x00c2800003697984 */ /* 0x000fe80000000800 */
[----:B------:R-:W-:Y:S04]  /*46f90*/  STL.64 [R1+0x350], R144 ;  /* 0x0003509001007387 */ /* 0x000fe80000100a00 */
[----:B------:R-:W-:Y:S04]  /*46fa0*/  STL.64 [R1+0x358], R146 ;  /* 0x0003589201007387 */ /* 0x000fe80000100a00 */
[----:B------:R-:W-:Y:S04]  /*46fb0*/  STL.64 [R1+0x240], R76 ;  /* 0x0002404c01007387 */ /* 0x000fe80000100a00 */
[----:B------:R1:W-:Y:S01]  /*46fc0*/  STL.64 [R1+0x248], R78 ;  /* 0x0002484e01007387 */ /* 0x0003e20000100a00 */
[C---:B------:R-:W-:Y:S03]  /*46fd0*/  HMMA.1688.F32.TF32 R132, R72.reuse, R56, R132 ;  /* 0x000000384884723c */ /* 0x040fe60000081084 */
[----:B------:R-:W2:Y:S04]  /*46fe0*/  LDS R107, [R3+0xd280] ;  /* 0x00d28000036b7984 */ /* 0x000ea80000000800 */
[----:B------:R-:W-:Y:S01]  /*46ff0*/  LDS R171, [R3+0xd300] ;  /* 0x00d3000003ab7984 */ /* 0x000fe20000000800 */
[C---:B-1----:R-:W-:Y:S11]  /*47000*/  HMMA.1688.F32.TF32 R76, R72.reuse, R64, R140 ;  /* 0x00000040484c723c */ /* 0x042ff6000008108c */
[----:B------:R-:W-:Y:S11]  /*47010*/  @!UPT UIADD3 URZ, URZ, URZ, URZ ;  /* 0x0000003f3f3ff290 */ /* 0x000ff6000fffe03f */
[----:B------:R-:W-:Y:S01]  /*47020*/  @!UPT UIADD3 URZ, URZ, URZ, URZ ;  /* 0x0000003f3f3ff290 */ /* 0x000fe2000fffe03f */
        /* <DEDUP_REMOVED lines=32> */
[----:B------:R-:W-:Y:S02]  /*47230*/  HMMA.1688.F32.TF32 R84, R72, R12, R84 ;  /* 0x0000000c4854723c */ /* 0x000fe40000081054 */
[----:B------:R-:W-:Y:S04]  /*47240*/  STL.64 [R1+0x290], R92 ;  /* 0x0002905c01007387 */ /* 0x000fe80000100a00 */
[----:B------:R-:W-:Y:S09]  /*47250*/  STL.64 [R1+0x298], R94 ;  /* 0x0002985e01007387 */ /* 0x000ff20000100a00 */
[----:B------:R1:W-:Y:S01]  /*47260*/  STL.64 [R1+0x280], R76 ;  /* 0x0002804c01007387 */ /* 0x0003e20000100a00 */
[----:B------:R-:W-:Y:S01]  /*47270*/  IMAD.MOV.U32 R2, RZ, RZ, R78 ;  /* 0x000000ffff027224 */ /* 0x000fe200078e004e */
[----:B------:R-:W-:-:S02]  /*47280*/  MOV R0, R79 ;  /* 0x0000004f00007202 */ /* 0x000fc40000000f00 */
[C---:B-1----:R-:W-:Y:S03]  /*47290*/  HMMA.1688.F32.TF32 R76, R72.reuse, R8, R80 ;  /* 0x00000008484c723c */ /* 0x042fe60000081050 */
[----:B------:R-:W-:Y:S04]  /*472a0*/  STL [R1+0x2f64], R0 ;  /* 0x002f640001007387 */ /* 0x000fe80000100800 */
[----:B------:R-:W-:Y:S04]  /*472b0*/  STL [R1+0x2f60], R2 ;  /* 0x002f600201007387 */ /* 0x000fe80000100800 */
[----:B------:R1:W-:Y:S01]  /*472c0*/  STL.64 [R1+0x270], R84 ;  /* 0x0002705401007387 */ /* 0x0003e20000100a00 */
[----:B------:R-:W-:Y:S03]  /*472d0*/  HMMA.1688.F32.TF32 R72, R72, R4, R240 ;  /* 0x000000044848723c */ /* 0x000fe600000810f0 */
[----:B------:R1:W-:Y:S08]  /*472e0*/  STL.64 [R1+0x278], R86 ;  /* 0x0002785601007387 */ /* 0x0003f00000100a00 */
[----:B------:R2:W-:Y:S04]  /*472f0*/  STL.64 [R1+0x260], R76 ;  /* 0x0002604c01007387 */ /* 0x0005e80000100a00 */
[----:B------:R-:W2:Y:S04]  /*47300*/  LDL.LU R240, [R1+0x4d0] ;  /* 0x0004d00001f07983 */ /* 0x000ea80000300800 */
[----:B------:R-:W2:Y:S04]  /*47310*/  LDL.LU R241, [R1+0x4d4] ;  /* 0x0004d40001f17983 */ /* 0x000ea80000300800 */
[----:B------:R-:W2:Y:S04]  /*47320*/  LDL.LU R242, [R1+0x4d8] ;  /* 0x0004d80001f27983 */ /* 0x000ea80000300800 */
[----:B------:R-:W2:Y:S04]  /*47330*/  LDL.LU R243, [R1+0x4dc] ;  /* 0x0004dc0001f37983 */ /* 0x000ea80000300800 */
[----:B------:R-:W2:Y:S04]  /*47340*/  LDL.LU R92, [R1+0x950] ;  /* 0x00095000015c7983 */ /* 0x000ea80000300800 */
[----:B------:R-:W2:Y:S01]  /*47350*/  LDL.LU R93, [R1+0x954] ;  /* 0x00095400015d7983 */ /* 0x000ea20000300800 */
[----:B----4-:R-:W-:Y:S01]  /*47360*/  IMAD.MOV.U32 R94, RZ, RZ, R169 ;  /* 0x000000ffff5e7224 */ /* 0x010fe200078e00a9 */
[----:B------:R-:W-:-:S02]  /*47370*/  MOV R95, R168 ;  /* 0x000000a8005f7202 */ /* 0x000fc40000000f00 */
[----:B------:R-:W4:Y:S04]  /*47380*/  LDL.LU R169, [R1+0x308c] ;  /* 0x00308c0001a97983 */ /* 0x000f280000300800 */
[----:B------:R-:W2:Y:S04]  /*47390*/  LDL.LU R168, [R1+0x3088] ;  /* 0x0030880001a87983 */ /* 0x000ea80000300800 */
[----:B------:R-:W3:Y:S04]  /*473a0*/  LDL.LU R96, [R1+0x960] ;  /* 0x0009600001607983 */ /* 0x000ee80000300800 */
[----:B------:R-:W3:Y:S04]  /*473b0*/  LDL.LU R97, [R1+0x964] ;  /* 0x0009640001617983 */ /* 0x000ee80000300800 */
[----:B------:R-:W3:Y:S04]  /*473c0*/  LDL.LU R98, [R1+0x968] ;  /* 0x0009680001627983 */ /* 0x000ee80000300800 */
[----:B------:R-:W3:Y:S04]  /*473d0*/  LDL.LU R99, [R1+0x96c] ;  /* 0x00096c0001637983 */ /* 0x000ee80000300800 */
[----:B------:R-:W3:Y:S04]  /*473e0*/  LDL.LU R100, [R1+0x970] ;  /* 0x0009700001647983 */ /* 0x000ee80000300800 */
[----:B------:R-:W3:Y:S01]  /*473f0*/  LDL.LU R101, [R1+0x974] ;  /* 0x0009740001657983 */ /* 0x000ee20000300800 */
[----:B----4-:R-:W-:-:S02]  /*47400*/  IMAD.MOV.U32 R103, RZ, RZ, R169 ;  /* 0x000000ffff677224 */ /* 0x010fc400078e00a9 */
[----:B--2---:R-:W-:Y:S02]  /*47410*/  IMAD.MOV.U32 R102, RZ, RZ, R168 ;  /* 0x000000ffff667224 */ /* 0x004fe400078e00a8 */
        /* <DEDUP_REMOVED lines=15> */
[----:B------:R1:W-:Y:S04]  /*47510*/  STL [R1+0x2df4], R75 ;  /* 0x002df44b01007387 */ /* 0x0003e80000100800 */
[----:B------:R-:W4:Y:S04]  /*47520*/  LDL.LU R88, [R1+0x940] ;  /* 0x0009400001587983 */ /* 0x000f280000300800 */
[----:B------:R-:W4:Y:S04]  /*47530*/  LDL.LU R89, [R1+0x944] ;  /* 0x0009440001597983 */ /* 0x000f280000300800 */
[----:B------:R-:W4:Y:S04]  /*47540*/  LDL.LU R90, [R1+0x948] ;  /* 0x00094800015a7983 */ /* 0x000f280000300800 */
[----:B------:R-:W4:Y:S04]  /*47550*/  LDL.LU R91, [R1+0x94c] ;  /* 0x00094c00015b7983 */ /* 0x000f280000300800 */
[----:B-1----:R-:W4:Y:S04]  /*47560*/  LDL.LU R84, [R1+0x930] ;  /* 0x0009300001547983 */ /* 0x002f280000300800 */
[----:B------:R-:W4:Y:S04]  /*47570*/  LDL.LU R85, [R1+0x934] ;  /* 0x0009340001557983 */ /* 0x000f280000300800 */
[----:B------:R-:W4:Y:S04]  /*47580*/  LDL.LU R86, [R1+0x938] ;  /* 0x0009380001567983 */ /* 0x000f280000300800 */
[----:B------:R-:W4:Y:S01]  /*47590*/  LDL.LU R87, [R1+0x93c] ;  /* 0x00093c0001577983 */ /* 0x000f220000300800 */
[----:B------:R-:W-:-:S02]  /*475a0*/  IMAD.MOV.U32 R0, RZ, RZ, R78 ;  /* 0x000000ffff007224 */ /* 0x000fc400078e004e */
[----:B------:R-:W-:Y:S01]  /*475b0*/  IMAD.MOV.U32 R2, RZ, RZ, R79 ;  /* 0x000000ffff027224 */ /* 0x000fe200078e004f */
[----:B------:R-:W4:Y:S01]  /*475c0*/  LDL.LU R80, [R1+0x920] ;  /* 0x0009200001507983 */ /* 0x000f220000300800 */
[C---:B------:R-:W-:Y:S03]  /*475d0*/  HMMA.1688.F32.TF32 R76, R104.reuse, R64, R240 ;  /* 0x00000040684c723c */ /* 0x040fe600000810f0 */
[----:B------:R-:W4:Y:S04]  /*475e0*/  LDL.LU R81, [R1+0x924] ;  /* 0x0009240001517983 */ /* 0x000f280000300800 */
[----:B------:R-:W4:Y:S04]  /*475f0*/  LDL.LU R82, [R1+0x928] ;  /* 0x0009280001527983 */ /* 0x000f280000300800 */
[----:B------:R-:W4:Y:S01]  /*47600*/  LDL.LU R83, [R1+0x92c] ;  /* 0x00092c0001537983 */ /* 0x000f220000300800 */
[C---:B---3--:R-:W-:Y:S01]  /*47610*/  HMMA.1688.F32.TF32 R100, R104.reuse, R48, R100 ;  /* 0x000000306864723c */ /* 0x048fe20000081064 */
[----:B------:R-:W-:Y:S01]  /*47620*/  IMAD.MOV.U32 R166, RZ, RZ, R153 ;  /* 0x000000ffffa67224 */ /* 0x000fe200078e0099 */
[----:B------:R-:W-:Y:S01]  /*47630*/  MOV R167, R152 ;  /* 0x0000009800a77202 */ /* 0x000fe20000000f00 */
[----:B------:R-:W-:Y:S04]  /*47640*/  LDS R240, [R252+0xc380] ;  /* 0x00c38000fcf07984 */ /* 0x000fe80000000800 */
[----:B------:R-:W-:Y:S04]  /*47650*/  LDS R242, [R252+0xd380] ;  /* 0x00d38000fcf27984 */ /* 0x000fe80000000800 */
[----:B------:R-:W-:Y:S04]  /*47660*/  STL [R1+0x2e04], R76 ;  /* 0x002e044c01007387 */ /* 0x000fe80000100800 */
[----:B------:R-:W-:Y:S04]  /*47670*/  STL [R1+0x2df0], R77 ;  /* 0x002df04d01007387 */ /* 0x000fe80000100800 */
[----:B------:R-:W-:Y:S04]  /*47680*/  STL [R1+0x2dec], R78 ;  /* 0x002dec4e01007387 */ /* 0x000fe80000100800 */
[----:B------:R1:W-:Y:S01]  /*47690*/  STL [R1+0x2de8], R79 ;  /* 0x002de84f01007387 */ /* 0x0003e20000100800 */
[----:B------:R-:W-:Y:S03]  /*476a0*/  HMMA.1688.F32.TF32 R92, R104, R40, R92 ;  /* 0x00000028685c723c */ /* 0x000fe6000008105c */
[----:B------:R-:W-:Y:S04]  /*476b0*/  LDS R241, [R3+0xc380] ;  /* 0x00c3800003f17984 */ /* 0x000fe80000000800 */
[----:B------:R-:W-:Y:S01]  /*476c0*/  LDS R243, [R3+0xd380] ;  /* 0x00d3800003f37984 */ /* 0x000fe20000000800 */
[----:B--2---:R-:W-:-:S03]  /*476d0*/  MOV R115, R168 ;  /* 0x000000a800737202 */ /* 0x004fc60000000f00 */
[----:B------:R-:W-:Y:S01]  /*476e0*/  LDS R168, [R252+0xc300] ;  /* 0x00c30000fca87984 */ /* 0x000fe20000000800 */
[----:B----4-:R-:W-:-:S03]  /*476f0*/  IMAD.MOV.U32 R114, RZ, RZ, R169 ;  /* 0x000000ffff727224 */ /* 0x010fc600078e00a9 */
[----:B------:R-:W2:Y:S01]  /*47700*/  LDS R169, [R3+0xc300] ;  /* 0x00c3000003a97984 */ /* 0x000ea20000000800 */
[C---:B------:R-:W-:Y:S08]  /*47710*/  HMMA.1688.F32.TF32 R116, R104.reuse, R60, R116 ;  /* 0x0000003c6874723c */ /* 0x040ff00000081074 */
[C---:B------:R-:W-:Y:S08]  /*47720*/  HMMA.1688.F32.TF32 R72, R104.reuse, R56, R112 ;  /* 0x000000386848723c */ /* 0x040ff00000081070 */
[C---:B-1----:R-:W-:Y:S07]  /*47730*/  HMMA.1688.F32.TF32 R76, R104.reuse, R52, R108 ;  /* 0x00000034684c723c */ /* 0x042fee000008106c */
[----:B------:R-:W-:Y:S04]  /*47740*/  STL.64 [R1+0x530], R116 ;  /* 0x0005307401007387 */ /* 0x000fe80000100a00 */
[----:B------:R-:W-:Y:S04]  /*47750*/  STL.64 [R1+0x538], R118 ;  /* 0x0005387601007387 */ /* 0x000fe80000100a00 */
[----:B------:R-:W-:Y:S04]  /*47760*/  STL.64 [R1+0x520], R72 ;  /* 0x0005204801007387 */ /* 0x000fe80000100a00 */
[----:B------:R1:W-:Y:S01]  /*47770*/  STL.64 [R1+0x528], R74 ;  /* 0x0005284a01007387 */ /* 0x0003e20000100a00 */
[C---:B------:R-:W-:Y:S08]  /*47780*/  HMMA.1688.F32.TF32 R88, R104.reuse, R36, R88 ;  /* 0x000000246858723c */ /* 0x040ff00000081058 */
[C---:B-1----:R-:W-:Y:S08]  /*47790*/  HMMA.1688.F32.TF32 R72, R104.reuse, R44, R96 ;  /* 0x0000002c6848723c */ /* 0x042ff00000081060 */
[----:B------:R-:W-:Y:S01]  /*477a0*/  HMMA.1688.F32.TF32 R84, R104, R32, R84 ;  /* 0x000000206854723c */ /* 0x000fe20000081054 */
[----:B------:R1:W-:Y:S04]  /*477b0*/  STL.64 [R1+0x510], R76 ;  /* 0x0005104c01007387 */ /* 0x0003e80000100a00 */
[----:B------:R-:W-:Y:S04]  /*477c0*/  STL.64 [R1+0x518], R78 ;  /* 0x0005184e01007387 */ /* 0x000fe80000100a00 */
[----:B------:R-:W-:Y:S04]  /*477d0*/  STL.64 [R1+0x500], R100 ;  /* 0x0005006401007387 */ /* 0x000fe80000100a00 */
[----:B------:R-:W-:Y:S04]  /*477e0*/  STL.64 [R1+0x508], R102 ;  /* 0x0005086601007387 */ /* 0x000fe80000100a00 */
[----:B------:R3:W-:Y:S01]  /*477f0*/  STL.64 [R1+0x4f0], R72 ;  /* 0x0004f04801007387 */ /* 0x0007e20000100a00 */
[----:B-1----:R-:W-:Y:S01]  /*47800*/  IMAD.MOV.U32 R76, RZ, RZ, R74 ;  /* 0x000000ffff4c7224 */ /* 0x002fe200078e004a */
[----:B------:R-:W-:Y:S01]  /*47810*/  MOV R74, R93 ;  /* 0x0000005d004a7202 */ /* 0x000fe20000000f00 */
[----:B------:R-:W-:-:S02]  /*47820*/  IMAD.MOV.U32 R77, RZ, RZ, R95 ;  /* 0x000000ffff4d7224 */ /* 0x000fc400078e005f */
[----:B---3--:R-:W-:Y:S02]  /*47830*/  IMAD.MOV.U32 R72, RZ, RZ, R75 ;  /* 0x000000ffff487224 */ /* 0x008fe400078e004b */
[----:B------:R-:W-:Y:S02]  /*47840*/  IMAD.MOV.U32 R75, RZ, RZ, R94 ;  /* 0x000000ffff4b7224 */ /* 0x000fe400078e005e */
[----:B------:R-:W-:Y:S01]  /*47850*/  IMAD.MOV.U32 R73, RZ, RZ, R92 ;  /* 0x000000ffff497224 */ /* 0x000fe200078e005c */
[----:B------:R1:W-:Y:S01]  /*47860*/  STL [R1+0x2e0c], R72 ;  /* 0x002e0c4801007387 */ /* 0x0003e20000100800 */
[----:B------:R-:W-:Y:S02]  /*47870*/  IMAD.MOV.U32 R78, RZ, RZ, R84 ;  /* 0x000000ffff4e7224 */ /* 0x000fe400078e0054 */
[----:B------:R-:W-:Y:S01]  /*47880*/  IMAD.MOV.U32 R79, RZ, RZ, R85 ;  /* 0x000000ffff4f7224 */ /* 0x000fe200078e0055 */
[----:B------:R3:W-:Y:S01]  /*47890*/  STL [R1+0x2e08], R76 ;  /* 0x002e084c01007387 */ /* 0x0007e20000100800 */
[----:B-1----:R-:W-:-:S03]  /*478a0*/  IMAD.MOV.U32 R72, RZ, RZ, R90 ;  /* 0x000000ffff487224 */ /* 0x002fc600078e005a */
[----:B------:R1:W-:Y:S01]  /*478b0*/  STL.64 [R1+0x4d0], R88 ;  /* 0x0004d05801007387 */ /* 0x0003e20000100a00 */
[----:B---3--:R-:W-:-:S03]  /*478c0*/  MOV R76, R91 ;  /* 0x0000005b004c7202 */ /* 0x008fc60000000f00 */
[----:B------:R-:W-:Y:S04]  /*478d0*/  STL.64 [R1+0x2e18], R74 ;  /* 0x002e184a01007387 */ /* 0x000fe80000100a00 */
[----:B------:R-:W-:Y:S04]  /*478e0*/  STL.64 [R1+0x2e10], R72 ;  /* 0x002e104801007387 */ /* 0x000fe80000100a00 */
[----:B------:R3:W-:Y:S04]  /*478f0*/  STL.64 [R1+0x4c8], R86 ;  /* 0x0004c85601007387 */ /* 0x0007e80000100a00 */
[----:B------:R4:W-:Y:S04]  /*47900*/  STL.64 [R1+0x2e28], R78 ;  /* 0x002e284e01007387 */ /* 0x0009e80000100a00 */
[----:B------:R1:W-:Y:S04]  /*47910*/  STL.64 [R1+0x2e20], R76 ;  /* 0x002e204c01007387 */ /* 0x0003e80000100a00 */
        /* <DEDUP_REMOVED lines=44> */
[----:B------:R-:W3:Y:S08]  /*47be0*/  LDL.LU R127, [R1+0x65c] ;  /* 0x00065c00017f7983 */ /* 0x000ef00000300800 */
[----:B------:R-:W-:Y:S04]  /*47bf0*/  STL.64 [R1+0x2db0], R82 ;  /* 0x002db05201007387 */ /* 0x000fe80000100a00 */
[----:B------:R-:W-:Y:S01]  /*47c00*/  STL.64 [R1+0x2da8], R80 ;  /* 0x002da85001007387 */ /* 0x000fe20000100a00 */
[----:B--2---:R-:W-:Y:S08]  /*47c10*/  HMMA.1688.F32.TF32 R120, R168, R52, R120 ;  /* 0x00000034a878723c */ /* 0x004ff00000081078 */
[C---:B----4-:R-:W-:Y:S08]  /*47c20*/  HMMA.1688.F32.TF32 R88, R104.reuse, R20, R88 ;  /* 0x000000146858723c */ /* 0x050ff00000081058 */
[C---:B---3--:R-:W-:Y:S08]  /*47c30*/  HMMA.1688.F32.TF32 R84, R104.reuse, R24, R84 ;  /* 0x000000186854723c */ /* 0x048ff00000081054 */
[C---:B------:R-:W-:Y:S08]  /*47c40*/  HMMA.1688.F32.TF32 R92, R104.reuse, R16, R92 ;  /* 0x00000010685c723c */ /* 0x040ff0000008105c */
[C---:B------:R-:W-:Y:S07]  /*47c50*/  HMMA.1688.F32.TF32 R96, R104.reuse, R12, R96 ;  /* 0x0000000c6860723c */ /* 0x040fee0000081060 */
[----:B------:R-:W-:Y:S01]  /*47c60*/  STL.64 [R1+0x2dc0], R86 ;  /* 0x002dc05601007387 */ /* 0x000fe20000100a00 */
[C---:B------:R-:W-:Y:S08]  /*47c70*/  HMMA.1688.F32.TF32 R100, R104.reuse, R8, R100 ;  /* 0x000000086864723c */ /* 0x040ff00000081064 */
[----:B------:R-:W-:Y:S08]  /*47c80*/  HMMA.1688.F32.TF32 R104, R104, R4, R128 ;  /* 0x000000046868723c */ /* 0x000ff00000081080 */
[C---:B------:R-:W-:Y:S01]  /*47c90*/  HMMA.1688.F32.TF32 R108, R168.reuse, R64, R108 ;  /* 0x00000040a86c723c */ /* 0x040fe2000008106c */
[----:B------:R-:W-:Y:S04]  /*47ca0*/  STL.64 [R1+0x2db8], R84 ;  /* 0x002db85401007387 */ /* 0x000fe80000100a00 */
[----:B------:R1:W-:Y:S03]  /*47cb0*/  STL.64 [R1+0x2dd0], R90 ;  /* 0x002dd05a01007387 */ /* 0x0003e60000100a00 */
[C---:B------:R-:W-:Y:S01]  /*47cc0*/  HMMA.1688.F32.TF32 R112, R168.reuse, R60, R112 ;  /* 0x0000003ca870723c */ /* 0x040fe20000081070 */
[----:B------:R2:W-:Y:S04]  /*47cd0*/  STL.64 [R1+0x2dc8], R88 ;  /* 0x002dc85801007387 */ /* 0x0005e80000100a00 */
[----:B------:R3:W-:Y:S03]  /*47ce0*/  STL.64 [R1+0x2de0], R94 ;  /* 0x002de05e01007387 */ /* 0x0007e60000100a00 */
[C---:B------:R-:W-:Y:S01]  /*47cf0*/  HMMA.1688.F32.TF32 R116, R168.reuse, R56, R116 ;  /* 0x00000038a874723c */ /* 0x040fe20000081074 */
[----:B------:R4:W-:Y:S04]  /*47d00*/  STL.64 [R1+0x2dd8], R92 ;  /* 0x002dd85c01007387 */ /* 0x0009e80000100a00 */
[----:B------:R-:W-:Y:S04]  /*47d10*/  STL.64 [R1+0x2e38], R98 ;  /* 0x002e386201007387 */ /* 0x000fe80000100a00 */
[----:B------:R1:W-:Y:S04]  /*47d20*/  STL.64 [R1+0x2e30], R96 ;  /* 0x002e306001007387 */ /* 0x0003e80000100a00 */
        /* <DEDUP_REMOVED lines=47> */
[C---:B------:R-:W-:Y:S11]  /*48020*/  HMMA.1688.F32.TF32 R164, R168.reuse, R8, R164 ;  /* 0x00000008a8a4723c */ /* 0x040ff600000810a4 */
[----:B------:R-:W-:Y:S04]  /*48030*/  @!UPT UIADD3 URZ, URZ, URZ, URZ ;  /* 0x0000003f3f3ff290 */ /* 0x000fe8000fffe03f */
[----:B------:R-:W-:Y:S04]  /*48040*/  STL.64 [R1+0x2ea8], R126 ;  /* 0x002ea87e01007387 */ /* 0x000fe80000100a00 */
[----:B------:R-:W-:Y:S01]  /*48050*/  STL.64 [R1+0x2ea0], R124 ;  /* 0x002ea07c01007387 */ /* 0x000fe20000100a00 */
[C---:B--2---:R-:W-:Y:S08]  /*48060*/  HMMA.1688.F32.TF32 R148, R168.reuse, R24, R148 ;  /* 0x00000018a894723c */ /* 0x044ff00000081094 */
[C---:B---3--:R-:W-:Y:S08]  /*48070*/  HMMA.1688.F32.TF32 R132, R168.reuse, R40, R132 ;  /* 0x00000028a884723c */ /* 0x048ff00000081084 */
[C---:B----4-:R-:W-:Y:S08]  /*48080*/  HMMA.1688.F32.TF32 R128, R168.reuse, R44, R128 ;  /* 0x0000002ca880723c */ /* 0x050ff00000081080 */
[C---:B------:R-:W-:Y:S08]  /*48090*/  HMMA.1688.F32.TF32 R136, R168.reuse, R36, R136 ;  /* 0x00000024a888723c */ /* 0x040ff00000081088 */
[C---:B------:R-:W-:Y:S07]  /*480a0*/  HMMA.1688.F32.TF32 R140, R168.reuse, R32, R140 ;  /* 0x00000020a88c723c */ /* 0x040fee000008108c */
[----:B------:R-:W-:Y:S01]  /*480b0*/  STL.64 [R1+0x2eb8], R130 ;  /* 0x002eb88201007387 */ /* 0x000fe20000100a00 */
[C---:B------:R-:W-:Y:S08]  /*480c0*/  HMMA.1688.F32.TF32 R144, R168.reuse, R28, R144 ;  /* 0x0000001ca890723c */ /* 0x040ff00000081090 */
        /* <DEDUP_REMOVED lines=17> */
[----:B------:R-:W-:Y:S03]  /*481e0*/  HMMA.1688.F32.TF32 R168, R168, R4, R72 ;  /* 0x00000004a8a8723c */ /* 0x000fe60000081048 */
        /* <DEDUP_REMOVED lines=8> */
[----:B------:R-:W-:-:S03]  /*48270*/  MOV R75, R216 ;  /* 0x000000d8004b7202 */ /* 0x000fc60000000f00 */
[----:B------:R-:W2:Y:S04]  /*48280*/  LDL.LU R219, [R1+0x3074] ;  /* 0x0030740001db7983 */ /* 0x000ea80000300800 */
[----:B------:R-:W3:Y:S04]  /*48290*/  LDL.LU R218, [R1+0x3070] ;  /* 0x0030700001da7983 */ /* 0x000ee80000300800 */
[----:B------:R-:W4:Y:S04]  /*482a0*/  LDL.LU R217, [R1+0x306c] ;  /* 0x00306c0001d97983 */ /* 0x000f280000300800 */
[----:B------:R-:W4:Y:S01]  /*482b0*/  LDL.LU R216, [R1+0x3068] ;  /* 0x0030680001d87983 */ /* 0x000f220000300800 */
[----:B------:R-:W-:Y:S01]  /*482c0*/  MOV R79, R224 ;  /* 0x000000e0004f7202 */ /* 0x000fe20000000f00 */
[----:B------:R-:W-:-:S02]  /*482d0*/  IMAD.MOV.U32 R78, RZ, RZ, R225 ;  /* 0x000000ffff4e7224 */ /* 0x000fc400078e00e1 */
[----:B------:R-:W4:Y:S01]  /*482e0*/  LDL.LU R224, [R1+0x560] ;  /* 0x0005600001e07983 */ /* 0x000f220000300800 */
[----:B------:R-:W-:Y:S01]  /*482f0*/  IMAD.MOV.U32 R77, RZ, RZ, R226 ;  /* 0x000000ffff4d7224 */ /* 0x000fe200078e00e2 */
[----:B-1----:R-:W-:Y:S01]  /*48300*/  MOV R91, R188 ;  /* 0x000000bc005b7202 */ /* 0x002fe20000000f00 */
[----:B------:R-:W-:Y:S01]  /*48310*/  IMAD.MOV.U32 R76, RZ, RZ, R227 ;  /* 0x000000ffff4c7224 */ /* 0x000fe200078e00e3 */
[----:B------:R-:W4:Y:S01]  /*48320*/  LDL.LU R225, [R1+0x564] ;  /* 0x0005640001e17983 */ /* 0x000f220000300800 */
[----:B------:R-:W-:-:S03]  /*48330*/  IMAD.MOV.U32 R90, RZ, RZ, R189 ;  /* 0x000000ffff5a7224 */ /* 0x000fc600078e00bd */
        /* <DEDUP_REMOVED lines=9> */
[----:B------:R-:W4:Y:S01]  /*483d0*/  LDL.LU R190, [R1+0x578] ;  /* 0x0005780001be7983 */ /* 0x000f220000300800 */
[----:B------:R-:W-:Y:S01]  /*483e0*/  IMAD.MOV.U32 R82, RZ, RZ, R201 ;  /* 0x000000ffff527224 */ /* 0x000fe200078e00c9 */
[----:B------:R-:W-:Y:S01]  /*483f0*/  MOV R83, R200 ;  /* 0x000000c800537202 */ /* 0x000fe20000000f00 */
[----:B------:R-:W-:Y:S01]  /*48400*/  IMAD.MOV.U32 R202, RZ, RZ, R221 ;  /* 0x000000ffffca7224 */ /* 0x000fe200078e00dd */
        /* <DEDUP_REMOVED lines=15> */
[----:B------:R-:W-:-:S03]  /*48500*/  IMAD.MOV.U32 R85, RZ, RZ, R194 ;  /* 0x000000ffff557224 */ /* 0x000fc600078e00c2 */
[----:B------:R-:W4:Y:S01]  /*48510*/  LDL.LU R186, [R1+0x598] ;  /* 0x0005980001ba7983 */ /* 0x000f220000300800 */
[----:B------:R-:W-:-:S03]  /*48520*/  IMAD.MOV.U32 R84, RZ, RZ, R195 ;  /* 0x000000ffff547224 */ /* 0x000fc600078e00c3 */
[----:B------:R-:W4:Y:S01]  /*48530*/  LDL.LU R187, [R1+0x59c] ;  /* 0x00059c0001bb7983 */ /* 0x000f220000300800 */
        /* <DEDUP_REMOVED lines=10> */
[----:B--2---:R-:W-:Y:S01]  /*485e0*/  MOV R195, R219 ;  /* 0x000000db00c37202 */ /* 0x004fe20000000f00 */
[----:B---3--:R-:W-:Y:S02]  /*485f0*/  IMAD.MOV.U32 R194, RZ, RZ, R218 ;  /* 0x000000ffffc27224 */ /* 0x008fe400078e00da */
[----:B----4-:R-:W-:Y:S02]  /*48600*/  IMAD.MOV.U32 R193, RZ, RZ, R217 ;  /* 0x000000ffffc17224 */ /* 0x010fe400078e00d9 */
[----:B------:R-:W-:Y:S02]  /*48610*/  IMAD.MOV.U32 R192, RZ, RZ, R216 ;  /* 0x000000ffffc07224 */ /* 0x000fe400078e00d8 */
[----:B------:R-:W2:Y:S04]  /*48620*/  LDL.LU R216, [R1+0x3064] ;  /* 0x0030640001d87983 */ /* 0x000ea80000300800 */
[----:B------:R-:W2:Y:S04]  /*48630*/  LDL.LU R217, [R1+0x3060] ;  /* 0x0030600001d97983 */ /* 0x000ea80000300800 */
        /* <DEDUP_REMOVED lines=11> */
[----:B------:R-:W2:Y:S01]  /*486f0*/  LDL.LU R235, [R1+0x3030] ;  /* 0x0030300001eb7983 */ /* 0x000ea20000300800 */
[----:B------:R-:W-:Y:S01]  /*48700*/  IMAD.MOV.U32 R104, RZ, RZ, R175 ;  /* 0x000000ffff687224 */ /* 0x000fe200078e00af */
[----:B------:R-:W-:Y:S01]  /*48710*/  MOV R107, R172 ;  /* 0x000000ac006b7202 */ /* 0x000fe20000000f00 */
[----:B------:R-:W-:-:S02]  /*48720*/  IMAD.MOV.U32 R105, RZ, RZ, R174 ;  /* 0x000000ffff697224 */ /* 0x000fc400078e00ae */
[----:B------:R-:W-:Y:S01]  /*48730*/  IMAD.MOV.U32 R106, RZ, RZ, R173 ;  /* 0x000000ffff6a7224 */ /* 0x000fe200078e00ad */
[----:B------:R-:W-:Y:S01]  /*48740*/  MOV R111, R183 ;  /* 0x000000b7006f7202 */ /* 0x000fe20000000f00 */
[----:B------:R-:W-:Y:S01]  /*48750*/  IMAD.MOV.U32 R110, RZ, RZ, R182 ;  /* 0x000000ffff6e7224 */ /* 0x000fe200078e00b6 */
[C---:B------:R-:W-:Y:S01]  /*48760*/  HMMA.1688.F32.TF32 R212, R240.reuse, R8, R212 ;  /* 0x00000008f0d4723c */ /* 0x040fe200000810d4 */
[----:B------:R-:W3:Y:S04]  /*48770*/  LDL.LU R182, [R1+0x302c] ;  /* 0x00302c0001b67983 */ /* 0x000ee80000300800 */
[----:B------:R-:W3:Y:S03]  /*48780*/  LDL.LU R183, [R1+0x3028] ;  /* 0x0030280001b77983 */ /* 0x000ee60000300800 */
[C---:B------:R-:W-:Y:S01]  /*48790*/  HMMA.1688.F32.TF32 R236, R240.reuse, R4, R236 ;  /* 0x00000004f0ec723c */ /* 0x040fe200000810ec */
[----:B------:R-:W-:Y:S04]  /*487a0*/  STL.64 [R1+0x2f58], R170 ;  /* 0x002f58aa01007387 */ /* 0x000fe80000100a00 */
[----:B------:R-:W-:Y:S03]  /*487b0*/  STL.64 [R1+0x2f50], R168 ;  /* 0x002f50a801007387 */ /* 0x000fe60000100a00 */
[C---:B--2---:R-:W-:Y:S01]  /*487c0*/  HMMA.1688.F32.TF32 R172, R240.reuse, R64, R232 ;  /* 0x00000040f0ac723c */ /* 0x044fe200000810e8 */
[----:B------:R-:W-:Y:S04]  /*487d0*/  LDS R232, [R252+0xe000] ;  /* 0x00e00000fce87984 */ /* 0x000fe80000000800 */
[----:B------:R-:W-:Y:S04]  /*487e0*/  LDS R234, [R252+0xf000] ;  /* 0x00f00000fcea7984 */ /* 0x000fe80000000800 */
[----:B------:R-:W-:Y:S04]  /*487f0*/  LDS R233, [R3+0xe000] ;  /* 0x00e0000003e97984 */ /* 0x000fe80000000800 */
[----:B------:R-:W1:Y:S01]  /*48800*/  LDS R235, [R3+0xf000] ;  /* 0x00f0000003eb7984 */ /* 0x000e620000000800 */
[----:B----4-:R-:W-:Y:S03]  /*48810*/  HMMA.1688.F32.TF32 R176, R240, R60, R176 ;  /* 0x0000003cf0b0723c */ /* 0x010fe600000810b0 */
[----:B------:R-:W-:Y:S04]  /*48820*/  LDS R64, [R252+0x10000] ;  /* 0x01000000fc407984 */ /* 0x000fe80000000800 */
[----:B------:R-:W-:Y:S01]  /*48830*/  LDS R65, [R3+0x10000] ;  /* 0x0100000003417984 */ /* 0x000fe20000000800 */
        /* <DEDUP_REMOVED lines=29> */
[----:B------:R-:W-:Y:S04]  /*48a10*/  STL.64 [R1+0x50], R84 ;  /* 0x0000505401007387 */ /* 0x000fe80000100a00 */
[----:B------:R-:W-:Y:S04]  /*48a20*/  STL.64 [R1+0x58], R86 ;  /* 0x0000585601007387 */ /* 0x000fe80000100a00 */
[----:B------:R1:W-:Y:S01]  /*48a30*/  STL.64 [R1+0x40], R80 ;  /* 0x0000405001007387 */ /* 0x0003e20000100a00 */
[----:B------:R-:W-:-:S03]  /*48a40*/  IMAD.MOV.U32 R77, RZ, RZ, R245 ;  /* 0x000000ffff4d7224 */ /* 0x000fc600078e00f5 */
[----:B------:R2:W-:Y:S01]  /*48a50*/  STL.64 [R1+0x48], R82 ;  /* 0x0000485201007387 */ /* 0x0005e20000100a00 */
[----:B------:R-:W-:-:S03]  /*48a60*/  IMAD.MOV.U32 R78, RZ, RZ, R246 ;  /* 0x000000ffff4e7224 */ /* 0x000fc600078e00f6 */
[----:B------:R-:W4:Y:S01]  /*48a70*/  LDL.LU R244, [R1+0x3024] ;  /* 0x0030240001f47983 */ /* 0x000f220000300800 */
[----:B------:R-:W-:-:S03]  /*48a80*/  MOV R79, R247 ;  /* 0x000000f7004f7202 */ /* 0x000fc60000000f00 */
[----:B------:R1:W-:Y:S04]  /*48a90*/  STL.64 [R1+0x30], R72 ;  /* 0x0000304801007387 */ /* 0x0003e80000100a00 */
[----:B------:R1:W-:Y:S04]  /*48aa0*/  STL.64 [R1+0x38], R74 ;  /* 0x0000384a01007387 */ /* 0x0003e80000100a00 */
[----:B------:R-:W3:Y:S04]  /*48ab0*/  LDL.LU R245, [R1+0x3020] ;  /* 0x0030200001f57983 */ /* 0x000ee80000300800 */
[----:B------:R-:W3:Y:S04]  /*48ac0*/  LDL.LU R246, [R1+0x301c] ;  /* 0x00301c0001f67983 */ /* 0x000ee80000300800 */
[----:B------:R-:W3:Y:S01]  /*48ad0*/  LDL.LU R247, [R1+0x3018] ;  /* 0x0030180001f77983 */ /* 0x000ee20000300800 */
[----:B-1----:R-:W-:-:S02]  /*48ae0*/  IMAD.MOV.U32 R80, RZ, RZ, R248 ;  /* 0x000000ffff507224 */ /* 0x002fc400078e00f8 */
[----:B------:R-:W-:Y:S01]  /*48af0*/  IMAD.MOV.U32 R81, RZ, RZ, R249 ;  /* 0x000000ffff517224 */ /* 0x000fe200078e00f9 */
[----:B------:R-:W3:Y:S01]  /*48b00*/  LDL.LU R248, [R1+0x3014] ;  /* 0x0030140001f87983 */ /* 0x000ee20000300800 */
[----:B--2---:R-:W-:Y:S01]  /*48b10*/  IMAD.MOV.U32 R82, RZ, RZ, R250 ;  /* 0x000000ffff527224 */ /* 0x004fe200078e00fa */
[----:B------:R-:W-:Y:S02]  /*48b20*/  MOV R83, R251 ;  /* 0x000000fb00537202 */ /* 0x000fe40000000f00 */
[----:B------:R-:W2:Y:S04]  /*48b30*/  LDL.LU R249, [R1+0x3010] ;  /* 0x0030100001f97983 */ /* 0x000ea80000300800 */
[----:B------:R-:W2:Y:S04]  /*48b40*/  LDL.LU R250, [R1+0x300c] ;  /* 0x00300c0001fa7983 */ /* 0x000ea80000300800 */
[----:B------:R-:W2:Y:S01]  /*48b50*/  LDL.LU R251, [R1+0x3008] ;  /* 0x0030080001fb7983 */ /* 0x000ea20000300800 */
[----:B------:R-:W-:-:S02]  /*48b60*/  IMAD.MOV.U32 R84, RZ, RZ, R22 ;  /* 0x000000ffff547224 */ /* 0x000fc400078e0016 */
        /* <DEDUP_REMOVED lines=8> */
[----:B------:R-:W2:Y:S01]  /*48bf0*/  LDL.LU R6, [R1+0x2ff8] ;  /* 0x002ff80001067983 */ /* 0x000ea20000300800 */
[----:B------:R-:W-:Y:S01]  /*48c00*/  IMAD.MOV.U32 R94, RZ, RZ, R69 ;  /* 0x000000ffff5e7224 */ /* 0x000fe200078e0045 */
[----:B------:R-:W-:Y:S02]  /*48c10*/  MOV R95, R68 ;  /* 0x00000044005f7202 */ /* 0x000fe40000000f00 */
[----:B------:R-:W2:Y:S04]  /*48c20*/  LDL.LU R71, [R1+0x2ff4] ;  /* 0x002ff40001477983 */ /* 0x000ea80000300800 */
[----:B------:R-:W2:Y:S04]  /*48c30*/  LDL.LU R70, [R1+0x2ff0] ;  /* 0x002ff00001467983 */ /* 0x000ea80000300800 */
[----:B------:R-:W2:Y:S04]  /*48c40*/  LDL.LU R69, [R1+0x2fec] ;  /* 0x002fec0001457983 */ /* 0x000ea80000300800 */
[----:B------:R-:W2:Y:S01]  /*48c50*/  LDL.LU R68, [R1+0x2fe8] ;  /* 0x002fe80001447983 */ /* 0x000ea20000300800 */
[----:B----4-:R-:W-:Y:S01]  /*48c60*/  MOV R99, R244 ;  /* 0x000000f400637202 */ /* 0x010fe20000000f00 */
[----:B---3--:R-:W-:-:S02]  /*48c70*/  IMAD.MOV.U32 R98, RZ, RZ, R245 ;  /* 0x000000ffff627224 */ /* 0x008fc400078e00f5 */
[----:B------:R-:W-:Y:S02]  /*48c80*/  IMAD.MOV.U32 R97, RZ, RZ, R246 ;  /* 0x000000ffff617224 */ /* 0x000fe400078e00f6 */
[----:B------:R-:W-:Y:S02]  /*48c90*/  IMAD.MOV.U32 R96, RZ, RZ, R247 ;  /* 0x000000ffff607224 */ /* 0x000fe400078e00f7 */
[----:B------:R-:W3:Y:S04]  /*48ca0*/  LDL.LU R247, [R1+0x2fe4] ;  /* 0x002fe40001f77983 */ /* 0x000ee80000300800 */
[----:B------:R-:W4:Y:S04]  /*48cb0*/  LDL.LU R246, [R1+0x2fe0] ;  /* 0x002fe00001f67983 */ /* 0x000f280000300800 */
[----:B------:R-:W4:Y:S04]  /*48cc0*/  LDL.LU R245, [R1+0x2fdc] ;  /* 0x002fdc0001f57983 */ /* 0x000f280000300800 */
[----:B------:R-:W4:Y:S01]  /*48cd0*/  LDL.LU R244, [R1+0x2fd8] ;  /* 0x002fd80001f47983 */ /* 0x000f220000300800 */
[----:B--2---:R-:W-:-:S02]  /*48ce0*/  IMAD.MOV.U32 R101, RZ, RZ, R250 ;  /* 0x000000ffff657224 */ /* 0x004fc400078e00fa */
[----:B------:R-:W-:Y:S02]  /*48cf0*/  IMAD.MOV.U32 R100, RZ, RZ, R251 ;  /* 0x000000ffff647224 */ /* 0x000fe400078e00fb */
[----:B------:R-:W2:Y:S01]  /*48d00*/  LDL.LU R251, [R1+0x2fd4] ;  /* 0x002fd40001fb7983 */ /* 0x000ea20000300800 */
[----:B------:R-:W-:Y:S01]  /*48d10*/  IMAD.MOV.U32 R102, RZ, RZ, R249 ;  /* 0x000000ffff667224 */ /* 0x000fe200078e00f9 */
[----:B------:R-:W-:Y:S02]  /*48d20*/  MOV R103, R248 ;  /* 0x000000f800677202 */ /* 0x000fe40000000f00 */
        /* <DEDUP_REMOVED lines=11> */
[----:B------:R-:W-:-:S03]  /*48de0*/  IMAD.MOV.U32 R108, RZ, RZ, R68 ;  /* 0x000000ffff6c7224 */ /* 0x000fc600078e0044 */
[----:B------:R-:W2:Y:S01]  /*48df0*/  LDL.LU R124, [R1] ;  /* 0x00000000017c7983 */ /* 0x000ea20000300800 */
        /* <DEDUP_REMOVED lines=10> */
[----:B------:R-:W-:-:S02]  /*48ea0*/  IMAD.MOV.U32 R104, RZ, RZ, R6 ;  /* 0x000000ffff687224 */ /* 0x000fc400078e0006 */
[----:B------:R-:W-:Y:S01]  /*48eb0*/  IMAD.MOV.U32 R105, RZ, RZ, R14 ;  /* 0x000000ffff697224 */ /* 0x000fe200078e000e */
[----:B------:R-:W-:Y:S01]  /*48ec0*/  MOV R107, R22 ;  /* 0x00000016006b7202 */ /* 0x000fe20000000f00 */
[----:B------:R-:W-:Y:S02]  /*48ed0*/  IMAD.MOV.U32 R106, RZ, RZ, R18 ;  /* 0x000000ffff6a7224 */ /* 0x000fe400078e0012 */
[----:B------:R-:W-:Y:S02]  /*48ee0*/  IMAD.MOV.U32 R88, RZ, RZ, R23 ;  /* 0x000000ffff587224 */ /* 0x000fe400078e0017 */
[----:B------:R-:W-:Y:S02]  /*48ef0*/  IMAD.MOV.U32 R89, RZ, RZ, R26 ;  /* 0x000000ffff597224 */ /* 0x000fe400078e001a */
[----:B------:R-:W-:Y:S01]  /*48f00*/  IMAD.MOV.U32 R90, RZ, RZ, R27 ;  /* 0x000000ffff5a7224 */ /* 0x000fe200078e001b */
[----:B------:R-:W-:Y:S01]  /*48f10*/  MOV R91, R19 ;  /* 0x00000013005b7202 */ /* 0x000fe20000000f00 */
[----:B------:R-:W-:-:S02]  /*48f20*/  IMAD.MOV.U32 R72, RZ, RZ, R15 ;  /* 0x000000ffff487224 */ /* 0x000fc400078e000f */
[----:B------:R-:W-:Y:S01]  /*48f30*/  IMAD.MOV.U32 R73, RZ, RZ, R7 ;  /* 0x000000ffff497224 */ /* 0x000fe200078e0007 */
[----:B------:R-:W-:Y:S01]  /*48f40*/  MOV R75, R11 ;  /* 0x0000000b004b7202 */ /* 0x000fe20000000f00 */
[----:B------:R-:W-:Y:S01]  /*48f50*/  IMAD.MOV.U32 R74, RZ, RZ, R10 ;  /* 0x000000ffff4a7224 */ /* 0x000fe200078e000a */
[----:B---3--:R-:W-:Y:S01]  /*48f60*/  MOV R115, R247 ;  /* 0x000000f700737202 */ /* 0x008fe20000000f00 */
[----:B----4-:R-:W-:Y:S02]  /*48f70*/  IMAD.MOV.U32 R114, RZ, RZ, R246 ;  /* 0x000000ffff727224 */ /* 0x010fe400078e00f6 */
[----:B------:R-:W-:Y:S02]  /*48f80*/  IMAD.MOV.U32 R113, RZ, RZ, R245 ;  /* 0x000000ffff717224 */ /* 0x000fe400078e00f5 */
[----:B------:R-:W-:Y:S02]  /*48f90*/  IMAD.MOV.U32 R112, RZ, RZ, R244 ;  /* 0x000000ffff707224 */ /* 0x000fe400078e00f4 */
[----:B------:R-:W3:Y:S04]  /*48fa0*/  LDL.LU R244, [R1+0x2fb4] ;  /* 0x002fb40001f47983 */ /* 0x000ee80000300800 */
[----:B------:R-:W3:Y:S04]  /*48fb0*/  LDL.LU R245, [R1+0x2fb0] ;  /* 0x002fb00001f57983 */ /* 0x000ee80000300800 */
[----:B------:R-:W3:Y:S04]  /*48fc0*/  LDL.LU R246, [R1+0x2fac] ;  /* 0x002fac0001f67983 */ /* 0x000ee80000300800 */
[----:B------:R-:W3:Y:S04]  /*48fd0*/  LDL.LU R247, [R1+0x2fa8] ;  /* 0x002fa80001f77983 */ /* 0x000ee80000300800 */
[----:B------:R-:W4:Y:S01]  /*48fe0*/  LDL.LU R120, [R1+0x1c0] ;  /* 0x0001c00001787983 */ /* 0x000f220000300800 */
[----:B--2---:R-:W-:-:S03]  /*48ff0*/  IMAD.MOV.U32 R116, RZ, RZ, R248 ;  /* 0x000000ffff747224 */ /* 0x004fc600078e00f8 */
[----:B------:R-:W4:Y:S01]  /*49000*/  LDL.LU R121, [R1+0x1c4] ;  /* 0x0001c40001797983 */ /* 0x000f220000300800 */
[----:B------:R-:W-:-:S03]  /*49010*/  IMAD.MOV.U32 R117, RZ, RZ, R249 ;  /* 0x000000ffff757224 */ /* 0x000fc600078e00f9 */
[----:B------:R-:W4:Y:S01]  /*49020*/  LDL.LU R122, [R1+0x1c8] ;  /* 0x0001c800017a7983 */ /* 0x000f220000300800 */
[----:B------:R-:W-:-:S03]  /*49030*/  IMAD.MOV.U32 R118, RZ, RZ, R250 ;  /* 0x000000ffff767224 */ /* 0x000fc600078e00fa */
[----:B------:R-:W4:Y:S01]  /*49040*/  LDL.LU R123, [R1+0x1cc] ;  /* 0x0001cc00017b7983 */ /* 0x000f220000300800 */
        /* <DEDUP_REMOVED lines=16> */
[----:B------:R-:W3:Y:S01]  /*49150*/  LDL.LU R11, [R1+0x2f68] ;  /* 0x002f6800010b7983 */ /* 0x000ee20000300800 */
        /* <DEDUP_REMOVED lines=15> */
[----:B------:R-:W4:Y:S02]  /*49250*/  LDS R243, [R3+0xf080] ;  /* 0x00f0800003f37984 */ /* 0x000f240000000800 */
[----:B----4-:R-:W-:Y:S08]  /*49260*/  HMMA.1688.F32.TF32 R120, R240, R66, R120 ;  /* 0x00000042f078723c */ /* 0x010ff00000081078 */
[C---:B--2---:R-:W-:Y:S08]  /*49270*/  HMMA.1688.F32.TF32 R128, R232.reuse, R22, R128 ;  /* 0x00000016e880723c */ /* 0x044ff00000081080 */
[C---:B---3--:R-:W-:Y:S08]  /*49280*/  HMMA.1688.F32.TF32 R132, R232.reuse, R26, R132 ;  /* 0x0000001ae884723c */ /* 0x048ff00000081084 */
[C---:B------:R-:W-:Y:S08]  /*49290*/  HMMA.1688.F32.TF32 R248, R232.reuse, R14, R248 ;  /* 0x0000000ee8f8723c */ /* 0x040ff000000810f8 */
[C---:B------:R-:W-:Y:S07]  /*492a0*/  HMMA.1688.F32.TF32 R124, R232.reuse, R18, R124 ;  /* 0x00000012e87c723c */ /* 0x040fee000008107c */
[----:B------:R-:W-:Y:S04]  /*492b0*/  STL.64 [R1+0x20], R132 ;  /* 0x0000208401007387 */ /* 0x000fe80000100a00 */
[----:B------:R-:W-:Y:S04]  /*492c0*/  STL.64 [R1+0x28], R134 ;  /* 0x0000288601007387 */ /* 0x000fe80000100a00 */
[----:B------:R-:W-:Y:S04]  /*492d0*/  STL.64 [R1+0x10], R128 ;  /* 0x0000108001007387 */ /* 0x000fe80000100a00 */
[----:B------:R1:W-:Y:S04]  /*492e0*/  STL.64 [R1+0x18], R130 ;  /* 0x0000188201007387 */ /* 0x0003e80000100a00 */
[----:B------:R2:W-:Y:S04]  /*492f0*/  STL [R1+0x2da4], R248 ;  /* 0x002da4f801007387 */ /* 0x0005e80000100800 */
[----:B------:R-:W-:Y:S04]  /*49300*/  STL.64 [R1], R124 ;  /* 0x0000007c01007387 */ /* 0x000fe80000100a00 */
[----:B------:R3:W-:Y:S01]  /*49310*/  STL.64 [R1+0x8], R126 ;  /* 0x0000087e01007387 */ /* 0x0007e20000100a00 */
[----:B-1----:R-:W-:Y:S03]  /*49320*/  HMMA.1688.F32.TF32 R128, R232, R10, R244 ;  /* 0x0000000ae880723c */ /* 0x002fe600000810f4 */
[----:B------:R1:W-:Y:S01]  /*49330*/  STL [R1+0x2da0], R249 ;  /* 0x002da0f901007387 */ /* 0x0003e20000100800 */
[----:B--2---:R-:W-:-:S03]  /*49340*/  IMAD.MOV.U32 R248, RZ, RZ, R120 ;  /* 0x000000fffff87224 */ /* 0x004fc600078e0078 */
[----:B------:R2:W-:Y:S04]  /*49350*/  STL [R1+0x2d9c], R250 ;  /* 0x002d9cfa01007387 */ /* 0x0005e80000100800 */
[----:B------:R4:W-:Y:S01]  /*49360*/  STL [R1+0x2d98], R251 ;  /* 0x002d98fb01007387 */ /* 0x0009e20000100800 */
[----:B---3--:R-:W-:Y:S01]  /*49370*/  HMMA.1688.F32.TF32 R124, R232, R6, R68 ;  /* 0x00000006e87c723c */ /* 0x008fe20000081044 */
[----:B-1----:R-:W-:Y:S02]  /*49380*/  IMAD.MOV.U32 R249, RZ, RZ, R121 ;  /* 0x000000fffff97224 */ /* 0x002fe400078e0079 */
[----:B------:R-:W-:Y:S01]  /*49390*/  LDS R68, [R252+0xe100] ;  /* 0x00e10000fc447984 */ /* 0x000fe20000000800 */
[----:B--2---:R-:W-:-:S03]  /*493a0*/  IMAD.MOV.U32 R250, RZ, RZ, R122 ;  /* 0x000000fffffa7224 */ /* 0x004fc600078e007a */
[----:B------:R-:W-:Y:S01]  /*493b0*/  LDS R70, [R252+0xf100] ;  /* 0x00f10000fc467984 */ /* 0x000fe20000000800 */
[----:B----4-:R-:W-:Y:S02]  /*493c0*/  MOV R251, R123 ;  /* 0x0000007b00fb7202 */ /* 0x010fe40000000f00 */
[C---:B------:R-:W-:Y:S01]  /*493d0*/  HMMA.1688.F32.TF32 R120, R240.reuse, R62, R116 ;  /* 0x0000003ef078723c */ /* 0x040fe20000081074 */
[----:B------:R-:W-:Y:S04]  /*493e0*/  STL.64 [R1+0x7a0], R128 ;  /* 0x0007a08001007387 */ /* 0x000fe80000100a00 */
[----:B------:R-:W-:Y:S03]  /*493f0*/  LDS R69, [R3+0xe100] ;  /* 0x00e1000003457984 */ /* 0x000fe60000000800 */
[C---:B------:R-:W-:Y:S01]  /*49400*/  HMMA.1688.F32.TF32 R116, R240.reuse, R58, R112 ;  /* 0x0000003af074723c */ /* 0x040fe20000081070 */
[----:B------:R-:W1:Y:S04]  /*49410*/  LDS R71, [R3+0xf100] ;  /* 0x00f1000003477984 */ /* 0x000e680000000800 */
[----:B------:R-:W-:Y:S03]  /*49420*/  LDS R232, [R252+0xe180] ;  /* 0x00e18000fce87984 */ /* 0x000fe60000000800 */
[C---:B------:R-:W-:Y:S01]  /*49430*/  HMMA.1688.F32.TF32 R112, R240.reuse, R54, R108 ;  /* 0x00000036f070723c */ /* 0x040fe2000008106c */
[----:B------:R-:W-:Y:S04]  /*49440*/  LDS R234, [R252+0xf180] ;  /* 0x00f18000fcea7984 */ /* 0x000fe80000000800 */
[----:B------:R-:W-:Y:S03]  /*49450*/  LDS R233, [R3+0xe180] ;  /* 0x00e1800003e97984 */ /* 0x000fe60000000800 */
[C---:B------:R-:W-:Y:S01]  /*49460*/  HMMA.1688.F32.TF32 R108, R240.reuse, R50, R104 ;  /* 0x00000032f06c723c */ /* 0x040fe20000081068 */
[----:B------:R-:W2:Y:S07]  /*49470*/  LDS R235, [R3+0xf180] ;  /* 0x00f1800003eb7984 */ /* 0x000eae0000000800 */
        /* <DEDUP_REMOVED lines=10> */
[----:B------:R-:W-:Y:S03]  /*49520*/  STL.64 [R1+0x1b8], R122 ;  /* 0x0001b87a01007387 */ /* 0x000fe60000100a00 */
        /* <DEDUP_REMOVED lines=20> */
[----:B------:R-:W3:Y:S04]  /*49670*/  LDL.LU R76, [R1+0x410] ;  /* 0x00041000014c7983 */ /* 0x000ee80000300800 */
[----:B------:R4:W-:Y:S04]  /*49680*/  STL.64 [R1+0x110], R80 ;  /* 0x0001105001007387 */ /* 0x0009e80000100a00 */
[----:B------:R1:W-:Y:S04]  /*49690*/  STL.64 [R1+0x118], R82 ;  /* 0x0001185201007387 */ /* 0x0003e80000100a00 */
[----:B------:R1:W-:Y:S04]  /*496a0*/  STL.64 [R1+0x100], R72 ;  /* 0x0001004801007387 */ /* 0x0003e80000100a00 */
[----:B------:R1:W-:Y:S04]  /*496b0*/  STL.64 [R1+0x108], R74 ;  /* 0x0001084a01007387 */ /* 0x0003e80000100a00 */
[----:B------:R-:W3:Y:S04]  /*496c0*/  LDL.LU R77, [R1+0x414] ;  /* 0x00041400014d7983 */ /* 0x000ee80000300800 */
[----:B------:R-:W3:Y:S04]  /*496d0*/  LDL.LU R78, [R1+0x418] ;  /* 0x00041800014e7983 */ /* 0x000ee80000300800 */
[----:B------:R-:W3:Y:S04]  /*496e0*/  LDL.LU R79, [R1+0x41c] ;  /* 0x00041c00014f7983 */ /* 0x000ee80000300800 */
[----:B----4-:R-:W2:Y:S04]  /*496f0*/  LDL.LU R80, [R1+0x420] ;  /* 0x0004200001507983 */ /* 0x010ea80000300800 */
[----:B------:R-:W2:Y:S04]  /*49700*/  LDL.LU R81, [R1+0x424] ;  /* 0x0004240001517983 */ /* 0x000ea80000300800 */
[----:B-1----:R-:W2:Y:S04]  /*49710*/  LDL.LU R82, [R1+0x428] ;  /* 0x0004280001527983 */ /* 0x002ea80000300800 */
[----:B------:R-:W2:Y:S04]  /*49720*/  LDL.LU R83, [R1+0x42c] ;  /* 0x00042c0001537983 */ /* 0x000ea80000300800 */
        /* <DEDUP_REMOVED lines=97> */
[----:B------:R-:W-:Y:S08]  /*49d40*/  HMMA.1688.F32.TF32 R152, R240, R6, R152 ;  /* 0x00000006f098723c */ /* 0x000ff00000081098 */
[C---:B------:R-:W-:Y:S07]  /*49d50*/  HMMA.1688.F32.TF32 R148, R68.reuse, R66, R148 ;  /* 0x000000424494723c */ /* 0x040fee0000081094 */
[----:B------:R-:W-:Y:S01]  /*49d60*/  STL.64 [R1+0xf0], R160 ;  /* 0x0000f0a001007387 */ /* 0x000fe20000100a00 */
[C---:B------:R-:W-:Y:S03]  /*49d70*/  HMMA.1688.F32.TF32 R136, R68.reuse, R54, R136 ;  /* 0x000000364488723c */ /* 0x040fe60000081088 */
[----:B------:R-:W-:Y:S04]  /*49d80*/  STL.64 [R1+0xf8], R162 ;  /* 0x0000f8a201007387 */ /* 0x000fe80000100a00 */
[----:B------:R-:W-:Y:S04]  /*49d90*/  STL.64 [R1+0xe0], R156 ;  /* 0x0000e09c01007387 */ /* 0x000fe80000100a00 */
[----:B------:R-:W-:Y:S01]  /*49da0*/  STL.64 [R1+0xe8], R158 ;  /* 0x0000e89e01007387 */ /* 0x000fe20000100a00 */
[C---:B------:R-:W-:Y:S03]  /*49db0*/  HMMA.1688.F32.TF32 R120, R68.reuse, R38, R120 ;  /* 0x000000264478723c */ /* 0x040fe60000081078 */
[----:B------:R-:W-:Y:S04]  /*49dc0*/  STL.64 [R1+0xd0], R152 ;  /* 0x0000d09801007387 */ /* 0x000fe80000100a00 */
        /* <DEDUP_REMOVED lines=8> */
[----:B------:R-:W-:Y:S03]  /*49e50*/  HMMA.1688.F32.TF32 R88, R68, R6, R88 ;  /* 0x000000064458723c */ /* 0x000fe60000081058 */
        /* <DEDUP_REMOVED lines=12> */
[----:B------:R-:W-:Y:S03]  /*49f20*/  HMMA.1688.F32.TF32 R72, R232, R54, R72 ;  /* 0x00000036e848723c */ /* 0x000fe60000081048 */
        /* <DEDUP_REMOVED lines=21> */
[----:B------:R-:W-:Y:S04]  /*4a080*/  LDS R68, [R252+0xe200] ;  /* 0x00e20000fc447984 */ /* 0x000fe80000000800 */
[----:B-1----:R-:W3:Y:S04]  /*4a090*/  LDL.LU R80, [R1+0x260] ;  /* 0x0002600001507983 */ /* 0x002ee80000300800 */
[----:B------:R1:W-:Y:S01]  /*4a0a0*/  STL.64 [R1+0x750], R76 ;  /* 0x0007504c01007387 */ /* 0x0003e20000100a00 */
[----:B--2---:R-:W-:-:S03]  /*4a0b0*/  IMAD.MOV.U32 R82, RZ, RZ, R0 ;  /* 0x000000ffff527224 */ /* 0x004fc600078e0000 */
[----:B------:R2:W-:Y:S01]  /*4a0c0*/  STL.64 [R1+0x758], R78 ;  /* 0x0007584e01007387 */ /* 0x0005e20000100a00 */
[----:B------:R-:W-:-:S03]  /*4a0d0*/  IMAD.MOV.U32 R83, RZ, RZ, R2 ;  /* 0x000000ffff537224 */ /* 0x000fc600078e0002 */
[----:B------:R4:W-:Y:S04]  /*4a0e0*/  STL.64 [R1+0x740], R72 ;  /* 0x0007404801007387 */ /* 0x0009e80000100a00 */
[----:B------:R1:W-:Y:S04]  /*4a0f0*/  STL.64 [R1+0x748], R74 ;  /* 0x0007484a01007387 */ /* 0x0003e80000100a00 */
        /* <DEDUP_REMOVED lines=21> */
[----:B--2---:R-:W2:Y:S04]  /*4a250*/  LDL.LU R78, [R1+0x2d8] ;  /* 0x0002d800014e7983 */ /* 0x004ea80000300800 */
        /* <DEDUP_REMOVED lines=77> */
[----:B----4-:R-:W4:Y:S04]  /*4a730*/  LDL.LU R72, [R1+0x2c0] ;  /* 0x0002c00001487983 */ /* 0x010f280000300800 */
[----:B------:R-:W4:Y:S04]  /*4a740*/  LDL.LU R73, [R1+0x2c4] ;  /* 0x0002c40001497983 */ /* 0x000f280000300800 */
[----:B------:R-:W4:Y:S04]  /*4a750*/  LDL.LU R74, [R1+0x2c8] ;  /* 0x0002c800014a7983 */ /* 0x000f280000300800 */
[----:B------:R-:W4:Y:S04]  /*4a760*/  LDL.LU R75, [R1+0x2cc] ;  /* 0x0002cc00014b7983 */ /* 0x000f280000300800 */
[----:B------:R-:W-:Y:S04]  /*4a770*/  LDS R70, [R252+0xf200] ;  /* 0x00f20000fc467984 */ /* 0x000fe80000000800 */
[----:B------:R-:W-:Y:S04]  /*4a780*/  LDS R69, [R3+0xe200] ;  /* 0x00e2000003457984 */ /* 0x000fe80000000800 */
[----:B------:R-:W2:Y:S01]  /*4a790*/  LDS R71, [R3+0xf200] ;  /* 0x00f2000003477984 */ /* 0x000ea20000000800 */
[----:B---3--:R-:W-:Y:S01]  /*4a7a0*/  IMAD.MOV.U32 R90, RZ, RZ, R2 ;  /* 0x000000ffff5a7224 */ /* 0x008fe200078e0002 */
[----:B------:R-:W-:-:S02]  /*4a7b0*/  MOV R91, R0 ;  /* 0x00000000005b7202 */ /* 0x000fc40000000f00 */
[----:B------:R-:W3:Y:S04]  /*4a7c0*/  LDL.LU R88, [R1+0x280] ;  /* 0x0002800001587983 */ /* 0x000ee80000300800 */
[----:B------:R-:W3:Y:S01]  /*4a7d0*/  LDL.LU R89, [R1+0x284] ;  /* 0x0002840001597983 */ /* 0x000ee20000300800 */
[----:B--2---:R-:W-:Y:S08]  /*4a7e0*/  HMMA.1688.F32.TF32 R112, R68, R58, R112 ;  /* 0x0000003a4470723c */ /* 0x004ff00000081070 */
        /* <DEDUP_REMOVED lines=10> */
[----:B------:R1:W-:Y:S01]  /*4a890*/  STL.64 [R1+0x730], R168 ;  /* 0x000730a801007387 */ /* 0x0003e20000100a00 */
[----:B------:R-:W-:Y:S01]  /*4a8a0*/  IMAD.MOV.U32 R2, RZ, RZ, R170 ;  /* 0x000000ffff027224 */ /* 0x000fe200078e00aa */
[C---:B------:R-:W-:Y:S01]  /*4a8b0*/  HMMA.1688.F32.TF32 R152, R232.reuse, R34, R152 ;  /* 0x00000022e898723c */ /* 0x040fe20000081098 */
[----:B------:R-:W-:Y:S02]  /*4a8c0*/  IMAD.MOV.U32 R0, RZ, RZ, R171 ;  /* 0x000000ffff007224 */ /* 0x000fe400078e00ab */
[----:B------:R-:W2:Y:S04]  /*4a8d0*/  LDL.LU.64 R170, [R1+0x2f58] ;  /* 0x002f580001aa7983 */ /* 0x000ea80000300a00 */
[----:B-1----:R-:W2:Y:S04]  /*4a8e0*/  LDL.LU.64 R168, [R1+0x2f50] ;  /* 0x002f500001a87983 */ /* 0x002ea80000300a00 */
[----:B------:R-:W-:Y:S04]  /*4a8f0*/  STL.64 [R1+0x720], R164 ;  /* 0x000720a401007387 */ /* 0x000fe80000100a00 */
[----:B------:R1:W-:Y:S01]  /*4a900*/  STL.64 [R1+0x728], R166 ;  /* 0x000728a601007387 */ /* 0x0003e20000100a00 */
[C---:B------:R-:W-:Y:S03]  /*4a910*/  HMMA.1688.F32.TF32 R136, R232.reuse, R18, R136 ;  /* 0x00000012e888723c */ /* 0x040fe60000081088 */
        /* <DEDUP_REMOVED lines=52> */
[C---:B----4-:R-:W-:Y:S03]  /*4ac60*/  HMMA.1688.F32.TF32 R72, R68.reuse, R34, R72 ;  /* 0x000000224448723c */ /* 0x050fe60000081048 */
[----:B------:R-:W-:Y:S04]  /*4ac70*/  LDS R232, [R252+0xe280] ;  /* 0x00e28000fce87984 */ /* 0x000fe80000000800 */
[----:B------:R-:W-:Y:S04]  /*4ac80*/  LDS R234, [R252+0xf280] ;  /* 0x00f28000fcea7984 */ /* 0x000fe80000000800 */
[----:B-1----:R-:W4:Y:S04]  /*4ac90*/  LDL.LU.64 R122, [R1+0x2e98] ;  /* 0x002e9800017a7983 */ /* 0x002f280000300a00 */
[----:B------:R-:W4:Y:S04]  /*4aca0*/  LDL.LU.64 R120, [R1+0x2e90] ;  /* 0x002e900001787983 */ /* 0x000f280000300a00 */
        /* <DEDUP_REMOVED lines=33> */
[----:B-1----:R-:W4:Y:S04]  /*4aec0*/  LDL.LU.64 R74, [R1+0x2e18] ;  /* 0x002e1800014a7983 */ /* 0x002f280000300a00 */
[----:B------:R-:W4:Y:S04]  /*4aed0*/  LDL.LU.64 R72, [R1+0x2e10] ;  /* 0x002e100001487983 */ /* 0x000f280000300a00 */
[----:B------:R-:W-:Y:S01]  /*4aee0*/  STL.64 [R1+0x5f0], R240 ;  /* 0x0005f0f001007387 */ /* 0x000fe20000100a00 */
[C---:B------:R-:W-:Y:S03]  /*4aef0*/  HMMA.1688.F32.TF32 R92, R68.reuse, R22, R92 ;  /* 0x00000016445c723c */ /* 0x040fe6000008105c */
[----:B------:R1:W-:Y:S05]  /*4af00*/  STL.64 [R1+0x5f8], R242 ;  /* 0x0005f8f201007387 */ /* 0x0003ea0000100a00 */
[C---:B---3--:R-:W-:Y:S08]  /*4af10*/  HMMA.1688.F32.TF32 R88, R68.reuse, R18, R88 ;  /* 0x000000124458723c */ /* 0x048ff00000081058 */
[C---:B-1----:R-:W-:Y:S08]  /*4af20*/  HMMA.1688.F32.TF32 R240, R68.reuse, R26, R244 ;  /* 0x0000001a44f0723c */ /* 0x042ff000000810f4 */
[C---:B------:R-:W-:Y:S08]  /*4af30*/  HMMA.1688.F32.TF32 R84, R68.reuse, R14, R84 ;  /* 0x0000000e4454723c */ /* 0x040ff00000081054 */
[----:B------:R-:W-:Y:S07]  /*4af40*/  HMMA.1688.F32.TF32 R80, R68, R10, R80 ;  /* 0x0000000a4450723c */ /* 0x000fee0000081050 */
[----:B------:R-:W-:Y:S04]  /*4af50*/  STL.64 [R1+0x5e0], R240 ;  /* 0x0005e0f001007387 */ /* 0x000fe80000100a00 */
[----:B------:R-:W-:Y:S04]  /*4af60*/  STL.64 [R1+0x5e8], R242 ;  /* 0x0005e8f201007387 */ /* 0x000fe80000100a00 */
[----:B------:R-:W-:Y:S04]  /*4af70*/  STL.64 [R1+0x5d0], R92 ;  /* 0x0005d05c01007387 */ /* 0x000fe80000100a00 */
[----:B------:R-:W-:Y:S04]  /*4af80*/  STL.64 [R1+0x5d8], R94 ;  /* 0x0005d85e01007387 */ /* 0x000fe80000100a00 */
[----:B------:R1:W-:Y:S04]  /*4af90*/  STL.64 [R1+0x5c0], R88 ;  /* 0x0005c05801007387 */ /* 0x0003e80000100a00 */
[----:B------:R3:W-:Y:S04]  /*4afa0*/  STL.64 [R1+0x5c8], R90 ;  /* 0x0005c85a01007387 */ /* 0x0007e80000100a00 */
[----:B-1----:R-:W4:Y:S04]  /*4afb0*/  LDL.LU R88, [R1+0x510] ;  /* 0x0005100001587983 */ /* 0x002f280000300800 */
[----:B------:R-:W-:Y:S04]  /*4afc0*/  STL.64 [R1+0x5b0], R84 ;  /* 0x0005b05401007387 */ /* 0x000fe80000100a00 */
[----:B------:R-:W-:Y:S04]  /*4afd0*/  STL.64 [R1+0x5b8], R86 ;  /* 0x0005b85601007387 */ /* 0x000fe80000100a00 */
[----:B------:R1:W-:Y:S04]  /*4afe0*/  STL.64 [R1+0x250], R80 ;  /* 0x0002505001007387 */ /* 0x0003e80000100a00 */
[----:B------:R1:W-:Y:S04]  /*4aff0*/  STL.64 [R1+0x258], R82 ;  /* 0x0002585201007387 */ /* 0x0003e80000100a00 */
[----:B------:R-:W4:Y:S04]  /*4b000*/  LDL.LU R89, [R1+0x514] ;  /* 0x0005140001597983 */ /* 0x000f280000300800 */
[----:B---3--:R-:W3:Y:S04]  /*4b010*/  LDL.LU R90, [R1+0x518] ;  /* 0x00051800015a7983 */ /* 0x008ee80000300800 */
[----:B------:R-:W3:Y:S04]  /*4b020*/  LDL.LU R91, [R1+0x51c] ;  /* 0x00051c00015b7983 */ /* 0x000ee80000300800 */
[----:B------:R-:W3:Y:S04]  /*4b030*/  LDL.LU R240, [R1+0x4d0] ;  /* 0x0004d00001f07983 */ /* 0x000ee80000300800 */
[----:B------:R-:W3:Y:S01]  /*4b040*/  LDL.LU R241, [R1+0x4d4] ;  /* 0x0004d40001f17983 */ /* 0x000ee20000300800 */
[----:B--2---:R-:W-:Y:S01]  /*4b050*/  MOV R243, R76 ;  /* 0x0000004c00f37202 */ /* 0x004fe20000000f00 */
[----:B----4-:R-:W-:-:S02]  /*4b060*/  IMAD.MOV.U32 R242, RZ, RZ, R72 ;  /* 0x000000fffff27224 */ /* 0x010fc400078e0048 */
[----:B------:R-:W2:Y:S04]  /*4b070*/  LDL.LU R72, [R1+0x2e0c] ;  /* 0x002e0c0001487983 */ /* 0x000ea80000300800 */
[----:B------:R-:W4:Y:S04]  /*4b080*/  LDL.LU R76, [R1+0x2e08] ;  /* 0x002e0800014c7983 */ /* 0x000f280000300800 */
[----:B------:R-:W3:Y:S04]  /*4b090*/  LDL.LU R92, [R1+0x530] ;  /* 0x00053000015c7983 */ /* 0x000ee80000300800 */
[----:B------:R-:W3:Y:S04]  /*4b0a0*/  LDL.LU R93, [R1+0x534] ;  /* 0x00053400015d7983 */ /* 0x000ee80000300800 */
[----:B------:R-:W3:Y:S04]  /*4b0b0*/  LDL.LU R94, [R1+0x538] ;  /* 0x00053800015e7983 */ /* 0x000ee80000300800 */
[----:B------:R-:W3:Y:S01]  /*4b0c0*/  LDL.LU R95, [R1+0x53c] ;  /* 0x00053c00015f7983 */ /* 0x000ee20000300800 */
[----:B-1----:R-:W-:-:S03]  /*4b0d0*/  IMAD.MOV.U32 R80, RZ, RZ, R73 ;  /* 0x000000ffff507224 */ /* 0x002fc600078e0049 */
[----:B------:R-:W3:Y:S01]  /*4b0e0*/  LDL.LU R84, [R1+0x4f0] ;  /* 0x0004f00001547983 */ /* 0x000ee20000300800 */
[----:B------:R-:W-:-:S03]  /*4b0f0*/  MOV R81, R74 ;  /* 0x0000004a00517202 */ /* 0x000fc60000000f00 */
[----:B------:R-:W3:Y:S01]  /*4b100*/  LDL.LU R85, [R1+0x4f4] ;  /* 0x0004f40001557983 */ /* 0x000ee20000300800 */
[----:B------:R-:W-:Y:S02]  /*4b110*/  IMAD.MOV.U32 R82, RZ, RZ, R75 ;  /* 0x000000ffff527224 */ /* 0x000fe400078e004b */
[----:B------:R-:W-:Y:S01]  /*4b120*/  IMAD.MOV.U32 R83, RZ, RZ, R77 ;  /* 0x000000ffff537224 */ /* 0x000fe200078e004d */
[----:B------:R-:W-:Y:S01]  /*4b130*/  MOV R245, R79 ;  /* 0x0000004f00f57202 */ /* 0x000fe20000000f00 */
[----:B------:R-:W-:Y:S02]  /*4b140*/  IMAD.MOV.U32 R244, RZ, RZ, R78 ;  /* 0x000000fffff47224 */ /* 0x000fe400078e004e */
[----:B--2---:R-:W-:Y:S02]  /*4b150*/  IMAD.MOV.U32 R87, RZ, RZ, R72 ;  /* 0x000000ffff577224 */ /* 0x004fe400078e0048 */
[----:B----4-:R-:W-:Y:S02]  /*4b160*/  IMAD.MOV.U32 R86, RZ, RZ, R76 ;  /* 0x000000ffff567224 */ /* 0x010fe400078e004c */
        /* <DEDUP_REMOVED lines=9> */
[----:B------:R-:W2:Y:S01]  /*4b200*/  LDL.LU R247, [R1+0x4cc] ;  /* 0x0004cc0001f77983 */ /* 0x000ea20000300800 */
[----:B----4-:R-:W-:Y:S03]  /*4b210*/  HMMA.1688.F32.TF32 R68, R68, R6, R72 ;  /* 0x000000064444723c */ /* 0x010fe60000081048 */
[----:B------:R-:W-:Y:S04]  /*4b220*/  LDS R72, [R252+0xe300] ;  /* 0x00e30000fc487984 */ /* 0x000fe80000000800 */
[----:B------:R-:W-:Y:S01]  /*4b230*/  LDS R74, [R252+0xf300] ;  /* 0x00f30000fc4a7984 */ /* 0x000fe20000000800 */
[C---:B---3--:R-:W-:Y:S03]  /*4b240*/  HMMA.1688.F32.TF32 R92, R232.reuse, R62, R92 ;  /* 0x0000003ee85c723c */ /* 0x048fe6000008105c */
[----:B------:R-:W-:Y:S04]  /*4b250*/  LDS R73, [R3+0xe300] ;  /* 0x00e3000003497984 */ /* 0x000fe80000000800 */
[----:B------:R-:W1:Y:S01]  /*4b260*/  LDS R75, [R3+0xf300] ;  /* 0x00f30000034b7984 */ /* 0x000e620000000800 */
[C---:B--2---:R-:W-:Y:S07]  /*4b270*/  HMMA.1688.F32.TF32 R76, R232.reuse, R66, R76 ;  /* 0x00000042e84c723c */ /* 0x044fee000008104c */
[----:B------:R-:W-:Y:S04]  /*4b280*/  STL.64 [R1+0x580], R68 ;  /* 0x0005804401007387 */ /* 0x000fe80000100a00 */
[----:B------:R-:W-:Y:S01]  /*4b290*/  STL.64 [R1+0x588], R70 ;  /* 0x0005884601007387 */ /* 0x000fe20000100a00 */
[C---:B------:R-:W-:Y:S03]  /*4b2a0*/  HMMA.1688.F32.TF32 R88, R232.reuse, R54, R88 ;  /* 0x00000036e858723c */ /* 0x040fe60000081058 */
[----:B------:R-:W-:Y:S04]  /*4b2b0*/  LDS R68, [R252+0xe380] ;  /* 0x00e38000fc447984 */ /* 0x000fe80000000800 */
[----:B------:R-:W-:Y:S04]  /*4b2c0*/  LDS R70, [R252+0xf380] ;  /* 0x00f38000fc467984 */ /* 0x000fe80000000800 */
[----:B------:R2:W-:Y:S04]  /*4b2d0*/  STL [R1+0x2c74], R76 ;  /* 0x002c744c01007387 */ /* 0x0005e80000100800 */
[----:B------:R3:W-:Y:S04]  /*4b2e0*/  STL [R1+0x2c70], R77 ;  /* 0x002c704d01007387 */ /* 0x0007e80000100800 */
[----:B------:R4:W-:Y:S04]  /*4b2f0*/  STL [R1+0x2c6c], R78 ;  /* 0x002c6c4e01007387 */ /* 0x0009e80000100800 */
[----:B------:R1:W-:Y:S04]  /*4b300*/  STL [R1+0x2c68], R79 ;  /* 0x002c684f01007387 */ /* 0x0003e80000100800 */
[----:B--2---:R-:W2:Y:S04]  /*4b310*/  LDL.LU R76, [R1+0x520] ;  /* 0x00052000014c7983 */ /* 0x004ea80000300800 */
[----:B---3--:R-:W2:Y:S04]  /*4b320*/  LDL.LU R77, [R1+0x524] ;  /* 0x00052400014d7983 */ /* 0x008ea80000300800 */
[----:B----4-:R-:W2:Y:S04]  /*4b330*/  LDL.LU R78, [R1+0x528] ;  /* 0x00052800014e7983 */ /* 0x010ea80000300800 */
[----:B-1----:R-:W2:Y:S04]  /*4b340*/  LDL.LU R79, [R1+0x52c] ;  /* 0x00052c00014f7983 */ /* 0x002ea80000300800 */
[----:B------:R-:W-:Y:S04]  /*4b350*/  STL.64 [R1+0x530], R92 ;  /* 0x0005305c01007387 */ /* 0x000fe80000100a00 */
[----:B------:R1:W-:Y:S01]  /*4b360*/  STL.64 [R1+0x538], R94 ;  /* 0x0005385e01007387 */ /* 0x0003e20000100a00 */
[C---:B------:R-:W-:Y:S03]  /*4b370*/  HMMA.1688.F32.TF32 R84, R232.reuse, R46, R84 ;  /* 0x0000002ee854723c */ /* 0x040fe60000081054 */
[----:B------:R-:W-:Y:S04]  /*4b380*/  LDS R69, [R3+0xe380] ;  /* 0x00e3800003457984 */ /* 0x000fe80000000800 */
[----:B------:R-:W3:Y:S04]  /*4b390*/  LDS R71, [R3+0xf380] ;  /* 0x00f3800003477984 */ /* 0x000ee80000000800 */
[----:B-1----:R-:W4:Y:S04]  /*4b3a0*/  LDL.LU.64 R94, [R1+0x2de0] ;  /* 0x002de000015e7983 */ /* 0x002f280000300a00 */
[----:B------:R-:W4:Y:S01]  /*4b3b0*/  LDL.LU.64 R92, [R1+0x2dd8] ;  /* 0x002dd800015c7983 */ /* 0x000f220000300a00 */
[----:B--2---:R-:W-:Y:S11]  /*4b3c0*/  HMMA.1688.F32.TF32 R76, R232, R58, R76 ;  /* 0x0000003ae84c723c */ /* 0x004ff6000008104c */
[----:B------:R-:W-:Y:S11]  /*4b3d0*/  @!UPT UIADD3 URZ, URZ, URZ, URZ ;  /* 0x0000003f3f3ff290 */ /* 0x000ff6000fffe03f */
[----:B------:R-:W-:Y:S01]  /*4b3e0*/  @!UPT UIADD3 URZ, URZ, URZ, URZ ;  /* 0x0000003f3f3ff290 */ /* 0x000fe2000fffe03f */
[----:B------:R1:W-:Y:S04]  /*4b3f0*/  STL.64 [R1+0x520], R76 ;  /* 0x0005204c01007387 */ /* 0x0003e80000100a00 */
[----:B------:R2:W-:Y:S04]  /*4b400*/  STL.64 [R1+0x528], R78 ;  /* 0x0005284e01007387 */ /* 0x0005e80000100a00 */
[----:B------:R3:W-:Y:S01]  /*4b410*/  STL [R1+0x510], R88 ;  /* 0x0005105801007387 */ /* 0x0007e20000100800 */
[----:B-1----:R-:W-:Y:S02]  /*4b420*/  IMAD.MOV.U32 R77, RZ, RZ, R90 ;  /* 0x000000ffff4d7224 */ /* 0x002fe400078e005a */
[----:B------:R-:W-:-:S02]  /*4b430*/  IMAD.MOV.U32 R76, RZ, RZ, R89 ;  /* 0x000000ffff4c7224 */ /* 0x000fc400078e0059 */
[----:B--2---:R-:W-:Y:S02]  /*4b440*/  IMAD.MOV.U32 R78, RZ, RZ, R91 ;  /* 0x000000ffff4e7224 */ /* 0x004fe400078e005b */
[----:B------:R-:W2:Y:S04]  /*4b450*/  LDL.LU.64 R90, [R1+0x2dd0] ;  /* 0x002dd000015a7983 */ /* 0x000ea80000300a00 */
[----:B---3--:R-:W2:Y:S04]  /*4b460*/  LDL.LU.64 R88, [R1+0x2dc8] ;  /* 0x002dc80001587983 */ /* 0x008ea80000300a00 */
[----:B------:R-:W-:Y:S04]  /*4b470*/  STL [R1+0x2c80], R78 ;  /* 0x002c804e01007387 */ /* 0x000fe80000100800 */
[----:B------:R-:W-:Y:S04]  /*4b480*/  STL [R1+0x2c7c], R77 ;  /* 0x002c7c4d01007387 */ /* 0x000fe80000100800 */
[----:B------:R1:W-:Y:S04]  /*4b490*/  STL [R1+0x2c78], R76 ;  /* 0x002c784c01007387 */ /* 0x0003e80000100800 */
[----:B-1----:R-:W3:Y:S04]  /*4b4a0*/  LDL.LU R76, [R1+0x500] ;  /* 0x00050000014c7983 */ /* 0x002ee80000300800 */
[----:B------:R-:W3:Y:S04]  /*4b4b0*/  LDL.LU R77, [R1+0x504] ;  /* 0x00050400014d7983 */ /* 0x000ee80000300800 */
[----:B------:R-:W3:Y:S04]  /*4b4c0*/  LDL.LU R78, [R1+0x508] ;  /* 0x00050800014e7983 */ /* 0x000ee80000300800 */
[----:B------:R-:W3:Y:S01]  /*4b4d0*/  LDL.LU R79, [R1+0x50c] ;  /* 0x00050c00014f7983 */ /* 0x000ee20000300800 */
[C---:B------:R-:W-:Y:S08]  /*4b4e0*/  HMMA.1688.F32.TF32 R80, R232.reuse, R42, R80 ;  /* 0x0000002ae850723c */ /* 0x040ff00000081050 */
[C---:B---3--:R-:W-:Y:S11]  /*4b4f0*/  HMMA.1688.F32.TF32 R76, R232.reuse, R50, R76 ;  /* 0x00000032e84c723c */ /* 0x048ff6000008104c */
[----:B------:R-:W-:Y:S11]  /*4b500*/  @!UPT UIADD3 URZ, URZ, URZ, URZ ;  /* 0x0000003f3f3ff290 */ /* 0x000ff6000fffe03f */
[----:B------:R-:W-:Y:S01]  /*4b510*/  @!UPT UIADD3 URZ, URZ, URZ, URZ ;  /* 0x0000003f3f3ff290 */ /* 0x000fe2000fffe03f */
[----:B------:R1:W-:Y:S04]  /*4b520*/  STL.64 [R1+0x500], R76 ;  /* 0x0005004c01007387 */ /* 0x0003e80000100a00 */
[----:B------:R3:W-:Y:S04]  /*4b530*/  STL.64 [R1+0x508], R78 ;  /* 0x0005084e01007387 */ /* 0x0007e80000100a00 */
[----:B------:R2:W-:Y:S01]  /*4b540*/  STL [R1+0x4f0], R84 ;  /* 0x0004f05401007387 */ /* 0x0005e20000100800 */
[----:B-1----:R-:W-:Y:S02]  /*4b550*/  IMAD.MOV.U32 R77, RZ, RZ, R86 ;  /* 0x000000ffff4d7224 */ /* 0x002fe400078e0056 */
[----:B------:R-:W-:Y:S01]  /*4b560*/  IMAD.MOV.U32 R76, RZ, RZ, R87 ;  /* 0x000000ffff4c7224 */ /* 0x000fe200078e0057 */
[----:B---3--:R-:W-:Y:S01]  /*4b570*/  MOV R78, R85 ;  /* 0x00000055004e7202 */ /* 0x008fe20000000f00 */
[----:B------:R-:W3:Y:S04]  /*4b580*/  LDL.LU.64 R86, [R1+0x2dc0] ;  /* 0x002dc00001567983 */ /* 0x000ee80000300a00 */
[----:B--2---:R-:W3:Y:S04]  /*4b590*/  LDL.LU.64 R84, [R1+0x2db8] ;  /* 0x002db80001547983 */ /* 0x004ee80000300a00 */
[----:B------:R-:W-:Y:S04]  /*4b5a0*/  STL.64 [R1+0x4e0], R80 ;  /* 0x0004e05001007387 */ /* 0x000fe80000100a00 */
[----:B------:R1:W-:Y:S04]  /*4b5b0*/  STL.64 [R1+0x4e8], R82 ;  /* 0x0004e85201007387 */ /* 0x0003e80000100a00 */
[----:B-1----:R-:W2:Y:S04]  /*4b5c0*/  LDL.LU.64 R82, [R1+0x2db0] ;  /* 0x002db00001527983 */ /* 0x002ea80000300a00 */
[----:B------:R-:W2:Y:S01]  /*4b5d0*/  LDL.LU.64 R80, [R1+0x2da8] ;  /* 0x002da80001507983 */ /* 0x000ea20000300a00 */
[C---:B------:R-:W-:Y:S11]  /*4b5e0*/  HMMA.1688.F32.TF32 R240, R232.reuse, R38, R240 ;  /* 0x00000026e8f0723c */ /* 0x040ff600000810f0 */
[----:B------:R-:W-:Y:S11]  /*4b5f0*/  @!UPT UIADD3 URZ, URZ, URZ, URZ ;  /* 0x0000003f3f3ff290 */ /* 0x000ff6000fffe03f */
[----:B------:R-:W-:Y:S01]  /*4b600*/  @!UPT UIADD3 URZ, URZ, URZ, URZ ;  /* 0x0000003f3f3ff290 */ /* 0x000fe2000fffe03f */
[----:B------:R-:W-:Y:S04]  /*4b610*/  STL.64 [R1+0x4d0], R240 ;  /* 0x0004d0f001007387 */ /* 0x000fe80000100a00 */
[----:B------:R1:W-:Y:S02]  /*4b620*/  STL.64 [R1+0x4d8], R242 ;  /* 0x0004d8f201007387 */ /* 0x0003e40000100a00 */
[C---:B-1----:R-:W-:Y:S08]  /*4b630*/  HMMA.1688.F32.TF32 R240, R232.reuse, R34, R244 ;  /* 0x00000022e8f0723c */ /* 0x042ff000000810f4 */
[----:B--2---:R-:W-:Y:S11]  /*4b640*/  HMMA.1688.F32.TF32 R80, R232, R30, R80 ;  /* 0x0000001ee850723c */ /* 0x004ff60000081050 */
[----:B------:R-:W-:Y:S11]  /*4b650*/  @!UPT UIADD3 URZ, URZ, URZ, URZ ;  /* 0x0000003f3f3ff290 */ /* 0x000ff6000fffe03f */
[----:B------:R-:W-:Y:S01]  /*4b660*/  @!UPT UIADD3 URZ, URZ, URZ, URZ ;  /* 0x0000003f3f3ff290 */ /* 0x000fe2000fffe03f */
[----:B------:R-:W-:Y:S01]  /*4b670*/  STL [R1+0x7b4], R81 ;  /* 0x0007b45101007387 */ /* 0x000fe20000100800 */
[----:B------:R-:W-:-:S03]  /*4b680*/  IMAD.MOV.U32 R79, RZ, RZ, R80 ;  /* 0x000000ffff4f7224 */ /* 0x000fc600078e0050 */
[----:B------:R-:W-:Y:S04]  /*4b690*/  STL.64 [R1+0x4c0], R240 ;  /* 0x0004c0f001007387 */ /* 0x000fe80000100a00 */
[----:B------:R-:W-:Y:S04]  /*4b6a0*/  STL.64 [R1+0x4c8], R242 ;  /* 0x0004c8f201007387 */ /* 0x000fe80000100a00 */
[----:B------:R3:W-:Y:S04]  /*4b6b0*/  STL.64 [R1+0x7b8], R82 ;  /* 0x0007b85201007387 */ /* 0x0007e80000100a00 */
[----:B------:R-:W-:Y:S01]  /*4b6c0*/  STL.64 [R1+0x2c90], R78 ;  /* 0x002c904e01007387 */ /* 0x000fe20000100a00 */
[C---:B---3--:R-:W-:Y:S03]  /*4b6d0*/  HMMA.1688.F32.TF32 R80, R232.reuse, R26, R84 ;  /* 0x0000001ae850723c */ /* 0x048fe60000081054 */
[----:B------:R1:W-:Y:S05]  /*4b6e0*/  STL.64 [R1+0x2c88], R76 ;  /* 0x002c884c01007387 */ /* 0x0003ea0000100a00 */
[C---:B------:R-:W-:Y:S08]  /*4b6f0*/  HMMA.1688.F32.TF32 R84, R232.reuse, R22, R88 ;  /* 0x00000016e854723c */ /* 0x040ff00000081058 */
[C---:B----4-:R-:W-:Y:S08]  /*4b700*/  HMMA.1688.F32.TF32 R88, R232.reuse, R18, R92 ;  /* 0x00000012e858723c */ /* 0x050ff0000008105c */
[C---:B------:R-:W-:Y:S08]  /*4b710*/  HMMA.1688.F32.TF32 R92, R232.reuse, R14, R96 ;  /* 0x0000000ee85c723c */ /* 0x040ff00000081060 */
[C---:B------:R-:W-:Y:S08]  /*4b720*/  HMMA.1688.F32.TF32 R96, R232.reuse, R10, R100 ;  /* 0x0000000ae860723c */ /* 0x040ff00000081064 */
[----:B-1----:R-:W-:Y:S08]  /*4b730*/  HMMA.1688.F32.TF32 R76, R232, R6, R104 ;  /* 0x00000006e84c723c */ /* 0x002ff00000081068 */
        /* <DEDUP_REMOVED lines=16> */
[C---:B------:R-:W-:Y:S01]  /*4b840*/  HMMA.1688.F32.TF32 R132, R72.reuse, R38, R136 ;  /* 0x000000264884723c */ /* 0x040fe20000081088 */
[----:B------:R-:W-:Y:S04]  /*4b850*/  STL.64 [R1+0x2c58], R96 ;  /* 0x002c586001007387 */ /* 0x000fe80000100a00 */
[----:B------:R-:W-:Y:S03]  /*4b860*/  STL [R1+0x2c14], R104 ;  /* 0x002c146801007387 */ /* 0x000fe60000100800 */
[C---:B------:R-:W-:Y:S01]  /*4b870*/  HMMA.1688.F32.TF32 R136, R72.reuse, R34, R140 ;  /* 0x000000224888723c */ /* 0x040fe2000008108c */
[----:B------:R1:W-:Y:S04]  /*4b880*/  STL.64 [R1+0x5a0], R76 ;  /* 0x0005a04c01007387 */ /* 0x0003e80000100a00 */
[----:B------:R2:W-:Y:S03]  /*4b890*/  STL.64 [R1+0x5a8], R78 ;  /* 0x0005a84e01007387 */ /* 0x0005e60000100a00 */
[C---:B------:R-:W-:Y:S01]  /*4b8a0*/  HMMA.1688.F32.TF32 R140, R72.reuse, R30, R144 ;  /* 0x0000001e488c723c */ /* 0x040fe20000081090 */
[----:B------:R3:W-:Y:S04]  /*4b8b0*/  STL [R1+0x2c10], R105 ;  /* 0x002c106901007387 */ /* 0x0007e80000100800 */
[----:B------:R2:W-:Y:S03]  /*4b8c0*/  STL [R1+0x2c0c], R106 ;  /* 0x002c0c6a01007387 */ /* 0x0005e60000100800 */
[C---:B------:R-:W-:Y:S01]  /*4b8d0*/  HMMA.1688.F32.TF32 R144, R72.reuse, R26, R148 ;  /* 0x0000001a4890723c */ /* 0x040fe20000081094 */
[----:B------:R1:W-:Y:S04]  /*4b8e0*/  STL [R1+0x2c08], R107 ;  /* 0x002c086b01007387 */ /* 0x0003e80000100800 */
[----:B------:R-:W-:Y:S03]  /*4b8f0*/  STL.64 [R1+0x2ca0], R110 ;  /* 0x002ca06e01007387 */ /* 0x000fe60000100a00 */
        /* <DEDUP_REMOVED lines=10> */
[----:B------:R-:W-:Y:S07]  /*4b9a0*/  STL.64 [R1+0x2cc8], R120 ;  /* 0x002cc87801007387 */ /* 0x000fee0000100a00 */
[----:B------:R-:W-:Y:S01]  /*4b9b0*/  HMMA.1688.F32.TF32 R72, R72, R6, R168 ;  /* 0x000000064848723c */ /* 0x000fe200000810a8 */
        /* <DEDUP_REMOVED lines=23> */
[----:B------:R-:W-:Y:S04]  /*4bb30*/  STL [R1+0x2c00], R168 ;  /* 0x002c00a801007387 */ /* 0x000fe80000100800 */
        /* <DEDUP_REMOVED lines=9> */
[----:B------:R-:W4:Y:S01]  /*4bbd0*/  LDL R247, [R1+0x9c0] ;  /* 0x0009c00001f77983 */ /* 0x000f220000100800 */
[C---:B------:R-:W-:Y:S08]  /*4bbe0*/  HMMA.1688.F32.TF32 R44, R68.reuse, R46, R220 ;  /* 0x0000002e442c723c */ /* 0x040ff000000810dc */
[C---:B------:R-:W-:Y:S08]  /*4bbf0*/  HMMA.1688.F32.TF32 R192, R68.reuse, R34, R192 ;  /* 0x0000002244c0723c */ /* 0x040ff000000810c0 */
[----:B------:R-:W-:Y:S01]  /*4bc00*/  HMMA.1688.F32.TF32 R196, R68, R30, R196 ;  /* 0x0000001e44c4723c */ /* 0x000fe200000810c4 */
[----:B------:R-:W-:Y:S01]  /*4bc10*/  MOV R240, R9 ;  /* 0x0000000900f07202 */ /* 0x000fe20000000f00 */
[----:B------:R-:W-:Y:S01]  /*4bc20*/  IMAD.MOV.U32 R241, RZ, RZ, R8 ;  /* 0x000000fffff17224 */ /* 0x000fe200078e0008 */
[----:B------:R-:W-:Y:S01]  /*4bc30*/  LDS R66, [R252+0x11000] ;  /* 0x01100000fc427984 */ /* 0x000fe20000000800 */
[----:B------:R-:W-:-:S04]  /*4bc40*/  IMAD.MOV.U32 R242, RZ, RZ, R5 ;  /* 0x000000fffff27224 */ /* 0x000fc800078e0005 */
[C---:B------:R-:W-:Y:S08]  /*4bc50*/  HMMA.1688.F32.TF32 R208, R68.reuse, R14, R208 ;  /* 0x0000000e44d0723c */ /* 0x040ff000000810d0 */
[----:B------:R-:W-:Y:S01]  /*4bc60*/  HMMA.1688.F32.TF32 R24, R68, R26, R200 ;  /* 0x0000001a4418723c */ /* 0x000fe200000810c8 */
[----:B------:R-:W-:Y:S01]  /*4bc70*/  MOV R223, R44 ;  /* 0x0000002c00df7202 */ /* 0x000fe20000000f00 */
[----:B------:R-:W-:Y:S01]  /*4bc80*/  IMAD.MOV.U32 R222, RZ, RZ, R45 ;  /* 0x000000ffffde7224 */ /* 0x000fe200078e002d */
[----:B------:R-:W-:Y:S01]  /*4bc90*/  LDS R67, [R3+0x11000] ;  /* 0x0110000003437984 */ /* 0x000fe20000000800 */
[----:B------:R-:W-:-:S04]  /*4bca0*/  IMAD.MOV.U32 R221, RZ, RZ, R46 ;  /* 0x000000ffffdd7224 */ /* 0x000fc800078e002e */
[----:B------:R-:W-:Y:S01]  /*4bcb0*/  HMMA.1688.F32.TF32 R52, R68, R54, R216 ;  /* 0x000000364434723c */ /* 0x000fe200000810d8 */
[----:B------:R-:W-:Y:S02]  /*4bcc0*/  IMAD.MOV.U32 R220, RZ, RZ, R47 ;  /* 0x000000ffffdc7224 */ /* 0x000fe400078e002f */
[----:B------:R-:W-:-:S05]  /*4bcd0*/  IMAD.MOV.U32 R243, RZ, RZ, R4 ;  /* 0x000000fffff37224 */ /* 0x000fca00078e0004 */
[C---:B------:R-:W-:Y:S08]  /*4bce0*/  HMMA.1688.F32.TF32 R212, R68.reuse, R10, R212 ;  /* 0x0000000a44d4723c */ /* 0x040ff000000810d4 */
[----:B------:R-:W-:Y:S01]  /*4bcf0*/  HMMA.1688.F32.TF32 R236, R68, R6, R236 ;  /* 0x0000000644ec723c */ /* 0x000fe200000810ec */
[----:B-1----:R-:W-:Y:S01]  /*4bd00*/  MOV R76, R248 ;  /* 0x000000f8004c7202 */ /* 0x002fe20000000f00 */
[----:B------:R-:W-:Y:S01]  /*4bd10*/  IMAD.MOV.U32 R77, RZ, RZ, R249 ;  /* 0x000000ffff4d7224 */ /* 0x000fe200078e00f9 */
[----:B------:R-:W-:Y:S01]  /*4bd20*/  LDS R72, [R252+0x10080] ;  /* 0x01008000fc487984 */ /* 0x000fe20000000800 */
[----:B--2---:R-:W-:-:S02]  /*4bd30*/  IMAD.MOV.U32 R78, RZ, RZ, R250 ;  /* 0x000000ffff4e7224 */ /* 0x004fc400078e00fa */
[----:B------:R-:W-:Y:S01]  /*4bd40*/  IMAD.MOV.U32 R79, RZ, RZ, R251 ;  /* 0x000000ffff4f7224 */ /* 0x000fe200078e00fb */
[----:B------:R-:W-:Y:S01]  /*4bd50*/  LDS R74, [R252+0x11080] ;  /* 0x01108000fc4a7984 */ /* 0x000fe20000000800 */
[C---:B------:R-:W-:Y:S03]  /*4bd60*/  HMMA.1688.F32.TF32 R180, R68.reuse, R50, R184 ;  /* 0x0000003244b4723c */ /* 0x040fe600000810b8 */
[----:B------:R-:W-:Y:S04]  /*4bd70*/  LDS R73, [R3+0x10080] ;  /* 0x0100800003497984 */ /* 0x000fe80000000800 */
[----:B------:R-:W-:Y:S01]  /*4bd80*/  LDS R75, [R3+0x11080] ;  /* 0x01108000034b7984 */ /* 0x000fe20000000800 */
[C---:B------:R-:W-:Y:S08]  /*4bd90*/  HMMA.1688.F32.TF32 R184, R68.reuse, R42, R188 ;  /* 0x0000002a44b8723c */ /* 0x040ff000000810bc */
[----:B------:R-:W-:Y:S07]  /*4bda0*/  HMMA.1688.F32.TF32 R188, R68, R38, R224 ;  /* 0x0000002644bc723c */ /* 0x000fee00000810e0 */
[----:B------:R-:W-:Y:S01]  /*4bdb0*/  MOV R227, R24 ;  /* 0x0000001800e37202 */ /* 0x000fe20000000f00 */
[----:B------:R-:W-:-:S02]  /*4bdc0*/  IMAD.MOV.U32 R226, RZ, RZ, R25 ;  /* 0x000000ffffe27224 */ /* 0x000fc400078e0019 */
[----:B------:R-:W-:Y:S02]  /*4bdd0*/  IMAD.MOV.U32 R225, RZ, RZ, R26 ;  /* 0x000000ffffe17224 */ /* 0x000fe400078e001a */
[----:B------:R-:W-:Y:S01]  /*4bde0*/  IMAD.MOV.U32 R224, RZ, RZ, R27 ;  /* 0x000000ffffe07224 */ /* 0x000fe200078e001b */
[----:B------:R-:W-:Y:S01]  /*4bdf0*/  HMMA.1688.F32.TF32 R200, R68, R22, R204 ;  /* 0x0000001644c8723c */ /* 0x000fe200000810cc */
[----:B------:R-:W-:-:S07]  /*4be00*/  MOV R104, R52 ;  /* 0x0000003400687202 */ /* 0x000fce0000000f00 */
[----:B------:R-:W-:Y:S01]  /*4be10*/  HMMA.1688.F32.TF32 R204, R68, R18, R228 ;  /* 0x0000001244cc723c */ /* 0x000fe200000810e4 */
[----:B---3--:R-:W-:Y:S02]  /*4be20*/  IMAD.MOV.U32 R105, RZ, RZ, R53 ;  /* 0x000000ffff697224 */ /* 0x008fe400078e0035 */
[----:B------:R-:W-:Y:S02]  /*4be30*/  IMAD.MOV.U32 R106, RZ, RZ, R54 ;  /* 0x000000ffff6a7224 */ /* 0x000fe400078e0036 */
[----:B------:R-:W-:-:S05]  /*4be40*/  IMAD.MOV.U32 R107, RZ, RZ, R55 ;  /* 0x000000ffff6b7224 */ /* 0x000fca00078e0037 */
[----:B------:R-:W-:Y:S04]  /*4be50*/  STL.64 [R1+0x2d80], R106 ;  /* 0x002d806a01007387 */ /* 0x000fe80000100a00 */
[----:B------:R-:W-:Y:S04]  /*4be60*/  STL.64 [R1+0x2d78], R104 ;  /* 0x002d786801007387 */ /* 0x000fe80000100a00 */
[----:B------:R-:W-:Y:S04]  /*4be70*/  STL.64 [R1+0x2d90], R182 ;  /* 0x002d90b601007387 */ /* 0x000fe80000100a00 */
[----:B------:R-:W-:Y:S04]  /*4be80*/  STL.64 [R1+0x2d88], R180 ;  /* 0x002d88b401007387 */ /* 0x000fe80000100a00 */
[----:B----4-:R-:W1:Y:S04]  /*4be90*/  LDSM.16.M88.4 R48, [R247+0x46100] ;  /* 0x04610000f730783b */ /* 0x010e680000000200 */
[----:B------:R-:W2:Y:S04]  /*4bea0*/  LDSM.16.M88.4 R44, [R247+0x48100] ;  /* 0x04810000f72c783b */ /* 0x000ea80000000200 */
[----:B------:R-:W3:Y:S04]  /*4beb0*/  LDSM.16.M88.4 R40, [R247+0x4a100] ;  /* 0x04a10000f728783b */ /* 0x000ee80000000200 */
[----:B------:R-:W4:Y:S04]  /*4bec0*/  LDSM.16.M88.4 R36, [R247+0x4c100] ;  /* 0x04c10000f724783b */ /* 0x000f280000000200 */
[----:B------:R-:W1:Y:S04]  /*4bed0*/  LDSM.16.M88.4 R32, [R247+0x4e100] ;  /* 0x04e10000f720783b */ /* 0x000e680000000200 */
[----:B------:R-:W1:Y:S04]  /*4bee0*/  LDSM.16.M88.4 R28, [R247+0x50100] ;  /* 0x05010000f71c783b */ /* 0x000e680000000200 */
[----:B------:R-:W1:Y:S04]  /*4bef0*/  LDSM.16.M88.4 R24, [R247+0x52100] ;  /* 0x05210000f718783b */ /* 0x000e680000000200 */
[----:B------:R-:W2:Y:S04]  /*4bf00*/  LDSM.16.M88.4 R20, [R247+0x54100] ;  /* 0x05410000f714783b */ /* 0x000ea80000000200 */
[----:B------:R-:W2:Y:S04]  /*4bf10*/  LDSM.16.M88.4 R16, [R247+0x56100] ;  /* 0x05610000f710783b */ /* 0x000ea80000000200 */
[----:B------:R-:W3:Y:S04]  /*4bf20*/  LDSM.16.M88.4 R12, [R247+0x58100] ;  /* 0x05810000f70c783b */ /* 0x000ee80000000200 */
[----:B------:R-:W3:Y:S04]  /*4bf30*/  LDSM.16.M88.4 R8, [R247+0x5a100] ;  /* 0x05a10000f708783b */ /* 0x000ee80000000200 */
[----:B------:R-:W4:Y:S04]  /*4bf40*/  LDSM.16.M88.4 R4, [R247+0x5c100] ;  /* 0x05c10000f704783b */ /* 0x000f280000000200 */
[----:B------:R-:W-:Y:S04]  /*4bf50*/  LDSM.16.M88.4 R60, [R247+0x40100] ;  /* 0x04010000f73c783b */ /* 0x000fe80000000200 */
[----:B------:R-:W-:Y:S04]  /*4bf60*/  LDSM.16.M88.4 R56, [R247+0x42100] ;  /* 0x04210000f738783b */ /* 0x000fe80000000200 */
[----:B------:R-:W-:Y:S04]  /*4bf70*/  LDSM.16.M88.4 R52, [R247+0x44100] ;  /* 0x04410000f734783b */ /* 0x000fe80000000200 */
        /* <DEDUP_REMOVED lines=31> */
[----:B------:R-:W3:Y:S04]  /*4c170*/  LDL.LU R84, [R1] ;  /* 0x0000000001547983 */ /* 0x000ee80000300800 */
        /* <DEDUP_REMOVED lines=60> */
[----:B------:R-:W-:Y:S08]  /*4c540*/  HMMA.1688.F32.TF32 R76, R72, R60, R76 ;  /* 0x0000003c484c723c */ /* 0x000ff0000008104c */
        /* <DEDUP_REMOVED lines=10> */
[----:B------:R-:W-:Y:S01]  /*4c5f0*/  MOV R219, R68 ;  /* 0x0000004400db7202 */ /* 0x000fe20000000f00 */
[----:B------:R-:W-:Y:S02]  /*4c600*/  IMAD.MOV.U32 R218, RZ, RZ, R69 ;  /* 0x000000ffffda7224 */ /* 0x000fe400078e0045 */
[----:B------:R-:W-:Y:S02]  /*4c610*/  IMAD.MOV.U32 R217, RZ, RZ, R70 ;  /* 0x000000ffffd97224 */ /* 0x000fe400078e0046 */
[----:B------:R-:W-:Y:S02]  /*4c620*/  IMAD.MOV.U32 R216, RZ, RZ, R71 ;  /* 0x000000ffffd87224 */ /* 0x000fe400078e0047 */
[C---:B----4-:R-:W-:Y:S08]  /*4c630*/  HMMA.1688.F32.TF32 R68, R64.reuse, R48, R120 ;  /* 0x000000304044723c */ /* 0x050ff00000081078 */
[C---:B------:R-:W-:Y:S08]  /*4c640*/  HMMA.1688.F32.TF32 R104, R64.reuse, R44, R116 ;  /* 0x0000002c4068723c */ /* 0x040ff00000081074 */
[C---:B------:R-:W-:Y:S07]  /*4c650*/  HMMA.1688.F32.TF32 R112, R64.reuse, R40, R112 ;  /* 0x000000284070723c */ /* 0x040fee0000081070 */
[----:B------:R-:W-:Y:S04]  /*4c660*/  STL.64 [R1+0x90], R68 ;  /* 0x0000904401007387 */ /* 0x000fe80000100a00 */
[----:B------:R1:W-:Y:S02]  /*4c670*/  STL.64 [R1+0x98], R70 ;  /* 0x0000984601007387 */ /* 0x0003e40000100a00 */
[C---:B-1----:R-:W-:Y:S02]  /*4c680*/  HMMA.1688.F32.TF32 R68, R64.reuse, R36, R108 ;  /* 0x000000244044723c */ /* 0x042fe4000008106c */
[----:B------:R-:W-:Y:S04]  /*4c690*/  STL.64 [R1+0x80], R104 ;  /* 0x0000806801007387 */ /* 0x000fe80000100a00 */
[----:B------:R1:W-:Y:S04]  /*4c6a0*/  STL.64 [R1+0x88], R106 ;  /* 0x0000886a01007387 */ /* 0x0003e80000100a00 */
[----:B------:R-:W-:Y:S01]  /*4c6b0*/  STL.64 [R1+0x70], R112 ;  /* 0x0000707001007387 */ /* 0x000fe20000100a00 */
[C---:B------:R-:W-:Y:S03]  /*4c6c0*/  HMMA.1688.F32.TF32 R96, R64.reuse, R28, R96 ;  /* 0x0000001c4060723c */ /* 0x040fe60000081060 */
[----:B------:R-:W-:Y:S05]  /*4c6d0*/  STL.64 [R1+0x78], R114 ;  /* 0x0000787201007387 */ /* 0x000fea0000100a00 */
[C---:B-1----:R-:W-:Y:S04]  /*4c6e0*/  HMMA.1688.F32.TF32 R104, R64.reuse, R32, R232 ;  /* 0x000000204068723c */ /* 0x042fe800000810e8 */
[----:B------:R-:W-:Y:S04]  /*4c6f0*/  STL.64 [R1+0x60], R68 ;  /* 0x0000604401007387 */ /* 0x000fe80000100a00 */
[----:B------:R1:W-:Y:S02]  /*4c700*/  STL.64 [R1+0x68], R70 ;  /* 0x0000684601007387 */ /* 0x0003e40000100a00 */
[C---:B-1----:R-:W-:Y:S11]  /*4c710*/  HMMA.1688.F32.TF32 R68, R64.reuse, R24, R100 ;  /* 0x000000184044723c */ /* 0x042ff60000081064 */
[----:B------:R-:W-:Y:S02]  /*4c720*/  @!UPT UIADD3 URZ, URZ, URZ, URZ ;  /* 0x0000003f3f3ff290 */ /* 0x000fe4000fffe03f */
[----:B------:R-:W-:Y:S04]  /*4c730*/  STL.64 [R1+0x50], R104 ;  /* 0x0000506801007387 */ /* 0x000fe80000100a00 */
[----:B------:R-:W-:Y:S01]  /*4c740*/  STL.64 [R1+0x58], R106 ;  /* 0x0000586a01007387 */ /* 0x000fe20000100a00 */
[----:B------:R-:W-:Y:S03]  /*4c750*/  HMMA.1688.F32.TF32 R92, R64, R20, R92 ;  /* 0x00000014405c723c */ /* 0x000fe6000008105c */
[----:B------:R-:W-:Y:S04]  /*4c760*/  STL.64 [R1+0x40], R96 ;  /* 0x0000406001007387 */ /* 0x000fe80000100a00 */
[----:B------:R-:W-:Y:S04]  /*4c770*/  STL.64 [R1+0x48], R98 ;  /* 0x0000486201007387 */ /* 0x000fe80000100a00 */
[----:B------:R1:W-:Y:S01]  /*4c780*/  STL.64 [R1+0x30], R68 ;  /* 0x0000304401007387 */ /* 0x0003e20000100a00 */
[----:B------:R-:W-:Y:S01]  /*4c790*/  MOV R246, R70 ;  /* 0x0000004600f67202 */ /* 0x000fe20000000f00 */
[----:B------:R-:W-:-:S02]  /*4c7a0*/  IMAD.MOV.U32 R247, RZ, RZ, R71 ;  /* 0x000000fffff77224 */ /* 0x000fc400078e0047 */
[----:B-1----:R-:W-:Y:S03]  /*4c7b0*/  HMMA.1688.F32.TF32 R68, R64, R16, R88 ;  /* 0x000000104044723c */ /* 0x002fe60000081058 */
[----:B------:R1:W-:Y:S04]  /*4c7c0*/  STL [R1+0x2be4], R247 ;  /* 0x002be4f701007387 */ /* 0x0003e80000100800 */
[----:B------:R2:W-:Y:S04]  /*4c7d0*/  STL [R1+0x2be0], R246 ;  /* 0x002be0f601007387 */ /* 0x0005e80000100800 */
[----:B------:R-:W-:Y:S04]  /*4c7e0*/  STL.64 [R1+0x20], R92 ;  /* 0x0000205c01007387 */ /* 0x000fe80000100a00 */
[----:B------:R-:W-:Y:S08]  /*4c7f0*/  STL.64 [R1+0x28], R94 ;  /* 0x0000285e01007387 */ /* 0x000ff00000100a00 */
[----:B------:R3:W-:Y:S01]  /*4c800*/  STL.64 [R1+0x10], R68 ;  /* 0x0000104401007387 */ /* 0x0007e20000100a00 */
[----:B-1----:R-:W-:-:S02]  /*4c810*/  IMAD.MOV.U32 R247, RZ, RZ, R70 ;  /* 0x000000fffff77224 */ /* 0x002fc400078e0046 */
[----:B--2---:R-:W-:Y:S02]  /*4c820*/  IMAD.MOV.U32 R246, RZ, RZ, R71 ;  /* 0x000000fffff67224 */ /* 0x004fe400078e0047 */
[C---:B---3--:R-:W-:Y:S01]  /*4c830*/  HMMA.1688.F32.TF32 R68, R64.reuse, R12, R84 ;  /* 0x0000000c4044723c */ /* 0x048fe20000081054 */
[----:B------:R-:W-:Y:S01]  /*4c840*/  MOV R22, R76 ;  /* 0x0000004c00167202 */ /* 0x000fe20000000f00 */
[----:B------:R-:W-:Y:S02]  /*4c850*/  IMAD.MOV.U32 R23, RZ, RZ, R77 ;  /* 0x000000ffff177224 */ /* 0x000fe400078e004d */
[----:B------:R-:W-:Y:S02]  /*4c860*/  IMAD.MOV.U32 R26, RZ, RZ, R78 ;  /* 0x000000ffff1a7224 */ /* 0x000fe400078e004e */
[----:B------:R-:W-:Y:S02]  /*4c870*/  IMAD.MOV.U32 R27, RZ, RZ, R79 ;  /* 0x000000ffff1b7224 */ /* 0x000fe400078e004f */
[C---:B------:R-:W-:Y:S08]  /*4c880*/  HMMA.1688.F32.TF32 R248, R64.reuse, R8, R248 ;  /* 0x0000000840f8723c */ /* 0x040ff000000810f8 */
[C---:B------:R-:W-:Y:S07]  /*4c890*/  HMMA.1688.F32.TF32 R240, R64.reuse, R4, R240 ;  /* 0x0000000440f0723c */ /* 0x040fee00000810f0 */
[----:B------:R-:W-:Y:S04]  /*4c8a0*/  STL.64 [R1], R68 ;  /* 0x0000004401007387 */ /* 0x000fe80000100a00 */
[----:B------:R-:W-:Y:S01]  /*4c8b0*/  STL.64 [R1+0x8], R70 ;  /* 0x0000084601007387 */ /* 0x000fe20000100a00 */
[----:B------:R-:W-:Y:S03]  /*4c8c0*/  HMMA.1688.F32.TF32 R64, R64, R244, R80 ;  /* 0x000000f44040723c */ /* 0x000fe60000081050 */
        /* <DEDUP_REMOVED lines=78> */
[C---:B----4-:R-:W-:Y:S11]  /*4cdb0*/  HMMA.1688.F32.TF32 R104, R72.reuse, R48, R124 ;  /* 0x000000304868723c */ /* 0x050ff6000008107c */
[----:B------:R-:W-:Y:S11]  /*4cdc0*/  @!UPT UIADD3 URZ, URZ, URZ, URZ ;  /* 0x0000003f3f3ff290 */ /* 0x000ff6000fffe03f */
[----:B------:R-:W-:Y:S02]  /*4cdd0*/  @!UPT UIADD3 URZ, URZ, URZ, URZ ;  /* 0x0000003f3f3ff290 */ /* 0x000fe4000fffe03f */
[----:B------:R-:W-:Y:S01]  /*4cde0*/  MOV R14, R104 ;  /* 0x00000068000e7202 */ /* 0x000fe20000000f00 */
[----:B------:R-:W-:Y:S02]  /*4cdf0*/  IMAD.MOV.U32 R15, RZ, RZ, R105 ;  /* 0x000000ffff0f7224 */ /* 0x000fe400078e0069 */
        /* <DEDUP_REMOVED lines=16> */
[C---:B------:R-:W-:Y:S08]  /*4cf00*/  HMMA.1688.F32.TF32 R104, R72.reuse, R36, R112 ;  /* 0x000000244868723c */ /* 0x040ff00000081070 */
[C---:B------:R-:W-:Y:S08]  /*4cf10*/  HMMA.1688.F32.TF32 R112, R72.reuse, R32, R108 ;  /* 0x000000204870723c */ /* 0x040ff0000008106c */
[C---:B------:R-:W-:Y:S07]  /*4cf20*/  HMMA.1688.F32.TF32 R108, R72.reuse, R28, R232 ;  /* 0x0000001c486c723c */ /* 0x040fee00000810e8 */
[----:B------:R-:W-:Y:S01]  /*4cf30*/  STL.64 [R1+0x160], R104 ;  /* 0x0001606801007387 */ /* 0x000fe20000100a00 */
[C---:B------:R-:W-:Y:S03]  /*4cf40*/  HMMA.1688.F32.TF32 R100, R72.reuse, R20, R100 ;  /* 0x000000144864723c */ /* 0x040fe60000081064 */
[----:B------:R2:W-:Y:S05]  /*4cf50*/  STL.64 [R1+0x168], R106 ;  /* 0x0001686a01007387 */ /* 0x0005ea0000100a00 */
[C---:B--2---:R-:W-:Y:S08]  /*4cf60*/  HMMA.1688.F32.TF32 R104, R72.reuse, R24, R96 ;  /* 0x000000184868723c */ /* 0x044ff00000081060 */
        /* <DEDUP_REMOVED lines=108> */
[----:B------:R-:W2:Y:S01]  /*4d630*/  LDS R75, [R3+0x11180] ;  /* 0x01118000034b7984 */ /* 0x000ea20000000800 */
[----:B------:R-:W-:Y:S01]  /*4d640*/  MOV R78, R2 ;  /* 0x00000002004e7202 */ /* 0x000fe20000000f00 */
[----:B------:R-:W-:Y:S01]  /*4d650*/  IMAD.MOV.U32 R79, RZ, RZ, R0 ;  /* 0x000000ffff4f7224 */ /* 0x000fe200078e0000 */
[C---:B-1----:R-:W-:Y:S08]  /*4d660*/  HMMA.1688.F32.TF32 R108, R68.reuse, R12, R108 ;  /* 0x0000000c446c723c */ /* 0x042ff0000008106c */
[C---:B--2---:R-:W-:Y:S08]  /*4d670*/  HMMA.1688.F32.TF32 R120, R68.reuse, R24, R120 ;  /* 0x000000184478723c */ /* 0x044ff00000081078 */
[C---:B---3--:R-:W-:Y:S08]  /*4d680*/  HMMA.1688.F32.TF32 R124, R68.reuse, R28, R124 ;  /* 0x0000001c447c723c */ /* 0x048ff0000008107c */
[C---:B----4-:R-:W-:Y:S08]  /*4d690*/  HMMA.1688.F32.TF32 R136, R68.reuse, R40, R136 ;  /* 0x000000284488723c */ /* 0x050ff00000081088 */
[C---:B------:R-:W-:Y:S08]  /*4d6a0*/  HMMA.1688.F32.TF32 R104, R68.reuse, R56, R152 ;  /* 0x000000384468723c */ /* 0x040ff00000081098 */
[C---:B------:R-:W-:Y:S08]  /*4d6b0*/  HMMA.1688.F32.TF32 R156, R68.reuse, R60, R156 ;  /* 0x0000003c449c723c */ /* 0x040ff0000008109c */
[C---:B------:R-:W-:Y:S08]  /*4d6c0*/  HMMA.1688.F32.TF32 R144, R68.reuse, R48, R144 ;  /* 0x000000304490723c */ /* 0x040ff00000081090 */
[C---:B------:R-:W-:Y:S07]  /*4d6d0*/  HMMA.1688.F32.TF32 R148, R68.reuse, R52, R148 ;  /* 0x000000344494723c */ /* 0x040fee0000081094 */
[----:B------:R-:W-:Y:S04]  /*4d6e0*/  STL.64 [R1+0x4b0], R156 ;  /* 0x0004b09c01007387 */ /* 0x000fe80000100a00 */
[----:B------:R-:W-:Y:S04]  /*4d6f0*/  STL.64 [R1+0x4b8], R158 ;  /* 0x0004b89e01007387 */ /* 0x000fe80000100a00 */
[----:B------:R-:W-:Y:S04]  /*4d700*/  STL.64 [R1+0x4a0], R104 ;  /* 0x0004a06801007387 */ /* 0x000fe80000100a00 */
[----:B------:R1:W-:Y:S02]  /*4d710*/  STL.64 [R1+0x4a8], R106 ;  /* 0x0004a86a01007387 */ /* 0x0003e40000100a00 */
[C---:B-1----:R-:W-:Y:S02]  /*4d720*/  HMMA.1688.F32.TF32 R104, R68.reuse, R44, R140 ;  /* 0x0000002c4468723c */ /* 0x042fe4000008108c */
[----:B------:R-:W-:Y:S04]  /*4d730*/  STL.64 [R1+0x490], R148 ;  /* 0x0004909401007387 */ /* 0x000fe80000100a00 */
[----:B------:R-:W-:Y:S04]  /*4d740*/  STL.64 [R1+0x498], R150 ;  /* 0x0004989601007387 */ /* 0x000fe80000100a00 */
[----:B------:R-:W-:Y:S01]  /*4d750*/  STL.64 [R1+0x480], R144 ;  /* 0x0004809001007387 */ /* 0x000fe20000100a00 */
[C---:B------:R-:W-:Y:S03]  /*4d760*/  HMMA.1688.F32.TF32 R132, R68.reuse, R36, R132 ;  /* 0x000000244484723c */ /* 0x040fe60000081084 */
[----:B------:R-:W-:Y:S09]  /*4d770*/  STL.64 [R1+0x488], R146 ;  /* 0x0004889201007387 */ /* 0x000ff20000100a00 */
[----:B------:R-:W-:Y:S04]  /*4d780*/  STL.64 [R1+0x470], R104 ;  /* 0x0004706801007387 */ /* 0x000fe80000100a00 */
[----:B------:R1:W-:Y:S02]  /*4d790*/  STL.64 [R1+0x478], R106 ;  /* 0x0004786a01007387 */ /* 0x0003e40000100a00 */
[C---:B-1----:R-:W-:Y:S02]  /*4d7a0*/  HMMA.1688.F32.TF32 R104, R68.reuse, R32, R128 ;  /* 0x000000204468723c */ /* 0x042fe40000081080 */
[----:B------:R-:W-:Y:S04]  /*4d7b0*/  STL.64 [R1+0x460], R136 ;  /* 0x0004608801007387 */ /* 0x000fe80000100a00 */
[----:B------:R-:W-:Y:S04]  /*4d7c0*/  STL.64 [R1+0x468], R138 ;  /* 0x0004688a01007387 */ /* 0x000fe80000100a00 */
[----:B------:R-:W-:Y:S04]  /*4d7d0*/  STL.64 [R1+0x450], R132 ;  /* 0x0004508401007387 */ /* 0x000fe80000100a00 */
[----:B------:R-:W-:Y:S09]  /*4d7e0*/  STL.64 [R1+0x458], R134 ;  /* 0x0004588601007387 */ /* 0x000ff20000100a00 */
        /* <DEDUP_REMOVED lines=11> */
[----:B-1----:R-:W-:Y:S02]  /*4d8a0*/  HMMA.1688.F32.TF32 R104, R68, R8, R232 ;  /* 0x000000084468723c */ /* 0x002fe400000810e8 */
[----:B------:R-:W-:Y:S04]  /*4d8b0*/  STL.64 [R1+0x210], R112 ;  /* 0x0002107001007387 */ /* 0x000fe80000100a00 */
[----:B------:R-:W-:Y:S04]  /*4d8c0*/  STL.64 [R1+0x218], R114 ;  /* 0x0002187201007387 */ /* 0x000fe80000100a00 */
[----:B------:R-:W-:Y:S01]  /*4d8d0*/  STL.64 [R1+0x200], R108 ;  /* 0x0002006c01007387 */ /* 0x000fe20000100a00 */
[----:B------:R-:W-:-:S03]  /*4d8e0*/  IMAD.MOV.U32 R2, RZ, RZ, R98 ;  /* 0x000000ffff027224 */ /* 0x000fc600078e0062 */
[----:B------:R-:W-:Y:S01]  /*4d8f0*/  STL.64 [R1+0x208], R110 ;  /* 0x0002086e01007387 */ /* 0x000fe20000100a00 */
[----:B------:R-:W-:Y:S01]  /*4d900*/  IMAD.MOV.U32 R0, RZ, RZ, R99 ;  /* 0x000000ffff007224 */ /* 0x000fe200078e0063 */
[C---:B------:R-:W-:Y:S07]  /*4d910*/  HMMA.1688.F32.TF32 R92, R72.reuse, R60, R92 ;  /* 0x0000003c485c723c */ /* 0x040fee000008105c */
[----:B------:R-:W-:Y:S04]  /*4d920*/  STL.64 [R1+0x1f0], R104 ;  /* 0x0001f06801007387 */ /* 0x000fe80000100a00 */
[----:B------:R-:W-:Y:S04]  /*4d930*/  STL.64 [R1+0x1f8], R106 ;  /* 0x0001f86a01007387 */ /* 0x000fe80000100a00 */
[----:B------:R1:W-:Y:S01]  /*4d940*/  STL.64 [R1+0x1e0], R96 ;  /* 0x0001e06001007387 */ /* 0x0003e20000100a00 */
[----:B------:R-:W-:Y:S08]  /*4d950*/  HMMA.1688.F32.TF32 R88, R72, R56, R88 ;  /* 0x000000384858723c */ /* 0x000ff00000081058 */
[----:B-1----:R-:W-:Y:S01]  /*4d960*/  HMMA.1688.F32.TF32 R96, R68, R244, R100 ;  /* 0x000000f44460723c */ /* 0x002fe20000081064 */
[----:B------:R-:W-:Y:S04]  /*4d970*/  LDS R68, [R252+0x10200] ;  /* 0x01020000fc447984 */ /* 0x000fe80000000800 */
[----:B------:R-:W-:Y:S03]  /*4d980*/  LDS R70, [R252+0x11200] ;  /* 0x01120000fc467984 */ /* 0x000fe60000000800 */
[C---:B------:R-:W-:Y:S01]  /*4d990*/  HMMA.1688.F32.TF32 R84, R72.reuse, R52, R84 ;  /* 0x000000344854723c */ /* 0x040fe20000081054 */
[----:B------:R-:W-:Y:S04]  /*4d9a0*/  LDS R69, [R3+0x10200] ;  /* 0x0102000003457984 */ /* 0x000fe80000000800 */
[----:B------:R-:W1:Y:S03]  /*4d9b0*/  LDS R71, [R3+0x11200] ;  /* 0x0112000003477984 */ /* 0x000e660000000800 */
        /* <DEDUP_REMOVED lines=10> */
[----:B--2---:R-:W2:Y:S04]  /*4da60*/  LDL.LU R84, [R1+0x250] ;  /* 0x0002500001547983 */ /* 0x004ea80000300800 */
        /* <DEDUP_REMOVED lines=29> */
[----:B-1----:R-:W4:Y:S04]  /*4dc40*/  LDL.LU R78, [R1+0x628] ;  /* 0x00062800014e7983 */ /* 0x002f280000300800 */
        /* <DEDUP_REMOVED lines=95> */
[----:B------:R-:W4:Y:S04]  /*4e240*/  LDL.LU.64 R104, [R1+0x2d78] ;  /* 0x002d780001687983 */ /* 0x000f280000300a00 */
[----:B------:R-:W-:Y:S04]  /*4e250*/  STL.64 [R1+0x3b0], R160 ;  /* 0x0003b0a001007387 */ /* 0x000fe80000100a00 */
[----:B------:R1:W-:Y:S01]  /*4e260*/  STL.64 [R1+0x3b8], R162 ;  /* 0x0003b8a201007387 */ /* 0x0003e20000100a00 */
[----:B------:R-:W-:Y:S03]  /*4e270*/  HMMA.1688.F32.TF32 R100, R72, R244, R100 ;  /* 0x000000f44864723c */ /* 0x000fe60000081064 */
        /* <DEDUP_REMOVED lines=30> */
[----:B------:R-:W2:Y:S04]  /*4e460*/  LDL.LU R72, [R1+0x610] ;  /* 0x0006100001487983 */ /* 0x000ea80000300800 */
[----:B------:R-:W-:Y:S04]  /*4e470*/  STL.64 [R1+0x230], R100 ;  /* 0x0002306401007387 */ /* 0x000fe80000100a00 */
[----:B------:R-:W-:Y:S04]  /*4e480*/  STL.64 [R1+0x238], R102 ;  /* 0x0002386601007387 */ /* 0x000fe80000100a00 */
[----:B------:R-:W2:Y:S04]  /*4e490*/  LDL.LU R73, [R1+0x614] ;  /* 0x0006140001497983 */ /* 0x000ea80000300800 */
[----:B------:R-:W2:Y:S04]  /*4e4a0*/  LDL.LU R74, [R1+0x618] ;  /* 0x00061800014a7983 */ /* 0x000ea80000300800 */
[----:B------:R-:W2:Y:S01]  /*4e4b0*/  LDL.LU R75, [R1+0x61c] ;  /* 0x00061c00014b7983 */ /* 0x000ea20000300800 */
[C---:B------:R-:W-:Y:S03]  /*4e4c0*/  HMMA.1688.F32.TF32 R128, R68.reuse, R60, R128 ;  /* 0x0000003c4480723c */ /* 0x040fe60000081080 */
[----:B------:R-:W-:Y:S04]  /*4e4d0*/  LDS R100, [R252+0x10280] ;  /* 0x01028000fc647984 */ /* 0x000fe80000000800 */
[----:B------:R-:W-:Y:S01]  /*4e4e0*/  LDS R102, [R252+0x11280] ;  /* 0x01128000fc667984 */ /* 0x000fe20000000800 */
[C---:B------:R-:W-:Y:S03]  /*4e4f0*/  HMMA.1688.F32.TF32 R124, R68.reuse, R56, R124 ;  /* 0x00000038447c723c */ /* 0x040fe6000008107c */
[----:B------:R-:W-:Y:S04]  /*4e500*/  LDS R101, [R3+0x10280] ;  /* 0x0102800003657984 */ /* 0x000fe80000000800 */
[----:B------:R-:W1:Y:S01]  /*4e510*/  LDS R103, [R3+0x11280] ;  /* 0x0112800003677984 */ /* 0x000e620000000800 */
        /* <DEDUP_REMOVED lines=32> */
[----:B------:R-:W4:Y:S01]  /*4e720*/  LDL.LU.64 R76, [R1+0x2c88] ;  /* 0x002c8800014c7983 */ /* 0x000f220000300a00 */
[C---:B------:R-:W-:Y:S08]  /*4e730*/  HMMA.1688.F32.TF32 R92, R68.reuse, R12, R92 ;  /* 0x0000000c445c723c */ /* 0x040ff0000008105c */
[C---:B------:R-:W-:Y:S08]  /*4e740*/  HMMA.1688.F32.TF32 R88, R68.reuse, R8, R88 ;  /* 0x000000084458723c */ /* 0x040ff00000081058 */
[C---:B--2---:R-:W-:Y:S11]  /*4e750*/  HMMA.1688.F32.TF32 R72, R68.reuse, R32, R72 ;  /* 0x000000204448723c */ /* 0x044ff60000081048 */
[----:B------:R-:W-:Y:S11]  /*4e760*/  @!UPT UIADD3 URZ, URZ, URZ, URZ ;  /* 0x0000003f3f3ff290 */ /* 0x000ff6000fffe03f */
[----:B------:R-:W-:Y:S01]  /*4e770*/  @!UPT UIADD3 URZ, URZ, URZ, URZ ;  /* 0x0000003f3f3ff290 */ /* 0x000fe2000fffe03f */
[----:B------:R-:W-:Y:S04]  /*4e780*/  STL.64 [R1+0x2c0], R72 ;  /* 0x0002c04801007387 */ /* 0x000fe80000100a00 */
[----:B------:R1:W-:Y:S02]  /*4e790*/  STL.64 [R1+0x2c8], R74 ;  /* 0x0002c84a01007387 */ /* 0x0003e40000100a00 */
[C---:B-1----:R-:W-:Y:S08]  /*4e7a0*/  HMMA.1688.F32.TF32 R72, R68.reuse, R28, R228 ;  /* 0x0000001c4448723c */ /* 0x042ff000000810e4 */
[C---:B------:R-:W-:Y:S08]  /*4e7b0*/  HMMA.1688.F32.TF32 R228, R68.reuse, R24, R164 ;  /* 0x0000001844e4723c */ /* 0x040ff000000810a4 */
[C---:B------:R-:W-:Y:S01]  /*4e7c0*/  HMMA.1688.F32.TF32 R164, R68.reuse, R20, R232 ;  /* 0x0000001444a4723c */ /* 0x040fe200000810e8 */
[----:B------:R-:W-:Y:S04]  /*4e7d0*/  LDS R232, [R252+0x10380] ;  /* 0x01038000fce87984 */ /* 0x000fe80000000800 */
[----:B------:R-:W-:Y:S04]  /*4e7e0*/  LDS R234, [R252+0x11380] ;  /* 0x01138000fcea7984 */ /* 0x000fe80000000800 */
[----:B------:R-:W-:Y:S04]  /*4e7f0*/  STL.64 [R1+0x2b0], R72 ;  /* 0x0002b04801007387 */ /* 0x000fe80000100a00 */
[----:B------:R1:W-:Y:S04]  /*4e800*/  STL.64 [R1+0x2b8], R74 ;  /* 0x0002b84a01007387 */ /* 0x0003e80000100a00 */
[----:B------:R-:W-:Y:S04]  /*4e810*/  LDS R233, [R3+0x10380] ;  /* 0x0103800003e97984 */ /* 0x000fe80000000800 */
[----:B------:R-:W-:Y:S01]  /*4e820*/  LDS R235, [R3+0x11380] ;  /* 0x0113800003eb7984 */ /* 0x000fe20000000800 */
[C---:B-1----:R-:W-:Y:S03]  /*4e830*/  HMMA.1688.F32.TF32 R72, R68.reuse, R16, R96 ;  /* 0x000000104448723c */ /* 0x042fe60000081060 */
[----:B------:R-:W-:Y:S04]  /*4e840*/  STL.64 [R1+0x2a0], R228 ;  /* 0x0002a0e401007387 */ /* 0x000fe80000100a00 */
[----:B------:R-:W-:Y:S04]  /*4e850*/  STL.64 [R1+0x2a8], R230 ;  /* 0x0002a8e601007387 */ /* 0x000fe80000100a00 */
[----:B------:R-:W-:Y:S04]  /*4e860*/  STL.64 [R1+0x290], R164 ;  /* 0x000290a401007387 */ /* 0x000fe80000100a00 */
[----:B------:R-:W-:Y:S04]  /*4e870*/  STL.64 [R1+0x298], R166 ;  /* 0x000298a601007387 */ /* 0x000fe80000100a00 */
[----:B------:R-:W-:Y:S04]  /*4e880*/  LDS R164, [R252+0x10300] ;  /* 0x01030000fca47984 */ /* 0x000fe80000000800 */
[----:B------:R-:W-:Y:S04]  /*4e890*/  LDS R166, [R252+0x11300] ;  /* 0x01130000fca67984 */ /* 0x000fe80000000800 */
[----:B------:R-:W-:Y:S04]  /*4e8a0*/  STL.64 [R1+0x280], R72 ;  /* 0x0002804801007387 */ /* 0x000fe80000100a00 */
[----:B------:R1:W-:Y:S04]  /*4e8b0*/  STL.64 [R1+0x288], R74 ;  /* 0x0002884a01007387 */ /* 0x0003e80000100a00 */
[----:B------:R-:W-:Y:S04]  /*4e8c0*/  LDS R165, [R3+0x10300] ;  /* 0x0103000003a57984 */ /* 0x000fe80000000800 */
[----:B------:R-:W2:Y:S01]  /*4e8d0*/  LDS R167, [R3+0x11300] ;  /* 0x0113000003a77984 */ /* 0x000ea20000000800 */
[C---:B-1----:R-:W-:Y:S03]  /*4e8e0*/  HMMA.1688.F32.TF32 R72, R68.reuse, R4, R84 ;  /* 0x000000044448723c */ /* 0x042fe60000081054 */
[----:B------:R-:W-:Y:S04]  /*4e8f0*/  STL.64 [R1+0x270], R92 ;  /* 0x0002705c01007387 */ /* 0x000fe80000100a00 */
[----:B------:R-:W-:Y:S01]  /*4e900*/  STL.64 [R1+0x278], R94 ;  /* 0x0002785e01007387 */ /* 0x000fe20000100a00 */
[----:B------:R-:W-:Y:S03]  /*4e910*/  HMMA.1688.F32.TF32 R68, R68, R244, R80 ;  /* 0x000000f44444723c */ /* 0x000fe60000081050 */
[----:B------:R1:W-:Y:S04]  /*4e920*/  STL.64 [R1+0x260], R88 ;  /* 0x0002605801007387 */ /* 0x0003e80000100a00 */
[----:B------:R1:W-:Y:S04]  /*4e930*/  STL.64 [R1+0x268], R90 ;  /* 0x0002685a01007387 */ /* 0x0003e80000100a00 */
[----:B------:R-:W2:Y:S04]  /*4e940*/  LDL.LU R80, [R1+0x4e0] ;  /* 0x0004e00001507983 */ /* 0x000ea80000300800 */
[----:B------:R-:W-:Y:S04]  /*4e950*/  STL.64 [R1+0x250], R72 ;  /* 0x0002504801007387 */ /* 0x000fe80000100a00 */
[----:B------:R-:W-:Y:S04]  /*4e960*/  STL.64 [R1+0x258], R74 ;  /* 0x0002584a01007387 */ /* 0x000fe80000100a00 */
[----:B------:R-:W2:Y:S04]  /*4e970*/  LDL.LU R81, [R1+0x4e4] ;  /* 0x0004e40001517983 */ /* 0x000ea80000300800 */
[----:B------:R-:W2:Y:S04]  /*4e980*/  LDL.LU R82, [R1+0x4e8] ;  /* 0x0004e80001527983 */ /* 0x000ea80000300800 */
[----:B------:R-:W2:Y:S04]  /*4e990*/  LDL.LU R83, [R1+0x4ec] ;  /* 0x0004ec0001537983 */ /* 0x000ea80000300800 */
[----:B------:R-:W2:Y:S01]  /*4e9a0*/  LDL.LU R84, [R1+0x4f0] ;  /* 0x0004f00001547983 */ /* 0x000ea20000300800 */
[----:B---3--:R-:W-:-:S03]  /*4e9b0*/  MOV R85, R78 ;  /* 0x0000004e00557202 */ /* 0x008fc60000000f00 */
[----:B------:R-:W3:Y:S01]  /*4e9c0*/  LDL.LU R78, [R1+0x2c80] ;  /* 0x002c8000014e7983 */ /* 0x000ee20000300800 */
[----:B----4-:R-:W-:-:S03]  /*4e9d0*/  IMAD.MOV.U32 R86, RZ, RZ, R77 ;  /* 0x000000ffff567224 */ /* 0x010fc600078e004d */
[----:B------:R-:W4:Y:S01]  /*4e9e0*/  LDL.LU R77, [R1+0x2c7c] ;  /* 0x002c7c00014d7983 */ /* 0x000f220000300800 */
[----:B------:R-:W-:-:S03]  /*4e9f0*/  IMAD.MOV.U32 R87, RZ, RZ, R76 ;  /* 0x000000ffff577224 */ /* 0x000fc600078e004c */
[----:B------:R-:W2:Y:S04]  /*4ea00*/  LDL.LU R76, [R1+0x2c78] ;  /* 0x002c7800014c7983 */ /* 0x000ea80000300800 */
[----:B-1----:R-:W2:Y:S04]  /*4ea10*/  LDL.LU R88, [R1+0x500] ;  /* 0x0005000001587983 */ /* 0x002ea80000300800 */
        /* <DEDUP_REMOVED lines=12> */
[----:B---3--:R-:W-:Y:S01]  /*4eae0*/  IMAD.MOV.U32 R95, RZ, RZ, R78 ;  /* 0x000000ffff5f7224 */ /* 0x008fe200078e004e */
[----:B----4-:R-:W-:Y:S01]  /*4eaf0*/  MOV R94, R77 ;  /* 0x0000004d005e7202 */ /* 0x010fe20000000f00 */
[----:B--2---:R-:W-:-:S02]  /*4eb00*/  IMAD.MOV.U32 R93, RZ, RZ, R76 ;  /* 0x000000ffff5d7224 */ /* 0x004fc400078e004c */
[----:B------:R-:W2:Y:S04]  /*4eb10*/  LDL.LU R76, [R1+0x2c74] ;  /* 0x002c7400014c7983 */ /* 0x000ea80000300800 */
[----:B------:R-:W2:Y:S04]  /*4eb20*/  LDL.LU R77, [R1+0x2c70] ;  /* 0x002c7000014d7983 */ /* 0x000ea80000300800 */
[----:B------:R-:W2:Y:S04]  /*4eb30*/  LDL.LU R78, [R1+0x2c6c] ;  /* 0x002c6c00014e7983 */ /* 0x000ea80000300800 */
[----:B------:R-:W-:Y:S04]  /*4eb40*/  STL.64 [R1+0x2a50], R70 ;  /* 0x002a504601007387 */ /* 0x000fe80000100a00 */
[----:B------:R1:W-:Y:S02]  /*4eb50*/  STL.64 [R1+0x2a48], R68 ;  /* 0x002a484401007387 */ /* 0x0003e40000100a00 */
[----:B-1----:R-:W-:-:S02]  /*4eb60*/  IMAD.MOV.U32 R68, RZ, RZ, R79 ;  /* 0x000000ffff447224 */ /* 0x002fc400078e004f */
[----:B------:R-:W2:Y:S01]  /*4eb70*/  LDL.LU R79, [R1+0x2c68] ;  /* 0x002c6800014f7983 */ /* 0x000ea20000300800 */
[C---:B------:R-:W-:Y:S03]  /*4eb80*/  HMMA.1688.F32.TF32 R96, R100.reuse, R56, R96 ;  /* 0x000000386460723c */ /* 0x040fe60000081060 */
        /* <DEDUP_REMOVED lines=8> */
[C---:B--2---:R-:W-:Y:S01]  /*4ec10*/  HMMA.1688.F32.TF32 R72, R100.reuse, R60, R76 ;  /* 0x0000003c6448723c */ /* 0x044fe2000008104c */
[----:B------:R-:W2:Y:S04]  /*4ec20*/  LDL.LU R76, [R1+0x4c0] ;  /* 0x0004c000014c7983 */ /* 0x000ea80000300800 */
[----:B------:R-:W2:Y:S04]  /*4ec30*/  LDL.LU R77, [R1+0x4c4] ;  /* 0x0004c400014d7983 */ /* 0x000ea80000300800 */
[----:B------:R-:W2:Y:S04]  /*4ec40*/  LDL.LU R78, [R1+0x4c8] ;  /* 0x0004c800014e7983 */ /* 0x000ea80000300800 */
[----:B------:R-:W2:Y:S10]  /*4ec50*/  LDL.LU R79, [R1+0x4cc] ;  /* 0x0004cc00014f7983 */ /* 0x000eb40000300800 */
[----:B------:R-:W-:Y:S04]  /*4ec60*/  STL.64 [R1+0x2a60], R74 ;  /* 0x002a604a01007387 */ /* 0x000fe80000100a00 */
[----:B------:R1:W-:Y:S04]  /*4ec70*/  STL.64 [R1+0x2a58], R72 ;  /* 0x002a584801007387 */ /* 0x0003e80000100a00 */
[----:B-1----:R-:W4:Y:S04]  /*4ec80*/  LDL.LU R72, [R1+0x4d0] ;  /* 0x0004d00001487983 */ /* 0x002f280000300800 */
[----:B------:R-:W4:Y:S04]  /*4ec90*/  LDL.LU R73, [R1+0x4d4] ;  /* 0x0004d40001497983 */ /* 0x000f280000300800 */
[----:B------:R-:W4:Y:S04]  /*4eca0*/  LDL.LU R74, [R1+0x4d8] ;  /* 0x0004d800014a7983 */ /* 0x000f280000300800 */
[----:B------:R-:W4:Y:S04]  /*4ecb0*/  LDL.LU R75, [R1+0x4dc] ;  /* 0x0004dc00014b7983 */ /* 0x000f280000300800 */
[----:B------:R-:W-:Y:S04]  /*4ecc0*/  STL.64 [R1+0x530], R96 ;  /* 0x0005306001007387 */ /* 0x000fe80000100a00 */
[----:B------:R1:W-:Y:S04]  /*4ecd0*/  STL.64 [R1+0x538], R98 ;  /* 0x0005386201007387 */ /* 0x0003e80000100a00 */
[----:B-1----:R-:W3:Y:S04]  /*4ece0*/  LDL.LU.64 R98, [R1+0x2c60] ;  /* 0x002c600001627983 */ /* 0x002ee80000300a00 */
[----:B------:R-:W3:Y:S04]  /*4ecf0*/  LDL.LU.64 R96, [R1+0x2c58] ;  /* 0x002c580001607983 */ /* 0x000ee80000300a00 */
[----:B------:R1:W-:Y:S04]  /*4ed00*/  STL.64 [R1+0x520], R228 ;  /* 0x000520e401007387 */ /* 0x0003e80000100a00 */
[----:B------:R1:W-:Y:S04]  /*4ed10*/  STL.64 [R1+0x528], R230 ;  /* 0x000528e601007387 */ /* 0x0003e80000100a00 */
[----:B-1----:R-:W3:Y:S04]  /*4ed20*/  LDL.LU R228, [R1+0x5a0] ;  /* 0x0005a00001e47983 */ /* 0x002ee80000300800 */
[----:B------:R-:W3:Y:S04]  /*4ed30*/  LDL.LU R229, [R1+0x5a4] ;  /* 0x0005a40001e57983 */ /* 0x000ee80000300800 */
[----:B------:R-:W3:Y:S04]  /*4ed40*/  LDL.LU R230, [R1+0x5a8] ;  /* 0x0005a80001e67983 */ /* 0x000ee80000300800 */
[----:B------:R-:W3:Y:S04]  /*4ed50*/  LDL.LU R231, [R1+0x5ac] ;  /* 0x0005ac0001e77983 */ /* 0x000ee80000300800 */
        /* <DEDUP_REMOVED lines=15> */
[----:B------:R-:W3:Y:S01]  /*4ee50*/  LDL.LU.64 R80, [R1+0x2c18] ;  /* 0x002c180001507983 */ /* 0x000ee20000300a00 */
[C---:B--2---:R-:W-:Y:S08]  /*4ee60*/  HMMA.1688.F32.TF32 R76, R100.reuse, R28, R76 ;  /* 0x0000001c644c723c */ /* 0x044ff0000008104c */
[----:B----4-:R-:W-:Y:S11]  /*4ee70*/  HMMA.1688.F32.TF32 R72, R100, R32, R72 ;  /* 0x000000206448723c */ /* 0x010ff60000081048 */
[----:B------:R-:W-:Y:S11]  /*4ee80*/  @!UPT UIADD3 URZ, URZ, URZ, URZ ;  /* 0x0000003f3f3ff290 */ /* 0x000ff6000fffe03f */
[----:B------:R-:W-:Y:S01]  /*4ee90*/  @!UPT UIADD3 URZ, URZ, URZ, URZ ;  /* 0x0000003f3f3ff290 */ /* 0x000fe2000fffe03f */
[----:B------:R1:W-:Y:S04]  /*4eea0*/  STL.64 [R1+0x4d0], R72 ;  /* 0x0004d04801007387 */ /* 0x0003e80000100a00 */
[----:B------:R2:W-:Y:S01]  /*4eeb0*/  STL.64 [R1+0x4d8], R74 ;  /* 0x0004d84a01007387 */ /* 0x0005e20000100a00 */
[----:B-1----:R-:W-:Y:S02]  /*4eec0*/  IMAD.MOV.U32 R73, RZ, RZ, R78 ;  /* 0x000000ffff497224 */ /* 0x002fe400078e004e */
[----:B------:R-:W-:Y:S02]  /*4eed0*/  IMAD.MOV.U32 R72, RZ, RZ, R79 ;  /* 0x000000ffff487224 */ /* 0x000fe400078e004f */
[----:B--2---:R-:W-:Y:S01]  /*4eee0*/  IMAD.MOV.U32 R75, RZ, RZ, R76 ;  /* 0x000000ffff4b7224 */ /* 0x004fe200078e004c */
[----:B------:R-:W-:-:S02]  /*4eef0*/  MOV R74, R77 ;  /* 0x0000004d004a7202 */ /* 0x000fc40000000f00 */
[C---:B---3--:R-:W-:Y:S08]  /*4ef00*/  HMMA.1688.F32.TF32 R76, R100.reuse, R24, R68 ;  /* 0x00000018644c723c */ /* 0x048ff00000081044 */
[C---:B------:R-:W-:Y:S01]  /*4ef10*/  HMMA.1688.F32.TF32 R96, R100.reuse, R4, R96 ;  /* 0x000000046460723c */ /* 0x040fe20000081060 */
[----:B------:R-:W-:Y:S04]  /*4ef20*/  STL.64 [R1+0x2b10], R74 ;  /* 0x002b104a01007387 */ /* 0x000fe80000100a00 */
[----:B------:R-:W-:Y:S03]  /*4ef30*/  STL.64 [R1+0x2b08], R72 ;  /* 0x002b084801007387 */ /* 0x000fe60000100a00 */
[C---:B------:R-:W-:Y:S07]  /*4ef40*/  HMMA.1688.F32.TF32 R92, R100.reuse, R8, R92 ;  /* 0x00000008645c723c */ /* 0x040fee000008105c */
[----:B------:R-:W-:Y:S04]  /*4ef50*/  STL.64 [R1+0x2a00], R78 ;  /* 0x002a004e01007387 */ /* 0x000fe80000100a00 */
[----:B------:R1:W-:Y:S01]  /*4ef60*/  STL.64 [R1+0x29f8], R76 ;  /* 0x0029f84c01007387 */ /* 0x0003e20000100a00 */
[C---:B------:R-:W-:Y:S08]  /*4ef70*/  HMMA.1688.F32.TF32 R88, R100.reuse, R12, R88 ;  /* 0x0000000c6458723c */ /* 0x040ff00000081058 */
[C---:B------:R-:W-:Y:S08]  /*4ef80*/  HMMA.1688.F32.TF32 R84, R100.reuse, R16, R84 ;  /* 0x000000106454723c */ /* 0x040ff00000081054 */
[C---:B------:R-:W-:Y:S08]  /*4ef90*/  HMMA.1688.F32.TF32 R80, R100.reuse, R20, R80 ;  /* 0x000000146450723c */ /* 0x040ff00000081050 */
[----:B------:R-:W-:Y:S07]  /*4efa0*/  HMMA.1688.F32.TF32 R100, R100, R244, R228 ;  /* 0x000000f46464723c */ /* 0x000fee00000810e4 */
[----:B------:R-:W-:-:S08]  /*4efb0*/  IMAD.MOV.U32 R228, RZ, RZ, R227 ;  /* 0x000000ffffe47224 */ /* 0x000fd000078e00e3 */
[----:B------:R-:W-:Y:S04]  /*4efc0*/  STL.64 [R1+0x2a10], R82 ;  /* 0x002a105201007387 */ /* 0x000fe80000100a00 */
[----:B------:R-:W-:Y:S04]  /*4efd0*/  STL.64 [R1+0x2a08], R80 ;  /* 0x002a085001007387 */ /* 0x000fe80000100a00 */
[----:B------:R-:W-:Y:S04]  /*4efe0*/  STL.64 [R1+0x2a20], R86 ;  /* 0x002a205601007387 */ /* 0x000fe80000100a00 */
[----:B------:R-:W-:Y:S04]  /*4eff0*/  STL.64 [R1+0x2a18], R84 ;  /* 0x002a185401007387 */ /* 0x000fe80000100a00 */
[----:B------:R-:W-:Y:S01]  /*4f000*/  STL.64 [R1+0x2a30], R90 ;  /* 0x002a305a01007387 */ /* 0x000fe20000100a00 */
[----:B------:R-:W-:-:S03]  /*4f010*/  MOV R229, R226 ;  /* 0x000000e200e57202 */ /* 0x000fc60000000f00 */
[----:B------:R-:W-:Y:S01]  /*4f020*/  STL.64 [R1+0x2a28], R88 ;  /* 0x002a285801007387 */ /* 0x000fe20000100a00 */
[----:B------:R-:W-:-:S03]  /*4f030*/  IMAD.MOV.U32 R227, RZ, RZ, R220 ;  /* 0x000000ffffe37224 */ /* 0x000fc600078e00dc */
[----:B------:R-:W-:Y:S01]  /*4f040*/  STL.64 [R1+0x2a40], R94 ;  /* 0x002a405e01007387 */ /* 0x000fe20000100a00 */
[----:B------:R-:W-:-:S03]  /*4f050*/  IMAD.MOV.U32 R230, RZ, RZ, R225 ;  /* 0x000000ffffe67224 */ /* 0x000fc600078e00e1 */
[----:B------:R-:W-:Y:S01]  /*4f060*/  STL.64 [R1+0x2a38], R92 ;  /* 0x002a385c01007387 */ /* 0x000fe20000100a00 */
[----:B------:R-:W-:Y:S01]  /*4f070*/  IMAD.MOV.U32 R226, RZ, RZ, R221 ;  /* 0x000000ffffe27224 */ /* 0x000fe200078e00dd */
[----:B------:R-:W-:Y:S01]  /*4f080*/  MOV R225, R222 ;  /* 0x000000de00e17202 */ /* 0x000fe20000000f00 */
[----:B------:R-:W-:Y:S01]  /*4f090*/  IMAD.MOV.U32 R220, RZ, RZ, R104 ;  /* 0x000000ffffdc7224 */ /* 0x000fe200078e0068 */
[----:B------:R2:W-:Y:S01]  /*4f0a0*/  STL.64 [R1+0x2a70], R98 ;  /* 0x002a706201007387 */ /* 0x0005e20000100a00 */
[----:B------:R-:W-:Y:S01]  /*4f0b0*/  IMAD.MOV.U32 R231, RZ, RZ, R224 ;  /* 0x000000ffffe77224 */ /* 0x000fe200078e00e0 */
[----:B------:R-:W-:Y:S02]  /*4f0c0*/  MOV R221, R105 ;  /* 0x0000006900dd7202 */ /* 0x000fe40000000f00 */
[----:B------:R-:W-:Y:S01]  /*4f0d0*/  STL.64 [R1+0x2a68], R96 ;  /* 0x002a686001007387 */ /* 0x000fe20000100a00 */
[----:B------:R-:W-:Y:S02]  /*4f0e0*/  IMAD.MOV.U32 R224, RZ, RZ, R223 ;  /* 0x000000ffffe07224 */ /* 0x000fe400078e00df */
[----:B------:R-:W-:Y:S01]  /*4f0f0*/  IMAD.MOV.U32 R222, RZ, RZ, R106 ;  /* 0x000000ffffde7224 */ /* 0x000fe200078e006a */
[----:B------:R-:W3:Y:S01]  /*4f100*/  LDL.LU R104, [R1+0x2c14] ;  /* 0x002c140001687983 */ /* 0x000ee20000300800 */
[----:B------:R-:W-:-:S03]  /*4f110*/  IMAD.MOV.U32 R223, RZ, RZ, R107 ;  /* 0x000000ffffdf7224 */ /* 0x000fc600078e006b */
[----:B------:R-:W3:Y:S04]  /*4f120*/  LDL.LU R105, [R1+0x2c10] ;  /* 0x002c100001697983 */ /* 0x000ee80000300800 */
[----:B------:R-:W3:Y:S04]  /*4f130*/  LDL.LU R106, [R1+0x2c0c] ;  /* 0x002c0c00016a7983 */ /* 0x000ee80000300800 */
[----:B------:R-:W3:Y:S04]  /*4f140*/  LDL.LU R107, [R1+0x2c08] ;  /* 0x002c0800016b7983 */ /* 0x000ee80000300800 */
        /* <DEDUP_REMOVED lines=19> */
[----:B------:R-:W-:Y:S01]  /*4f280*/  STL.64 [R1+0x2a78], R100 ;  /* 0x002a786401007387 */ /* 0x000fe20000100a00 */
[----:B-1----:R-:W-:Y:S01]  /*4f290*/  IMAD.MOV.U32 R76, RZ, RZ, R175 ;  /* 0x000000ffff4c7224 */ /* 0x002fe200078e00af */
[----:B------:R-:W-:Y:S01]  /*4f2a0*/  MOV R77, R168 ;  /* 0x000000a8004d7202 */ /* 0x000fe20000000f00 */
[----:B------:R-:W-:-:S02]  /*4f2b0*/  IMAD.MOV.U32 R78, RZ, RZ, R169 ;  /* 0x000000ffff4e7224 */ /* 0x000fc400078e00a9 */
[----:B------:R-:W-:Y:S01]  /*4f2c0*/  IMAD.MOV.U32 R79, RZ, RZ, R170 ;  /* 0x000000ffff4f7224 */ /* 0x000fe200078e00aa */
[----:B------:R-:W-:Y:S01]  /*4f2d0*/  MOV R73, R177 ;  /* 0x000000b100497202 */ /* 0x000fe20000000f00 */
[----:B------:R-:W-:Y:S02]  /*4f2e0*/  IMAD.MOV.U32 R72, RZ, RZ, R171 ;  /* 0x000000ffff487224 */ /* 0x000fe400078e00ab */
[----:B------:R-:W-:Y:S02]  /*4f2f0*/  IMAD.MOV.U32 R74, RZ, RZ, R178 ;  /* 0x000000ffff4a7224 */ /* 0x000fe400078e00b2 */
[----:B------:R-:W-:Y:S01]  /*4f300*/  IMAD.MOV.U32 R75, RZ, RZ, R179 ;  /* 0x000000ffff4b7224 */ /* 0x000fe200078e00b3 */
[----:B--2---:R-:W-:Y:S01]  /*4f310*/  MOV R99, R246 ;  /* 0x000000f600637202 */ /* 0x004fe20000000f00 */
[----:B------:R-:W-:Y:S01]  /*4f320*/  IMAD.MOV.U32 R98, RZ, RZ, R247 ;  /* 0x000000ffff627224 */ /* 0x000fe200078e00f7 */
[C---:B---3--:R-:W-:Y:S08]  /*4f330*/  HMMA.1688.F32.TF32 R104, R164.reuse, R60, R104 ;  /* 0x0000003ca468723c */ /* 0x048ff00000081068 */
[----:B----4-:R-:W-:Y:S07]  /*4f340*/  HMMA.1688.F32.TF32 R164, R164, R244, R68 ;  /* 0x000000f4a4a4723c */ /* 0x010fee0000081044 */
        /* <DEDUP_REMOVED lines=9> */
[----:B------:R-:W-:Y:S04]  /*4f3e0*/  STL.64 [R1+0x2a88], R104 ;  /* 0x002a886801007387 */ /* 0x000fe80000100a00 */
[----:B------:R-:W-:Y:S04]  /*4f3f0*/  STL.64 [R1+0x2aa0], R110 ;  /* 0x002aa06e01007387 */ /* 0x000fe80000100a00 */
[----:B------:R2:W-:Y:S04]  /*4f400*/  STL.64 [R1+0x2a98], R108 ;  /* 0x002a986c01007387 */ /* 0x0005e80000100a00 */
[----:B------:R-:W-:Y:S04]  /*4f410*/  STL.64 [R1+0x2ab0], R114 ;  /* 0x002ab07201007387 */ /* 0x000fe80000100a00 */
[----:B------:R3:W-:Y:S04]  /*4f420*/  STL.64 [R1+0x2aa8], R112 ;  /* 0x002aa87001007387 */ /* 0x0007e80000100a00 */
[----:B------:R-:W-:Y:S04]  /*4f430*/  STL.64 [R1+0x2ac0], R118 ;  /* 0x002ac07601007387 */ /* 0x000fe80000100a00 */
[----:B------:R2:W-:Y:S04]  /*4f440*/  STL.64 [R1+0x2ab8], R116 ;  /* 0x002ab87401007387 */ /* 0x0005e80000100a00 */
[----:B------:R-:W-:Y:S04]  /*4f450*/  STL.64 [R1+0x2ad0], R122 ;  /* 0x002ad07a01007387 */ /* 0x000fe80000100a00 */
[----:B------:R-:W-:Y:S04]  /*4f460*/  STL.64 [R1+0x2ac8], R120 ;  /* 0x002ac87801007387 */ /* 0x000fe80000100a00 */
[----:B------:R-:W-:Y:S01]  /*4f470*/  STL.64 [R1+0x2ae0], R126 ;  /* 0x002ae07e01007387 */ /* 0x000fe20000100a00 */
[C---:B-1----:R-:W-:Y:S03]  /*4f480*/  HMMA.1688.F32.TF32 R68, R216.reuse, R54, R68 ;  /* 0x00000036d844723c */ /* 0x042fe60000081044 */
[----:B------:R1:W-:Y:S04]  /*4f490*/  STL.64 [R1+0x2ad8], R124 ;  /* 0x002ad87c01007387 */ /* 0x0003e80000100a00 */
        /* <DEDUP_REMOVED lines=39> */
[----:B--2---:R-:W2:Y:S04]  /*4f710*/  LDL.LU R108, [R1+0x40] ;  /* 0x00004000016c7983 */ /* 0x004ea80000300800 */
[----:B------:R-:W2:Y:S04]  /*4f720*/  LDL.LU R109, [R1+0x44] ;  /* 0x00004400016d7983 */ /* 0x000ea80000300800 */
[----:B------:R-:W2:Y:S01]  /*4f730*/  LDL.LU R110, [R1+0x48] ;  /* 0x00004800016e7983 */ /* 0x000ea20000300800 */
[----:B------:R-:W-:Y:S03]  /*4f740*/  HMMA.1688.F32.TF32 R76, R216, R62, R76 ;  /* 0x0000003ed84c723c */ /* 0x000fe6000008104c */
[----:B------:R-:W2:Y:S04]  /*4f750*/  LDL.LU R111, [R1+0x4c] ;  /* 0x00004c00016f7983 */ /* 0x000ea80000300800 */
[----:B---3--:R-:W3:Y:S04]  /*4f760*/  LDL.LU R112, [R1+0x50] ;  /* 0x0000500001707983 */ /* 0x008ee80000300800 */
[----:B------:R-:W3:Y:S04]  /*4f770*/  LDL.LU R113, [R1+0x54] ;  /* 0x0000540001717983 */ /* 0x000ee80000300800 */
[----:B------:R-:W3:Y:S04]  /*4f780*/  LDL.LU R114, [R1+0x58] ;  /* 0x0000580001727983 */ /* 0x000ee80000300800 */
[----:B------:R-:W3:Y:S04]  /*4f790*/  LDL.LU R115, [R1+0x5c] ;  /* 0x00005c0001737983 */ /* 0x000ee80000300800 */
[----:B------:R-:W2:Y:S04]  /*4f7a0*/  LDL.LU R116, [R1+0x60] ;  /* 0x0000600001747983 */ /* 0x000ea80000300800 */
[----:B------:R-:W2:Y:S04]  /*4f7b0*/  LDL.LU R117, [R1+0x64] ;  /* 0x0000640001757983 */ /* 0x000ea80000300800 */
[----:B------:R-:W2:Y:S04]  /*4f7c0*/  LDL.LU R118, [R1+0x68] ;  /* 0x0000680001767983 */ /* 0x000ea80000300800 */
        /* <DEDUP_REMOVED lines=11> */
[----:B------:R-:W-:Y:S03]  /*4f880*/  HMMA.1688.F32.TF32 R200, R232, R16, R200 ;  /* 0x00000010e8c8723c */ /* 0x000fe600000810c8 */
[----:B------:R-:W2:Y:S04]  /*4f890*/  LDL.LU R122, [R1+0x78] ;  /* 0x00007800017a7983 */ /* 0x000ea80000300800 */
[----:B------:R-:W2:Y:S01]  /*4f8a0*/  LDL.LU R123, [R1+0x7c] ;  /* 0x00007c00017b7983 */ /* 0x000ea20000300800 */
[----:B------:R-:W-:-:S03]  /*4f8b0*/  IMAD.MOV.U32 R17, RZ, RZ, R72 ;  /* 0x000000ffff117224 */ /* 0x000fc600078e0048 */
[----:B------:R-:W2:Y:S01]  /*4f8c0*/  LDL.LU R104, [R1+0x30] ;  /* 0x0000300001687983 */ /* 0x000ea20000300800 */
[C---:B------:R-:W-:Y:S01]  /*4f8d0*/  HMMA.1688.F32.TF32 R204, R232.reuse, R12, R204 ;  /* 0x0000000ce8cc723c */ /* 0x040fe200000810cc */
[----:B------:R-:W-:Y:S02]  /*4f8e0*/  MOV R16, R73 ;  /* 0x0000004900107202 */ /* 0x000fe40000000f00 */
[----:B------:R-:W2:Y:S01]  /*4f8f0*/  LDL.LU R105, [R1+0x34] ;  /* 0x0000340001697983 */ /* 0x000ea20000300800 */
[----:B------:R-:W-:Y:S01]  /*4f900*/  IMAD.MOV.U32 R72, RZ, RZ, R6 ;  /* 0x000000ffff487224 */ /* 0x000fe200078e0006 */
[----:B------:R-:W-:Y:S02]  /*4f910*/  MOV R73, R7 ;  /* 0x0000000700497202 */ /* 0x000fe40000000f00 */
[----:B------:R-:W-:Y:S01]  /*4f920*/  IMAD.MOV.U32 R13, RZ, RZ, R74 ;  /* 0x000000ffff0d7224 */ /* 0x000fe200078e004a */
[----:B------:R-:W-:Y:S01]  /*4f930*/  HMMA.1688.F32.TF32 R208, R232, R8, R208 ;  /* 0x00000008e8d0723c */ /* 0x000fe200000810d0 */
[----:B------:R-:W-:-:S02]  /*4f940*/  IMAD.MOV.U32 R12, RZ, RZ, R75 ;  /* 0x000000ffff0c7224 */ /* 0x000fc400078e004b */
[----:B------:R-:W-:Y:S02]  /*4f950*/  IMAD.MOV.U32 R74, RZ, RZ, R10 ;  /* 0x000000ffff4a7224 */ /* 0x000fe400078e000a */
[----:B------:R-:W-:Y:S02]  /*4f960*/  IMAD.MOV.U32 R75, RZ, RZ, R11 ;  /* 0x000000ffff4b7224 */ /* 0x000fe400078e000b */
[----:B------:R-:W-:Y:S01]  /*4f970*/  IMAD.MOV.U32 R9, RZ, RZ, R76 ;  /* 0x000000ffff097224 */ /* 0x000fe200078e004c */
[----:B------:R-:W-:Y:S01]  /*4f980*/  HMMA.1688.F32.TF32 R212, R232, R4, R212 ;  /* 0x00000004e8d4723c */ /* 0x000fe200000810d4 */
[----:B------:R-:W-:Y:S01]  /*4f990*/  MOV R8, R77 ;  /* 0x0000004d00087202 */ /* 0x000fe20000000f00 */
[----:B------:R-:W-:Y:S01]  /*4f9a0*/  IMAD.MOV.U32 R76, RZ, RZ, R14 ;  /* 0x000000ffff4c7224 */ /* 0x000fe200078e000e */
[----:B------:R-:W-:Y:S01]  /*4f9b0*/  MOV R77, R15 ;  /* 0x0000000f004d7202 */ /* 0x000fe20000000f00 */
[----:B------:R-:W-:-:S03]  /*4f9c0*/  IMAD.MOV.U32 R88, RZ, RZ, R22 ;  /* 0x000000ffff587224 */ /* 0x000fc600078e0016 */
[----:B------:R-:W-:Y:S02]  /*4f9d0*/  IMAD.MOV.U32 R5, RZ, RZ, R78 ;  /* 0x000000ffff057224 */ /* 0x000fe400078e004e */
[----:B------:R-:W-:Y:S02]  /*4f9e0*/  IMAD.MOV.U32 R4, RZ, RZ, R79 ;  /* 0x000000ffff047224 */ /* 0x000fe400078e004f */
[----:B------:R-:W-:Y:S02]  /*4f9f0*/  IMAD.MOV.U32 R78, RZ, RZ, R18 ;  /* 0x000000ffff4e7224 */ /* 0x000fe400078e0012 */
[----:B------:R-:W-:Y:S01]  /*4fa00*/  IMAD.MOV.U32 R79, RZ, RZ, R19 ;  /* 0x000000ffff4f7224 */ /* 0x000fe200078e0013 */
[----:B------:R-:W-:Y:S01]  /*4fa10*/  MOV R89, R23 ;  /* 0x0000001700597202 */ /* 0x000fe20000000f00 */
        /* <DEDUP_REMOVED lines=13> */
[----:B------:R-:W-:Y:S02]  /*4faf0*/  IMAD.MOV.U32 R71, RZ, RZ, R31 ;  /* 0x000000ffff477224 */ /* 0x000fe400078e001f */
[----:B----4-:R-:W-:Y:S02]  /*4fb00*/  IMAD.MOV.U32 R107, RZ, RZ, R247 ;  /* 0x000000ffff6b7224 */ /* 0x010fe400078e00f7 */
[----:B------:R-:W-:Y:S02]  /*4fb10*/  IMAD.MOV.U32 R106, RZ, RZ, R246 ;  /* 0x000000ffff6a7224 */ /* 0x000fe400078e00f6 */
        /* <DEDUP_REMOVED lines=42> */
[----:B-1----:R-:W-:Y:S08]  /*4fdc0*/  HMMA.1688.F32.TF32 R88, R232, R62, R88 ;  /* 0x0000003ee858723c */ /* 0x002ff00000081058 */
[C---:B--2---:R-:W-:Y:S08]  /*4fdd0*/  HMMA.1688.F32.TF32 R132, R216.reuse, R50, R128 ;  /* 0x00000032d884723c */ /* 0x044ff00000081080 */
[C---:B------:R-:W-:Y:S08]  /*4fde0*/  HMMA.1688.F32.TF32 R128, R216.reuse, R46, R124 ;  /* 0x0000002ed880723c */ /* 0x040ff0000008107c */
[C---:B---3--:R-:W-:Y:S08]  /*4fdf0*/  HMMA.1688.F32.TF32 R124, R216.reuse, R42, R120 ;  /* 0x0000002ad87c723c */ /* 0x048ff00000081078 */
[C---:B------:R-:W-:Y:S08]  /*4fe00*/  HMMA.1688.F32.TF32 R120, R216.reuse, R38, R116 ;  /* 0x00000026d878723c */ /* 0x040ff00000081074 */
[C---:B------:R-:W-:Y:S08]  /*4fe10*/  HMMA.1688.F32.TF32 R116, R216.reuse, R34, R112 ;  /* 0x00000022d874723c */ /* 0x040ff00000081070 */
[C---:B----4-:R-:W-:Y:S08]  /*4fe20*/  HMMA.1688.F32.TF32 R112, R216.reuse, R30, R108 ;  /* 0x0000001ed870723c */ /* 0x050ff0000008106c */
        /* <DEDUP_REMOVED lines=26> */
[----:B------:R1:W-:Y:S04]  /*4ffd0*/  STL [R1+0x29f4], R248 ;  /* 0x0029f4f801007387 */ /* 0x0003e80000100800 */
[----:B------:R-:W-:Y:S04]  /*4ffe0*/  STL.64 [R1], R92 ;  /* 0x0000005c01007387 */ /* 0x000fe80000100a00 */
[----:B------:R2:W-:Y:S04]  /*4fff0*/  STL.64 [R1+0x8], R94 ;  /* 0x0000085e01007387 */ /* 0x0005e80000100a00 */
[----:B------:R3:W-:Y:S01]  /*50000*/  STL [R1+0x29f0], R249 ;  /* 0x0029f0f901007387 */ /* 0x0007e20000100800 */
[----:B-1----:R-:W-:-:S03]  /*50010*/  IMAD.MOV.U32 R248, RZ, RZ, R88 ;  /* 0x000000fffff87224 */ /* 0x002fc600078e0058 */
[----:B------:R1:W-:Y:S04]  /*50020*/  STL [R1+0x29ec], R250 ;  /* 0x0029ecfa01007387 */ /* 0x0003e80000100800 */
[----:B------:R4:W-:Y:S01]  /*50030*/  STL [R1+0x29e8], R251 ;  /* 0x0029e8fb01007387 */ /* 0x0009e20000100800 */
[----:B--2---:R-:W-:Y:S01]  /*50040*/  HMMA.1688.F32.TF32 R92, R216, R246, R64 ;  /* 0x000000f6d85c723c */ /* 0x004fe20000081040 */
[----:B---3--:R-:W-:Y:S02]  /*50050*/  MOV R249, R89 ;  /* 0x0000005900f97202 */ /* 0x008fe40000000f00 */
[----:B------:R-:W-:Y:S01]  /*50060*/  LDS R64, [R252+0x12100] ;  /* 0x01210000fc407984 */ /* 0x000fe20000000800 */
[----:B-1----:R-:W-:-:S03]  /*50070*/  IMAD.MOV.U32 R250, RZ, RZ, R90 ;  /* 0x000000fffffa7224 */ /* 0x002fc600078e005a */
[----:B------:R-:W-:Y:S01]  /*50080*/  LDS R66, [R252+0x13100] ;  /* 0x01310000fc427984 */ /* 0x000fe20000000800 */
[----:B----4-:R-:W-:Y:S02]  /*50090*/  IMAD.MOV.U32 R251, RZ, RZ, R91 ;  /* 0x000000fffffb7224 */ /* 0x010fe400078e005b */
[C---:B------:R-:W-:Y:S01]  /*500a0*/  HMMA.1688.F32.TF32 R88, R232.reuse, R58, R84 ;  /* 0x0000003ae858723c */ /* 0x040fe20000081054 */
[----:B------:R-:W-:Y:S04]  /*500b0*/  LDS R65, [R3+0x12100] ;  /* 0x0121000003417984 */ /* 0x000fe80000000800 */
[----:B------:R-:W1:Y:S03]  /*500c0*/  LDS R67, [R3+0x13100] ;  /* 0x0131000003437984 */ /* 0x000e660000000800 */
        /* <DEDUP_REMOVED lines=15> */
[----:B------:R1:W-:Y:S04]  /*501c0*/  STL.64 [R1+0x180], R68 ;  /* 0x0001804401007387 */ /* 0x0003e80000100a00 */
[----:B------:R1:W-:Y:S04]  /*501d0*/  STL.64 [R1+0x188], R70 ;  /* 0x0001884601007387 */ /* 0x0003e80000100a00 */
        /* <DEDUP_REMOVED lines=96> */
[----:B------:R-:W4:Y:S01]  /*507e0*/  LDL.LU R69, [R1+0x1e4] ;  /* 0x0001e40001457983 */ /* 0x000f220000300800 */
[----:B------:R-:W-:Y:S01]  /*507f0*/  IMAD.MOV.U32 R70, RZ, RZ, R2 ;  /* 0x000000ffff467224 */ /* 0x000fe200078e0002 */
[----:B------:R-:W-:Y:S01]  /*50800*/  MOV R71, R0 ;  /* 0x0000000000477202 */ /* 0x000fe20000000f00 */
[C---:B--2---:R-:W-:Y:S08]  /*50810*/  HMMA.1688.F32.TF32 R96, R64.reuse, R34, R96 ;  /* 0x000000224060723c */ /* 0x044ff00000081060 */
[C---:B------:R-:W-:Y:S08]  /*50820*/  HMMA.1688.F32.TF32 R92, R64.reuse, R30, R92 ;  /* 0x0000001e405c723c */ /* 0x040ff0000008105c */
[C---:B---3--:R-:W-:Y:S08]  /*50830*/  HMMA.1688.F32.TF32 R104, R64.reuse, R42, R104 ;  /* 0x0000002a4068723c */ /* 0x048ff00000081068 */
[C---:B----4-:R-:W-:Y:S08]  /*50840*/  HMMA.1688.F32.TF32 R108, R64.reuse, R46, R108 ;  /* 0x0000002e406c723c */ /* 0x050ff0000008106c */
[C---:B------:R-:W-:Y:S08]  /*50850*/  HMMA.1688.F32.TF32 R112, R64.reuse, R50, R112 ;  /* 0x000000324070723c */ /* 0x040ff00000081070 */
[----:B------:R-:W-:Y:S08]  /*50860*/  HMMA.1688.F32.TF32 R120, R64, R58, R120 ;  /* 0x0000003a4078723c */ /* 0x000ff00000081078 */
        /* <DEDUP_REMOVED lines=38> */
[----:B------:R-:W-:Y:S08]  /*50ad0*/  HMMA.1688.F32.TF32 R116, R64, R54, R116 ;  /* 0x000000364074723c */ /* 0x000ff00000081074 */
[----:B-1----:R-:W-:Y:S08]  /*50ae0*/  HMMA.1688.F32.TF32 R216, R232, R10, R240 ;  /* 0x0000000ae8d8723c */ /* 0x002ff000000810f0 */
[C---:B------:R-:W-:Y:S08]  /*50af0*/  HMMA.1688.F32.TF32 R100, R64.reuse, R38, R100 ;  /* 0x000000264064723c */ /* 0x040ff00000081064 */
[C---:B------:R-:W-:Y:S07]  /*50b00*/  HMMA.1688.F32.TF32 R88, R64.reuse, R26, R88 ;  /* 0x0000001a4058723c */ /* 0x040fee0000081058 */
        /* <DEDUP_REMOVED lines=33> */
[----:B------:R-:W-:Y:S04]  /*50d20*/  STL.64 [R1+0x6e0], R80 ;  /* 0x0006e05001007387 */ /* 0x000fe80000100a00 */
[----:B------:R-:W-:Y:S04]  /*50d30*/  STL.64 [R1+0x6e8], R82 ;  /* 0x0006e85201007387 */ /* 0x000fe80000100a00 */
[----:B------:R-:W-:Y:S04]  /*50d40*/  STL.64 [R1+0x220], R76 ;  /* 0x0002204c01007387 */ /* 0x000fe80000100a00 */
[----:B------:R-:W-:Y:S04]  /*50d50*/  STL.64 [R1+0x228], R78 ;  /* 0x0002284e01007387 */ /* 0x000fe80000100a00 */
[----:B-1----:R-:W2:Y:S04]  /*50d60*/  LDL.LU R84, [R1+0x230] ;  /* 0x0002300001547983 */ /* 0x002ea80000300800 */
[----:B------:R-:W-:Y:S04]  /*50d70*/  STL.64 [R1+0x210], R72 ;  /* 0x0002104801007387 */ /* 0x000fe80000100a00 */
[----:B------:R-:W-:Y:S04]  /*50d80*/  STL.64 [R1+0x218], R74 ;  /* 0x0002184a01007387 */ /* 0x000fe80000100a00 */
        /* <DEDUP_REMOVED lines=53> */
[----:B------:R-:W-:Y:S04]  /*510e0*/  LDS R216, [R252+0x12180] ;  /* 0x01218000fcd87984 */ /* 0x000fe80000000800 */
[----:B------:R-:W-:Y:S04]  /*510f0*/  LDS R218, [R252+0x13180] ;  /* 0x01318000fcda7984 */ /* 0x000fe80000000800 */
[----:B------:R-:W-:Y:S04]  /*51100*/  LDS R217, [R3+0x12180] ;  /* 0x0121800003d97984 */ /* 0x000fe80000000800 */
[----:B------:R-:W3:Y:S04]  /*51110*/  LDS R219, [R3+0x13180] ;  /* 0x0131800003db7984 */ /* 0x000ee80000000800 */
        /* <DEDUP_REMOVED lines=24> */
[----:B--2---:R-:W-:Y:S03]  /*512a0*/  HMMA.1688.F32.TF32 R64, R64, R246, R68 ;  /* 0x000000f64040723c */ /* 0x004fe60000081044 */
[----:B------:R-:W3:Y:S05]  /*512b0*/  LDL.LU R68, [R1+0x310] ;  /* 0x0003100001447983 */ /* 0x000eea0000300800 */
[C---:B---3--:R-:W-:Y:S11]  /*512c0*/  HMMA.1688.F32.TF32 R72, R216.reuse, R62, R72 ;  /* 0x0000003ed848723c */ /* 0x048ff60000081048 */
[----:B------:R-:W-:Y:S04]  /*512d0*/  @!UPT UIADD3 URZ, URZ, URZ, URZ ;  /* 0x0000003f3f3ff290 */ /* 0x000fe8000fffe03f */
[----:B------:R-:W-:Y:S04]  /*512e0*/  STL.64 [R1+0x1f0], R64 ;  /* 0x0001f04001007387 */ /* 0x000fe80000100a00 */
[----:B------:R-:W-:Y:S04]  /*512f0*/  STL.64 [R1+0x1f8], R66 ;  /* 0x0001f84201007387 */ /* 0x000fe80000100a00 */
[----:B------:R-:W3:Y:S04]  /*51300*/  LDL.LU R69, [R1+0x314] ;  /* 0x0003140001457983 */ /* 0x000ee80000300800 */
[----:B------:R-:W3:Y:S04]  /*51310*/  LDL.LU R70, [R1+0x318] ;  /* 0x0003180001467983 */ /* 0x000ee80000300800 */
[----:B------:R-:W3:Y:S04]  /*51320*/  LDL.LU R71, [R1+0x31c] ;  /* 0x00031c0001477983 */ /* 0x000ee80000300800 */
[----:B------:R-:W-:Y:S04]  /*51330*/  LDS R64, [R252+0x12200] ;  /* 0x01220000fc407984 */ /* 0x000fe80000000800 */
[----:B------:R-:W-:Y:S04]  /*51340*/  STL.64 [R1+0x450], R72 ;  /* 0x0004504801007387 */ /* 0x000fe80000100a00 */
[----:B------:R1:W-:Y:S01]  /*51350*/  STL.64 [R1+0x458], R74 ;  /* 0x0004584a01007387 */ /* 0x0003e20000100a00 */
[C---:B----4-:R-:W-:Y:S03]  /*51360*/  HMMA.1688.F32.TF32 R232, R216.reuse, R58, R232 ;  /* 0x0000003ad8e8723c */ /* 0x050fe600000810e8 */
[----:B------:R-:W-:Y:S04]  /*51370*/  LDS R66, [R252+0x13200] ;  /* 0x01320000fc427984 */ /* 0x000fe80000000800 */
[----:B------:R-:W-:Y:S04]  /*51380*/  LDS R65, [R3+0x12200] ;  /* 0x0122000003417984 */ /* 0x000fe80000000800 */
[----:B-1----:R-:W3:Y:S04]  /*51390*/  LDL.LU.64 R74, [R1+0x2b10] ;  /* 0x002b1000014a7983 */ /* 0x002ee80000300a00 */
[----:B------:R-:W4:Y:S04]  /*513a0*/  LDL.LU.64 R72, [R1+0x2b08] ;  /* 0x002b080001487983 */ /* 0x000f280000300a00 */
[----:B------:R-:W1:Y:S01]  /*513b0*/  LDS R67, [R3+0x13200] ;  /* 0x0132000003437984 */ /* 0x000e620000000800 */
[C---:B------:R-:W-:Y:S03]  /*513c0*/  HMMA.1688.F32.TF32 R132, R216.reuse, R50, R132 ;  /* 0x00000032d884723c */ /* 0x040fe60000081084 */
[----:B------:R-:W-:Y:S04]  /*513d0*/  STL.64 [R1+0x440], R232 ;  /* 0x000440e801007387 */ /* 0x000fe80000100a00 */
[----:B------:R1:W-:Y:S01]  /*513e0*/  STL.64 [R1+0x448], R234 ;  /* 0x000448ea01007387 */ /* 0x0003e20000100a00 */
[C---:B------:R-:W-:Y:S08]  /*513f0*/  HMMA.1688.F32.TF32 R128, R216.reuse, R46, R128 ;  /* 0x0000002ed880723c */ /* 0x040ff00000081080 */
[C---:B-1----:R-:W-:Y:S08]  /*51400*/  HMMA.1688.F32.TF32 R232, R216.reuse, R54, R240 ;  /* 0x00000036d8e8723c */ /* 0x042ff000000810f0 */
[C---:B------:R-:W-:Y:S08]  /*51410*/  HMMA.1688.F32.TF32 R124, R216.reuse, R42, R124 ;  /* 0x0000002ad87c723c */ /* 0x040ff0000008107c */
[C---:B------:R-:W-:Y:S08]  /*51420*/  HMMA.1688.F32.TF32 R120, R216.reuse, R38, R120 ;  /* 0x00000026d878723c */ /* 0x040ff00000081078 */
[C---:B------:R-:W-:Y:S08]  /*51430*/  HMMA.1688.F32.TF32 R116, R216.reuse, R34, R116 ;  /* 0x00000022d874723c */ /* 0x040ff00000081074 */
[C---:B------:R-:W-:Y:S08]  /*51440*/  HMMA.1688.F32.TF32 R112, R216.reuse, R30, R112 ;  /* 0x0000001ed870723c */ /* 0x040ff00000081070 */
[C---:B------:R-:W-:Y:S01]  /*51450*/  HMMA.1688.F32.TF32 R108, R216.reuse, R26, R108 ;  /* 0x0000001ad86c723c */ /* 0x040fe2000008106c */
[----:B------:R1:W-:Y:S07]  /*51460*/  STL.64 [R1+0x430], R232 ;  /* 0x000430e801007387 */ /* 0x0003ee0000100a00 */
[C---:B------:R-:W-:Y:S01]  /*51470*/  HMMA.1688.F32.TF32 R104, R216.reuse, R22, R104 ;  /* 0x00000016d868723c */ /* 0x040fe20000081068 */
[----:B------:R1:W-:Y:S07]  /*51480*/  STL.64 [R1+0x438], R234 ;  /* 0x000438ea01007387 */ /* 0x0003ee0000100a00 */
        /* <DEDUP_REMOVED lines=9> */
[----:B------:R-:W-:Y:S01]  /*51520*/  HMMA.1688.F32.TF32 R84, R216, R246, R84 ;  /* 0x000000f6d854723c */ /* 0x000fe20000081054 */
        /* <DEDUP_REMOVED lines=21> */
[----:B------:R-:W-:Y:S04]  /*51680*/  STL.64 [R1+0x340], R84 ;  /* 0x0003405401007387 */ /* 0x000fe80000100a00 */
[----:B------:R-:W-:Y:S04]  /*51690*/  STL.64 [R1+0x348], R86 ;  /* 0x0003485601007387 */ /* 0x000fe80000100a00 */
[----:B-1----:R-:W2:Y:S04]  /*516a0*/  LDL.LU R232, [R1+0x4d0] ;  /* 0x0004d00001e87983 */ /* 0x002ea80000300800 */
[----:B------:R-:W-:Y:S04]  /*516b0*/  STL.64 [R1+0x360], R80 ;  /* 0x0003605001007387 */ /* 0x000fe80000100a00 */
[----:B------:R-:W-:Y:S04]  /*516c0*/  STL.64 [R1+0x368], R82 ;  /* 0x0003685201007387 */ /* 0x000fe80000100a00 */
[----:B------:R-:W-:Y:S04]  /*516d0*/  STL.64 [R1+0x350], R76 ;  /* 0x0003504c01007387 */ /* 0x000fe80000100a00 */
[----:B------:R-:W-:Y:S04]  /*516e0*/  STL.64 [R1+0x358], R78 ;  /* 0x0003584e01007387 */ /* 0x000fe80000100a00 */
[----:B------:R-:W2:Y:S04]  /*516f0*/  LDL.LU R233, [R1+0x4d4] ;  /* 0x0004d40001e97983 */ /* 0x000ea80000300800 */
[----:B------:R-:W2:Y:S04]  /*51700*/  LDL.LU R234, [R1+0x4d8] ;  /* 0x0004d80001ea7983 */ /* 0x000ea80000300800 */
[----:B------:R-:W2:Y:S04]  /*51710*/  LDL.LU R235, [R1+0x4dc] ;  /* 0x0004dc0001eb7983 */ /* 0x000ea80000300800 */
[----:B------:R-:W-:Y:S04]  /*51720*/  LDS R216, [R252+0x12280] ;  /* 0x01228000fcd87984 */ /* 0x000fe80000000800 */
[----:B------:R-:W-:Y:S04]  /*51730*/  LDS R218, [R252+0x13280] ;  /* 0x01328000fcda7984 */ /* 0x000fe80000000800 */
[----:B------:R-:W-:Y:S04]  /*51740*/  LDS R217, [R3+0x12280] ;  /* 0x0122800003d97984 */ /* 0x000fe80000000800 */
[----:B------:R-:W1:Y:S01]  /*51750*/  LDS R219, [R3+0x13280] ;  /* 0x0132800003db7984 */ /* 0x000e620000000800 */
[----:B---3--:R-:W-:Y:S01]  /*51760*/  IMAD.MOV.U32 R240, RZ, RZ, R75 ;  /* 0x000000fffff07224 */ /* 0x008fe200078e004b */
[----:B------:R-:W-:Y:S01]  /*51770*/  MOV R241, R74 ;  /* 0x0000004a00f17202 */ /* 0x000fe20000000f00 */
[----:B----4-:R-:W-:-:S02]  /*51780*/  IMAD.MOV.U32 R242, RZ, RZ, R73 ;  /* 0x000000fffff27224 */ /* 0x010fc400078e0049 */
[----:B------:R-:W-:Y:S02]  /*51790*/  IMAD.MOV.U32 R243, RZ, RZ, R72 ;  /* 0x000000fffff37224 */ /* 0x000fe400078e0048 */
[C---:B------:R-:W-:Y:S01]  /*517a0*/  HMMA.1688.F32.TF32 R72, R64.reuse, R54, R68 ;  /* 0x000000364048723c */ /* 0x040fe20000081044 */
[----:B------:R-:W3:Y:S11]  /*517b0*/  LDL.LU R68, [R1+0x250] ;  /* 0x0002500001447983 */ /* 0x000ef60000300800 */
[----:B------:R-:W-:Y:S11]  /*517c0*/  @!UPT UIADD3 URZ, URZ, URZ, URZ ;  /* 0x0000003f3f3ff290 */ /* 0x000ff6000fffe03f */
[----:B------:R4:W-:Y:S04]  /*517d0*/  STL.64 [R1+0x6d0], R72 ;  /* 0x0006d04801007387 */ /* 0x0009e80000100a00 */
[----:B------:R1:W-:Y:S04]  /*517e0*/  STL.64 [R1+0x6d8], R74 ;  /* 0x0006d84a01007387 */ /* 0x0003e80000100a00 */
        /* <DEDUP_REMOVED lines=68> */
[C---:B--2---:R-:W-:Y:S08]  /*51c30*/  HMMA.1688.F32.TF32 R96, R64.reuse, R14, R96 ;  /* 0x0000000e4060723c */ /* 0x044ff00000081060 */
        /* <DEDUP_REMOVED lines=16> */
[----:B----4-:R-:W-:Y:S03]  /*51d40*/  HMMA.1688.F32.TF32 R72, R64, R10, R72 ;  /* 0x0000000a4048723c */ /* 0x010fe60000081048 */
        /* <DEDUP_REMOVED lines=41> */
[----:B------:R-:W2:Y:S01]  /*51fe0*/  LDL.LU.64 R68, [R1+0x2a48] ;  /* 0x002a480001447983 */ /* 0x000ea20000300a00 */
[C---:B------:R-:W-:Y:S08]  /*51ff0*/  HMMA.1688.F32.TF32 R92, R216.reuse, R58, R92 ;  /* 0x0000003ad85c723c */ /* 0x040ff0000008105c */
[C---:B------:R-:W-:Y:S08]  /*52000*/  HMMA.1688.F32.TF32 R88, R216.reuse, R54, R88 ;  /* 0x00000036d858723c */ /* 0x040ff00000081058 */
[C---:B------:R-:W-:Y:S08]  /*52010*/  HMMA.1688.F32.TF32 R84, R216.reuse, R50, R84 ;  /* 0x00000032d854723c */ /* 0x040ff00000081054 */
[C---:B------:R-:W-:Y:S08]  /*52020*/  HMMA.1688.F32.TF32 R80, R216.reuse, R46, R80 ;  /* 0x0000002ed850723c */ /* 0x040ff00000081050 */
[----:B------:R-:W-:Y:S08]  /*52030*/  HMMA.1688.F32.TF32 R76, R216, R42, R76 ;  /* 0x0000002ad84c723c */ /* 0x000ff0000008104c */
[----:B--2---:R-:W-:Y:S01]  /*52040*/  HMMA.1688.F32.TF32 R68, R64, R246, R68 ;  /* 0x000000f64044723c */ /* 0x004fe20000081044 */
[----:B------:R-:W-:Y:S04]  /*52050*/  LDS R64, [R252+0x12300] ;  /* 0x01230000fc407984 */ /* 0x000fe80000000800 */
[----:B------:R-:W-:Y:S03]  /*52060*/  LDS R66, [R252+0x13300] ;  /* 0x01330000fc427984 */ /* 0x000fe60000000800 */
[C---:B------:R-:W-:Y:S01]  /*52070*/  HMMA.1688.F32.TF32 R232, R216.reuse, R34, R232 ;  /* 0x00000022d8e8723c */ /* 0x040fe200000810e8 */
[----:B------:R-:W-:Y:S04]  /*52080*/  LDS R65, [R3+0x12300] ;  /* 0x0123000003417984 */ /* 0x000fe80000000800 */
[----:B------:R-:W1:Y:S10]  /*52090*/  LDS R67, [R3+0x13300] ;  /* 0x0133000003437984 */ /* 0x000e740000000800 */
[----:B------:R-:W-:Y:S04]  /*520a0*/  STL.64 [R1+0x5a0], R68 ;  /* 0x0005a04401007387 */ /* 0x000fe80000100a00 */
[----:B------:R2:W-:Y:S02]  /*520b0*/  STL.64 [R1+0x5a8], R70 ;  /* 0x0005a84601007387 */ /* 0x0005e40000100a00 */
[C---:B--2---:R-:W-:Y:S02]  /*520c0*/  HMMA.1688.F32.TF32 R68, R216.reuse, R62, R72 ;  /* 0x0000003ed844723c */ /* 0x044fe40000081048 */
[----:B------:R-:W2:Y:S11]  /*520d0*/  LDL.LU R72, [R1+0x4e0] ;  /* 0x0004e00001487983 */ /* 0x000eb60000300800 */
[----:B------:R-:W-:Y:S10]  /*520e0*/  @!UPT UIADD3 URZ, URZ, URZ, URZ ;  /* 0x0000003f3f3ff290 */ /* 0x000ff4000fffe03f */
[----:B------:R-:W-:Y:S04]  /*520f0*/  STL.64 [R1+0x6c0], R68 ;  /* 0x0006c04401007387 */ /* 0x000fe80000100a00 */
[----:B------:R-:W-:Y:S04]  /*52100*/  STL.64 [R1+0x6c8], R70 ;  /* 0x0006c84601007387 */ /* 0x000fe80000100a00 */
[----:B------:R-:W2:Y:S04]  /*52110*/  LDL.LU R73, [R1+0x4e4] ;  /* 0x0004e40001497983 */ /* 0x000ea80000300800 */
[----:B------:R-:W2:Y:S04]  /*52120*/  LDL.LU R74, [R1+0x4e8] ;  /* 0x0004e800014a7983 */ /* 0x000ea80000300800 */
[----:B------:R-:W2:Y:S04]  /*52130*/  LDL.LU R75, [R1+0x4ec] ;  /* 0x0004ec00014b7983 */ /* 0x000ea80000300800 */
[----:B------:R-:W-:Y:S04]  /*52140*/  STL.64 [R1+0x820], R92 ;  /* 0x0008205c01007387 */ /* 0x000fe80000100a00 */
[----:B------:R1:W-:Y:S04]  /*52150*/  STL.64 [R1+0x828], R94 ;  /* 0x0008285e01007387 */ /* 0x0003e80000100a00 */
[----:B------:R-:W-:Y:S04]  /*52160*/  LDS R68, [R252+0x12380] ;  /* 0x01238000fc447984 */ /* 0x000fe80000000800 */
[----:B------:R-:W-:Y:S04]  /*52170*/  LDS R70, [R252+0x13380] ;  /* 0x01338000fc467984 */ /* 0x000fe80000000800 */
[----:B-1----:R-:W3:Y:S04]  /*52180*/  LDL.LU.64 R94, [R1+0x2a40] ;  /* 0x002a4000015e7983 */ /* 0x002ee80000300a00 */
[----:B------:R-:W3:Y:S04]  /*52190*/  LDL.LU.64 R92, [R1+0x2a38] ;  /* 0x002a3800015c7983 */ /* 0x000ee80000300a00 */
[----:B------:R-:W-:Y:S04]  /*521a0*/  STL.64 [R1+0x810], R88 ;  /* 0x0008105801007387 */ /* 0x000fe80000100a00 */
[----:B------:R1:W-:Y:S04]  /*521b0*/  STL.64 [R1+0x818], R90 ;  /* 0x0008185a01007387 */ /* 0x0003e80000100a00 */
[----:B------:R-:W-:Y:S04]  /*521c0*/  LDS R69, [R3+0x12380] ;  /* 0x0123800003457984 */ /* 0x000fe80000000800 */
[----:B------:R-:W2:Y:S04]  /*521d0*/  LDS R71, [R3+0x13380] ;  /* 0x0133800003477984 */ /* 0x000ea80000000800 */
        /* <DEDUP_REMOVED lines=14> */
[C---:B--2---:R-:W-:Y:S11]  /*522c0*/  HMMA.1688.F32.TF32 R72, R216.reuse, R38, R72 ;  /* 0x00000026d848723c */ /* 0x044ff60000081048 */
[----:B------:R-:W-:Y:S11]  /*522d0*/  @!UPT UIADD3 URZ, URZ, URZ, URZ ;  /* 0x0000003f3f3ff290 */ /* 0x000ff6000fffe03f */
[----:B------:R-:W-:Y:S01]  /*522e0*/  @!UPT UIADD3 URZ, URZ, URZ, URZ ;  /* 0x0000003f3f3ff290 */ /* 0x000fe2000fffe03f */
[----:B------:R-:W-:Y:S04]  /*522f0*/  STL.64 [R1+0x7d0], R72 ;  /* 0x0007d04801007387 */ /* 0x000fe80000100a00 */
[----:B------:R1:W-:Y:S02]  /*52300*/  STL.64 [R1+0x7d8], R74 ;  /* 0x0007d84a01007387 */ /* 0x0003e40000100a00 */
[C---:B-1----:R-:W-:Y:S02]  /*52310*/  HMMA.1688.F32.TF32 R72, R216.reuse, R30, R240 ;  /* 0x0000001ed848723c */ /* 0x042fe400000810f0 */
[----:B------:R-:W-:Y:S04]  /*52320*/  STL.64 [R1+0x7c0], R232 ;  /* 0x0007c0e801007387 */ /* 0x000fe80000100a00 */
[----:B------:R-:W-:Y:S11]  /*52330*/  STL.64 [R1+0x7c8], R234 ;  /* 0x0007c8ea01007387 */ /* 0x000ff60000100a00 */
[----:B------:R-:W-:Y:S06]  /*52340*/  @!UPT UIADD3 URZ, URZ, URZ, URZ ;  /* 0x0000003f3f3ff290 */ /* 0x000fec000fffe03f */
[----:B------:R-:W-:Y:S04]  /*52350*/  STL.64 [R1+0x7b0], R72 ;  /* 0x0007b04801007387 */ /* 0x000fe80000100a00 */
[----:B------:R3:W-:Y:S02]  /*52360*/  STL.64 [R1+0x7b8], R74 ;  /* 0x0007b84a01007387 */ /* 0x0007e40000100a00 */
[C---:B---3--:R-:W-:Y:S08]  /*52370*/  HMMA.1688.F32.TF32 R72, R216.reuse, R18, R84 ;  /* 0x00000012d848723c */ /* 0x048ff00000081054 */
[C---:B----4-:R-:W-:Y:S08]  /*52380*/  HMMA.1688.F32.TF32 R232, R216.reuse, R26, R76 ;  /* 0x0000001ad8e8723c */ /* 0x050ff0000008104c */
        /* <DEDUP_REMOVED lines=8> */
[C---:B-1----:R-:W-:Y:S08]  /*52410*/  HMMA.1688.F32.TF32 R76, R216.reuse, R10, R92 ;  /* 0x0000000ad84c723c */ /* 0x042ff0000008105c */
[----:B--2---:R-:W-:Y:S01]  /*52420*/  HMMA.1688.F32.TF32 R72, R216, R6, R96 ;  /* 0x00000006d848723c */ /* 0x004fe20000081060 */
[----:B------:R-:W-:Y:S04]  /*52430*/  STL.64 [R1+0x770], R80 ;  /* 0x0007705001007387 */ /* 0x000fe80000100a00 */
[----:B------:R-:W-:Y:S10]  /*52440*/  STL.64 [R1+0x778], R82 ;  /* 0x0007785201007387 */ /* 0x000ff40000100a00 */
[----:B------:R-:W-:Y:S04]  /*52450*/  STL.64 [R1+0x760], R76 ;  /* 0x0007604c01007387 */ /* 0x000fe80000100a00 */
[----:B------:R1:W-:Y:S05]  /*52460*/  STL.64 [R1+0x768], R78 ;  /* 0x0007684e01007387 */ /* 0x0003ea0000100a00 */
[----:B------:R-:W-:Y:S01]  /*52470*/  IMAD.MOV.U32 R99, RZ, RZ, R72 ;  /* 0x000000ffff637224 */ /* 0x000fe200078e0048 */
[----:B------:R-:W-:Y:S01]  /*52480*/  MOV R98, R73 ;  /* 0x0000004900627202 */ /* 0x000fe20000000f00 */
[----:B------:R-:W-:-:S02]  /*52490*/  IMAD.MOV.U32 R97, RZ, RZ, R74 ;  /* 0x000000ffff617224 */ /* 0x000fc400078e004a */
[----:B------:R-:W-:Y:S01]  /*524a0*/  IMAD.MOV.U32 R96, RZ, RZ, R75 ;  /* 0x000000ffff607224 */ /* 0x000fe200078e004b */
[----:B-1----:R-:W-:Y:S08]  /*524b0*/  HMMA.1688.F32.TF32 R76, R216, R246, R100 ;  /* 0x000000f6d84c723c */ /* 0x002ff00000081064 */
[C---:B------:R-:W-:Y:S08]  /*524c0*/  HMMA.1688.F32.TF32 R72, R64.reuse, R62, R104 ;  /* 0x0000003e4048723c */ /* 0x040ff00000081068 */
[C---:B------:R-:W-:Y:S07]  /*524d0*/  HMMA.1688.F32.TF32 R80, R64.reuse, R58, R108 ;  /* 0x0000003a4050723c */ /* 0x040fee000008106c */
        /* <DEDUP_REMOVED lines=14> */
[C---:B--2---:R-:W-:Y:S03]  /*525c0*/  HMMA.1688.F32.TF32 R72, R64.reuse, R38, R128 ;  /* 0x000000264048723c */ /* 0x044fe60000081080 */
[----:B------:R-:W-:Y:S04]  /*525d0*/  STL.64 [R1+0x660], R80 ;  /* 0x0006605001007387 */ /* 0x000fe80000100a00 */
[----:B------:R1:W-:Y:S08]  /*525e0*/  STL.64 [R1+0x668], R82 ;  /* 0x0006685201007387 */ /* 0x0003f00000100a00 */
        /* <DEDUP_REMOVED lines=8> */
[----:B------:R-:W-:Y:S08]  /*52670*/  STL.64 [R1+0x638], R82 ;  /* 0x0006385201007387 */ /* 0x000ff00000100a00 */
[----:B------:R-:W-:Y:S04]  /*52680*/  STL.64 [R1+0x620], R76 ;  /* 0x0006204c01007387 */ /* 0x000fe80000100a00 */
[----:B------:R1:W-:Y:S05]  /*52690*/  STL.64 [R1+0x628], R78 ;  /* 0x0006284e01007387 */ /* 0x0003ea0000100a00 */
[----:B------:R-:W-:Y:S01]  /*526a0*/  IMAD.MOV.U32 R143, RZ, RZ, R72 ;  /* 0x000000ffff8f7224 */ /* 0x000fe200078e0048 */
[----:B------:R-:W-:Y:S01]  /*526b0*/  MOV R142, R73 ;  /* 0x00000049008e7202 */ /* 0x000fe20000000f00 */
[----:B------:R-:W-:-:S02]  /*526c0*/  IMAD.MOV.U32 R141, RZ, RZ, R74 ;  /* 0x000000ffff8d7224 */ /* 0x000fc400078e004a */
[----:B------:R-:W-:Y:S01]  /*526d0*/  IMAD.MOV.U32 R140, RZ, RZ, R75 ;  /* 0x000000ffff8c7224 */ /* 0x000fe200078e004b */
[C---:B-1----:R-:W-:Y:S08]  /*526e0*/  HMMA.1688.F32.TF32 R76, R64.reuse, R22, R144 ;  /* 0x00000016404c723c */ /* 0x042ff00000081090 */
[C---:B------:R-:W-:Y:S08]  /*526f0*/  HMMA.1688.F32.TF32 R72, R64.reuse, R18, R148 ;  /* 0x000000124048723c */ /* 0x040ff00000081094 */
[C---:B------:R-:W-:Y:S07]  /*52700*/  HMMA.1688.F32.TF32 R80, R64.reuse, R14, R152 ;  /* 0x0000000e4050723c */ /* 0x040fee0000081098 */
[----:B------:R-:W-:Y:S04]  /*52710*/  STL.64 [R1+0x600], R76 ;  /* 0x0006004c01007387 */ /* 0x000fe80000100a00 */
[----:B------:R1:W-:Y:S04]  /*52720*/  STL.64 [R1+0x608], R78 ;  /* 0x0006084e01007387 */ /* 0x0003e80000100a00 */
[----:B------:R-:W-:Y:S04]  /*52730*/  STL.64 [R1+0x5f0], R72 ;  /* 0x0005f04801007387 */ /* 0x000fe80000100a00 */
[----:B------:R2:W-:Y:S01]  /*52740*/  STL.64 [R1+0x5f8], R74 ;  /* 0x0005f84a01007387 */ /* 0x0005e20000100a00 */
[C---:B-1----:R-:W-:Y:S08]  /*52750*/  HMMA.1688.F32.TF32 R76, R64.reuse, R10, R156 ;  /* 0x0000000a404c723c */ /* 0x042ff0000008109c */
[C---:B--2---:R-:W-:Y:S08]  /*52760*/  HMMA.1688.F32.TF32 R72, R64.reuse, R6, R160 ;  /* 0x000000064048723c */ /* 0x044ff000000810a0 */
[----:B------:R-:W-:Y:S08]  /*52770*/  HMMA.1688.F32.TF32 R64, R64, R246, R164 ;  /* 0x000000f64040723c */ /* 0x000ff000000810a4 */
        /* <DEDUP_REMOVED lines=9> */
[----:B------:R1:W-:Y:S04]  /*52810*/  STL.64 [R1+0x5d8], R78 ;  /* 0x0005d84e01007387 */ /* 0x0003e80000100a00 */
[----:B------:R-:W-:Y:S03]  /*52820*/  STL.64 [R1+0x5c0], R72 ;  /* 0x0005c04801007387 */ /* 0x000fe60000100a00 */
[C---:B------:R-:W-:Y:S01]  /*52830*/  HMMA.1688.F32.TF32 R32, R68.reuse, R34, R188 ;  /* 0x000000224420723c */ /* 0x040fe200000810bc */
[----:B------:R2:W-:Y:S04]  /*52840*/  STL.64 [R1+0x5c8], R74 ;  /* 0x0005c84a01007387 */ /* 0x0005e80000100a00 */
[----:B------:R-:W-:Y:S03]  /*52850*/  STL.64 [R1+0x590], R64 ;  /* 0x0005904001007387 */ /* 0x000fe60000100a00 */
[C---:B------:R-:W-:Y:S01]  /*52860*/  HMMA.1688.F32.TF32 R24, R68.reuse, R26, R196 ;  /* 0x0000001a4418723c */ /* 0x040fe200000810c4 */
        /* <DEDUP_REMOVED lines=13> */
[----:B------:R-:W-:Y:S04]  /*52940*/  STL.64 [R1+0x560], R44 ;  /* 0x0005602c01007387 */ /* 0x000fe80000100a00 */
[----:B------:R-:W-:Y:S04]  /*52950*/  STL.64 [R1+0x568], R46 ;  /* 0x0005682e01007387 */ /* 0x000fe80000100a00 */
[----:B------:R3:W-:Y:S04]  /*52960*/  STL [R1+0x29e4], R232 ;  /* 0x0029e4e801007387 */ /* 0x0007e80000100800 */
[----:B------:R2:W-:Y:S04]  /*52970*/  STL [R1+0x29e0], R233 ;  /* 0x0029e0e901007387 */ /* 0x0005e80000100800 */
[----:B------:R1:W-:Y:S04]  /*52980*/  STL [R1+0x29dc], R234 ;  /* 0x0029dcea01007387 */ /* 0x0003e80000100800 */
[----:B------:R1:W-:Y:S04]  /*52990*/  STL [R1+0x29b8], R235 ;  /* 0x0029b8eb01007387 */ /* 0x0003e80000100800 */
[----:B------:R-:W-:Y:S04]  /*529a0*/  STL.64 [R1+0x540], R32 ;  /* 0x0005402001007387 */ /* 0x000fe80000100a00 */
[----:B------:R-:W-:Y:S04]  /*529b0*/  STL.64 [R1+0x548], R34 ;  /* 0x0005482201007387 */ /* 0x000fe80000100a00 */
[----:B------:R-:W-:Y:S04]  /*529c0*/  STL.64 [R1+0x4f0], R24 ;  /* 0x0004f01801007387 */ /* 0x000fe80000100a00 */
[----:B------:R-:W-:Y:S04]  /*529d0*/  STL.64 [R1+0x4f8], R26 ;  /* 0x0004f81a01007387 */ /* 0x000fe80000100a00 */
[----:B-1----:R-:W4:Y:S01]  /*529e0*/  LDL R79, [R1+0xa40] ;  /* 0x000a4000014f7983 */ /* 0x002f220000100800 */
[----:B------:R-:W-:Y:S01]  /*529f0*/  HMMA.1688.F32.TF32 R20, R68, R22, R228 ;  /* 0x000000164414723c */ /* 0x000fe200000810e4 */
[----:B------:R-:W-:-:S07]  /*52a00*/  IMAD.MOV.U32 R82, RZ, RZ, R5 ;  /* 0x000000ffff527224 */ /* 0x000fce00078e0005 */
[C---:B------:R-:W-:Y:S01]  /*52a10*/  HMMA.1688.F32.TF32 R40, R68.reuse, R42, R224 ;  /* 0x0000002a4428723c */ /* 0x040fe200000810e0 */
[----:B------:R-:W-:Y:S01]  /*52a20*/  IMAD.MOV.U32 R83, RZ, RZ, R4 ;  /* 0x000000ffff537224 */ /* 0x000fe200078e0004 */
[----:B------:R-:W-:Y:S01]  /*52a30*/  MOV R81, R8 ;  /* 0x0000000800517202 */ /* 0x000fe20000000f00 */
[----:B------:R-:W-:Y:S01]  /*52a40*/  IMAD.MOV.U32 R80, RZ, RZ, R9 ;  /* 0x000000ffff507224 */ /* 0x000fe200078e0009 */
[----:B------:R-:W-:Y:S04]  /*52a50*/  LDS R76, [R252+0x14080] ;  /* 0x01408000fc4c7984 */ /* 0x000fe80000000800 */
[----:B------:R-:W-:Y:S01]  /*52a60*/  HMMA.1688.F32.TF32 R240, R68, R30, R192 ;  /* 0x0000001e44f0723c */ /* 0x000fe200000810c0 */
[----:B------:R-:W-:Y:S04]  /*52a70*/  LDS R78, [R252+0x15080] ;  /* 0x01508000fc4e7984 */ /* 0x000fe80000000800 */
[----:B------:R-:W-:Y:S03]  /*52a80*/  LDS R77, [R3+0x14080] ;  /* 0x01408000034d7984 */ /* 0x000fe60000000800 */
[----:B------:R-:W-:Y:S01]  /*52a90*/  IMAD.MOV.U32 R231, RZ, RZ, R20 ;  /* 0x000000ffffe77224 */ /* 0x000fe200078e0014 */
[----:B------:R-:W-:Y:S01]  /*52aa0*/  MOV R230, R21 ;  /* 0x0000001500e67202 */ /* 0x000fe20000000f00 */
[----:B------:R-:W-:-:S02]  /*52ab0*/  IMAD.MOV.U32 R229, RZ, RZ, R22 ;  /* 0x000000ffffe57224 */ /* 0x000fc400078e0016 */
[----:B------:R-:W-:Y:S02]  /*52ac0*/  IMAD.MOV.U32 R228, RZ, RZ, R23 ;  /* 0x000000ffffe47224 */ /* 0x000fe400078e0017 */
[----:B------:R-:W-:Y:S01]  /*52ad0*/  HMMA.1688.F32.TF32 R20, R68, R18, R200 ;  /* 0x000000124414723c */ /* 0x000fe200000810c8 */
[----:B--2---:R-:W-:Y:S02]  /*52ae0*/  IMAD.MOV.U32 R74, RZ, RZ, R13 ;  /* 0x000000ffff4a7224 */ /* 0x004fe400078e000d */
[----:B------:R-:W-:Y:S01]  /*52af0*/  IMAD.MOV.U32 R75, RZ, RZ, R12 ;  /* 0x000000ffff4b7224 */ /* 0x000fe200078e000c */
[----:B------:R-:W-:Y:S01]  /*52b00*/  MOV R73, R16 ;  /* 0x0000001000497202 */ /* 0x000fe20000000f00 */
[----:B------:R-:W-:-:S03]  /*52b10*/  IMAD.MOV.U32 R72, RZ, RZ, R17 ;  /* 0x000000ffff487224 */ /* 0x000fc600078e0011 */
[----:B------:R-:W-:Y:S01]  /*52b20*/  HMMA.1688.F32.TF32 R244, R68, R246, R236 ;  /* 0x000000f644f4723c */ /* 0x000fe200000810ec */
[----:B------:R-:W-:Y:S01]  /*52b30*/  IMAD.MOV.U32 R227, RZ, RZ, R40 ;  /* 0x000000ffffe37224 */ /* 0x000fe200078e0028 */
[----:B------:R-:W-:Y:S01]  /*52b40*/  MOV R226, R41 ;  /* 0x0000002900e27202 */ /* 0x000fe20000000f00 */
[----:B------:R-:W-:Y:S01]  /*52b50*/  IMAD.MOV.U32 R225, RZ, RZ, R42 ;  /* 0x000000ffffe17224 */ /* 0x000fe200078e002a */
[----:B------:R-:W-:Y:S01]  /*52b60*/  LDS R200, [R252+0x14300] ;  /* 0x01430000fcc87984 */ /* 0x000fe20000000800 */
[----:B------:R-:W-:-:S03]  /*52b70*/  IMAD.MOV.U32 R224, RZ, RZ, R43 ;  /* 0x000000ffffe07224 */ /* 0x000fc600078e002b */
[----:B------:R-:W-:Y:S04]  /*52b80*/  LDS R202, [R252+0x15300] ;  /* 0x01530000fcca7984 */ /* 0x000fe80000000800 */
[----:B------:R-:W-:Y:S04]  /*52b90*/  LDS R201, [R3+0x14300] ;  /* 0x0143000003c97984 */ /* 0x000fe80000000800 */
[----:B---3--:R-:W-:Y:S01]  /*52ba0*/  IMAD.MOV.U32 R232, RZ, RZ, R20 ;  /* 0x000000ffffe87224 */ /* 0x008fe200078e0014 */
[----:B------:R-:W-:Y:S01]  /*52bb0*/  MOV R233, R21 ;  /* 0x0000001500e97202 */ /* 0x000fe20000000f00 */
[----:B------:R-:W-:Y:S01]  /*52bc0*/  IMAD.MOV.U32 R234, RZ, RZ, R22 ;  /* 0x000000ffffea7224 */ /* 0x000fe200078e0016 */
[----:B------:R-:W-:Y:S01]  /*52bd0*/  LDS R203, [R3+0x15300] ;  /* 0x0153000003cb7984 */ /* 0x000fe20000000800 */
[----:B------:R-:W-:-:S02]  /*52be0*/  IMAD.MOV.U32 R220, RZ, RZ, R23 ;  /* 0x000000ffffdc7224 */ /* 0x000fc400078e0017 */
[C---:B------:R-:W-:Y:S11]  /*52bf0*/  HMMA.1688.F32.TF32 R20, R68.reuse, R14, R204 ;  /* 0x0000000e4414723c */ /* 0x040ff600000810cc */
[----:B------:R-:W-:Y:S11]  /*52c00*/  @!UPT UIADD3 URZ, URZ, URZ, URZ ;  /* 0x0000003f3f3ff290 */ /* 0x000ff6000fffe03f */
[----:B------:R-:W-:Y:S02]  /*52c10*/  @!UPT UIADD3 URZ, URZ, URZ, URZ ;  /* 0x0000003f3f3ff290 */ /* 0x000fe4000fffe03f */
        /* <DEDUP_REMOVED lines=10> */
[----:B------:R-:W-:Y:S02]  /*52cc0*/  IMAD.MOV.U32 R235, RZ, RZ, R23 ;  /* 0x000000ffffeb7224 */ /* 0x000fe400078e0017 */
[----:B------:R-:W-:Y:S01]  /*52cd0*/  HMMA.1688.F32.TF32 R20, R68, R6, R212 ;  /* 0x000000064414723c */ /* 0x000fe200000810d4 */
[----:B------:R-:W-:Y:S04]  /*52ce0*/  LDS R68, [R252+0x14000] ;  /* 0x01400000fc447984 */ /* 0x000fe80000000800 */
[----:B------:R-:W-:Y:S04]  /*52cf0*/  LDS R70, [R252+0x15000] ;  /* 0x01500000fc467984 */ /* 0x000fe80000000800 */
[----:B------:R-:W-:Y:S04]  /*52d00*/  LDS R69, [R3+0x14000] ;  /* 0x0140000003457984 */ /* 0x000fe80000000800 */
[----:B------:R-:W-:Y:S11]  /*52d10*/  LDS R71, [R3+0x15000] ;  /* 0x0150000003477984 */ /* 0x000ff60000000800 */
[----:B------:R-:W-:Y:S01]  /*52d20*/  IMAD.MOV.U32 R215, RZ, RZ, R20 ;  /* 0x000000ffffd77224 */ /* 0x000fe200078e0014 */
[----:B------:R-:W-:Y:S01]  /*52d30*/  MOV R214, R21 ;  /* 0x0000001500d67202 */ /* 0x000fe20000000f00 */
[----:B------:R-:W-:-:S02]  /*52d40*/  IMAD.MOV.U32 R213, RZ, RZ, R22 ;  /* 0x000000ffffd57224 */ /* 0x000fc400078e0016 */
[----:B------:R-:W-:Y:S01]  /*52d50*/  IMAD.MOV.U32 R212, RZ, RZ, R23 ;  /* 0x000000ffffd47224 */ /* 0x000fe200078e0017 */
[----:B------:R-:W-:Y:S04]  /*52d60*/  STL [R1+0x29a0], R244 ;  /* 0x0029a0f401007387 */ /* 0x000fe80000100800 */
[----:B------:R-:W-:Y:S04]  /*52d70*/  STL [R1+0x299c], R245 ;  /* 0x00299cf501007387 */ /* 0x000fe80000100800 */
[----:B------:R-:W-:Y:S04]  /*52d80*/  STL [R1+0x2998], R246 ;  /* 0x002998f601007387 */ /* 0x000fe80000100800 */
[----:B------:R-:W-:Y:S04]  /*52d90*/  STL [R1+0x2994], R247 ;  /* 0x002994f701007387 */ /* 0x000fe80000100800 */
        /* <DEDUP_REMOVED lines=21> */
[----:B------:R-:W-:Y:S01]  /*52ef0*/  STL [R1+0x2990], R15 ;  /* 0x0029900f01007387 */ /* 0x000fe20000100800 */
[C---:B------:R-:W-:Y:S03]  /*52f00*/  HMMA.1688.F32.TF32 R80, R68.reuse, R4, R80 ;  /* 0x000000044450723c */ /* 0x040fe60000081050 */
[----:B----4-:R-:W-:Y:S04]  /*52f10*/  STL [R1+0x29ac], R18 ;  /* 0x0029ac1201007387 */ /* 0x010fe80000100800 */
[----:B------:R-:W-:Y:S01]  /*52f20*/  STL [R1+0x29a8], R19 ;  /* 0x0029a81301007387 */ /* 0x000fe20000100800 */
[----:B------:R-:W-:Y:S03]  /*52f30*/  HMMA.1688.F32.TF32 R72, R68, R8, R72 ;  /* 0x000000084448723c */ /* 0x000fe60000081048 */
        /* <DEDUP_REMOVED lines=24> */
[----:B------:R1:W-:Y:S04]  /*530c0*/  STL.64 [R1+0xd0], R80 ;  /* 0x0000d05001007387 */ /* 0x0003e80000100a00 */
[----:B------:R2:W-:Y:S04]  /*530d0*/  STL.64 [R1+0xd8], R82 ;  /* 0x0000d85201007387 */ /* 0x0005e80000100a00 */
[----:B------:R3:W-:Y:S04]  /*530e0*/  STL.64 [R1+0xc0], R72 ;  /* 0x0000c04801007387 */ /* 0x0007e80000100a00 */
        /* <DEDUP_REMOVED lines=20> */
[----:B------:R-:W-:-:S03]  /*53230*/  MOV R23, R75 ;  /* 0x0000004b00177202 */ /* 0x000fc60000000f00 */
        /* <DEDUP_REMOVED lines=21> */
[----:B------:R-:W1:Y:S01]  /*53390*/  LDS R79, [R3+0x15080] ;  /* 0x01508000034f7984 */ /* 0x000e620000000800 */
[C---:B--2---:R-:W-:Y:S08]  /*533a0*/  HMMA.1688.F32.TF32 R84, R68.reuse, R12, R84 ;  /* 0x0000000c4454723c */ /* 0x044ff00000081054 */
[C---:B----4-:R-:W-:Y:S08]  /*533b0*/  HMMA.1688.F32.TF32 R80, R68.reuse, R48, R80 ;  /* 0x000000304450723c */ /* 0x050ff00000081050 */
[----:B------:R-:W-:Y:S08]  /*533c0*/  HMMA.1688.F32.TF32 R92, R68, R44, R92 ;  /* 0x0000002c445c723c */ /* 0x000ff0000008105c */
[----:B------:R-:W-:-:S02]  /*533d0*/  IMAD.MOV.U32 R18, RZ, RZ, R84 ;  /* 0x000000ffff127224 */ /* 0x000fc400078e0054 */
[----:B------:R-:W-:Y:S01]  /*533e0*/  IMAD.MOV.U32 R19, RZ, RZ, R85 ;  /* 0x000000ffff137224 */ /* 0x000fe200078e0055 */
[----:B------:R-:W2:Y:S01]  /*533f0*/  LDL.LU R84, [R1] ;  /* 0x0000000001547983 */ /* 0x000ea20000300800 */
[----:B------:R-:W-:Y:S01]  /*53400*/  IMAD.MOV.U32 R14, RZ, RZ, R86 ;  /* 0x000000ffff0e7224 */ /* 0x000fe200078e0056 */
[----:B------:R-:W-:Y:S02]  /*53410*/  HMMA.1688.F32.TF32 R100, R68, R40, R100 ;  /* 0x000000284464723c */ /* 0x000fe40000081064 */
[----:B------:R-:W2:Y:S01]  /*53420*/  LDL.LU R85, [R1+0x4] ;  /* 0x0000040001557983 */ /* 0x000ea20000300800 */
[----:B------:R-:W-:-:S03]  /*53430*/  MOV R244, R87 ;  /* 0x0000005700f47202 */ /* 0x000fc60000000f00 */
[----:B------:R-:W2:Y:S04]  /*53440*/  LDL.LU R86, [R1+0x8] ;  /* 0x0000080001567983 */ /* 0x000ea80000300800 */
[----:B------:R-:W2:Y:S04]  /*53450*/  LDL.LU R87, [R1+0xc] ;  /* 0x00000c0001577983 */ /* 0x000ea80000300800 */
[----:B------:R-:W4:Y:S04]  /*53460*/  LDL.LU R88, [R1+0x10] ;  /* 0x0000100001587983 */ /* 0x000f280000300800 */
[----:B------:R-:W4:Y:S04]  /*53470*/  LDL.LU R89, [R1+0x14] ;  /* 0x0000140001597983 */ /* 0x000f280000300800 */
[----:B------:R-:W4:Y:S04]  /*53480*/  LDL.LU R90, [R1+0x18] ;  /* 0x00001800015a7983 */ /* 0x000f280000300800 */
[----:B------:R-:W4:Y:S01]  /*53490*/  LDL.LU R91, [R1+0x1c] ;  /* 0x00001c00015b7983 */ /* 0x000f220000300800 */
[C---:B---3--:R-:W-:Y:S11]  /*534a0*/  HMMA.1688.F32.TF32 R116, R68.reuse, R20, R116 ;  /* 0x000000144474723c */ /* 0x048ff60000081074 */
[----:B------:R-:W-:Y:S11]  /*534b0*/  @!UPT UIADD3 URZ, URZ, URZ, URZ ;  /* 0x0000003f3f3ff290 */ /* 0x000ff6000fffe03f */
[----:B------:R-:W-:Y:S02]  /*534c0*/  @!UPT UIADD3 URZ, URZ, URZ, URZ ;  /* 0x0000003f3f3ff290 */ /* 0x000fe4000fffe03f */
[----:B------:R-:W-:Y:S01]  /*534d0*/  IMAD.MOV.U32 R10, RZ, RZ, R116 ;  /* 0x000000ffff0a7224 */ /* 0x000fe200078e0074 */
[----:B------:R-:W-:Y:S01]  /*534e0*/  MOV R11, R119 ;  /* 0x00000077000b7202 */ /* 0x000fe20000000f00 */
[----:B------:R-:W-:Y:S02]  /*534f0*/  IMAD.MOV.U32 R6, RZ, RZ, R117 ;  /* 0x000000ffff067224 */ /* 0x000fe400078e0075 */
[----:B------:R-:W-:Y:S02]  /*53500*/  IMAD.MOV.U32 R7, RZ, RZ, R118 ;  /* 0x000000ffff077224 */ /* 0x000fe400078e0076 */
[C---:B------:R-:W-:Y:S08]  /*53510*/  HMMA.1688.F32.TF32 R116, R68.reuse, R24, R112 ;  /* 0x000000184474723c */ /* 0x040ff00000081070 */
[C---:B------:R-:W-:Y:S01]  /*53520*/  HMMA.1688.F32.TF32 R112, R68.reuse, R28, R72 ;  /* 0x0000001c4470723c */ /* 0x040fe20000081048 */
[----:B------:R-:W3:Y:S07]  /*53530*/  LDL.LU R72, [R1+0x5b0] ;  /* 0x0005b00001487983 */ /* 0x000eee0000300800 */
[C---:B------:R-:W-:Y:S08]  /*53540*/  HMMA.1688.F32.TF32 R108, R68.reuse, R32, R108 ;  /* 0x00000020446c723c */ /* 0x040ff0000008106c */
[----:B------:R-:W-:Y:S01]  /*53550*/  HMMA.1688.F32.TF32 R104, R68, R36, R104 ;  /* 0x000000244468723c */ /* 0x000fe20000081068 */
[----:B------:R-:W-:Y:S04]  /*53560*/  STL.64 [R1+0x80], R116 ;  /* 0x0000807401007387 */ /* 0x000fe80000100a00 */
[----:B------:R-:W-:Y:S04]  /*53570*/  STL.64 [R1+0x88], R118 ;  /* 0x0000887601007387 */ /* 0x000fe80000100a00 */
[----:B------:R-:W-:Y:S04]  /*53580*/  STL.64 [R1+0x70], R112 ;  /* 0x0000707001007387 */ /* 0x000fe80000100a00 */
[----:B------:R-:W-:Y:S04]  /*53590*/  STL.64 [R1+0x78], R114 ;  /* 0x0000787201007387 */ /* 0x000fe80000100a00 */
[----:B------:R-:W3:Y:S04]  /*535a0*/  LDL.LU R73, [R1+0x5b4] ;  /* 0x0005b40001497983 */ /* 0x000ee80000300800 */
[----:B------:R-:W3:Y:S04]  /*535b0*/  LDL.LU R74, [R1+0x5b8] ;  /* 0x0005b800014a7983 */ /* 0x000ee80000300800 */
[----:B------:R-:W3:Y:S04]  /*535c0*/  LDL.LU R75, [R1+0x5bc] ;  /* 0x0005bc00014b7983 */ /* 0x000ee80000300800 */
        /* <DEDUP_REMOVED lines=10> */
[----:B------:R-:W-:Y:S01]  /*53670*/  STL.64 [R1+0x30], R92 ;  /* 0x0000305c01007387 */ /* 0x000fe20000100a00 */
[----:B------:R-:W-:Y:S01]  /*53680*/  IMAD.MOV.U32 R81, RZ, RZ, R249 ;  /* 0x000000ffff517224 */ /* 0x000fe200078e00f9 */
[----:B------:R-:W-:Y:S02]  /*53690*/  MOV R63, R83 ;  /* 0x00000053003f7202 */ /* 0x000fe40000000f00 */
[----:B------:R-:W-:Y:S01]  /*536a0*/  STL.64 [R1+0x38], R94 ;  /* 0x0000385e01007387 */ /* 0x000fe20000100a00 */
[----:B------:R-:W-:Y:S01]  /*536b0*/  IMAD.MOV.U32 R82, RZ, RZ, R250 ;  /* 0x000000ffff527224 */ /* 0x000fe200078e00fa */
[----:B------:R-:W-:Y:S02]  /*536c0*/  MOV R83, R251 ;  /* 0x000000fb00537202 */ /* 0x000fe40000000f00 */
[----:B------:R-:W3:Y:S04]  /*536d0*/  LDL.LU R248, [R1+0x29f4] ;  /* 0x0029f40001f87983 */ /* 0x000ee80000300800 */
[----:B------:R-:W3:Y:S04]  /*536e0*/  LDL.LU R249, [R1+0x29f0] ;  /* 0x0029f00001f97983 */ /* 0x000ee80000300800 */
[----:B------:R-:W3:Y:S04]  /*536f0*/  LDL.LU R250, [R1+0x29ec] ;  /* 0x0029ec0001fa7983 */ /* 0x000ee80000300800 */
[----:B------:R-:W3:Y:S04]  /*53700*/  LDL.LU R251, [R1+0x29e8] ;  /* 0x0029e80001fb7983 */ /* 0x000ee80000300800 */
[----:B------:R1:W-:Y:S04]  /*53710*/  STL [R1+0x293c], R63 ;  /* 0x00293c3f01007387 */ /* 0x0003e80000100800 */
[----:B------:R1:W-:Y:S04]  /*53720*/  STL [R1+0x2938], R62 ;  /* 0x0029383e01007387 */ /* 0x0003e80000100800 */
[----:B------:R-:W-:Y:S04]  /*53730*/  STL [R1+0x2934], R67 ;  /* 0x0029344301007387 */ /* 0x000fe80000100800 */
[----:B------:R2:W-:Y:S01]  /*53740*/  STL [R1+0x2930], R66 ;  /* 0x0029304201007387 */ /* 0x0005e20000100800 */
[----:B------:R-:W-:Y:S08]  /*53750*/  HMMA.1688.F32.TF32 R120, R68, R16, R120 ;  /* 0x000000104478723c */ /* 0x000ff00000081078 */
[----:B-1----:R-:W-:Y:S11]  /*53760*/  HMMA.1688.F32.TF32 R80, R76, R4, R80 ;  /* 0x000000044c50723c */ /* 0x002ff60000081050 */
[----:B------:R-:W-:Y:S11]  /*53770*/  @!UPT UIADD3 URZ, URZ, URZ, URZ ;  /* 0x0000003f3f3ff290 */ /* 0x000ff6000fffe03f */
[----:B------:R-:W-:Y:S02]  /*53780*/  @!UPT UIADD3 URZ, URZ, URZ, URZ ;  /* 0x0000003f3f3ff290 */ /* 0x000fe4000fffe03f */
[----:B------:R-:W-:Y:S02]  /*53790*/  IMAD.MOV.U32 R42, RZ, RZ, R80 ;  /* 0x000000ffff2a7224 */ /* 0x000fe400078e0050 */
[----:B------:R-:W-:Y:S01]  /*537a0*/  IMAD.MOV.U32 R43, RZ, RZ, R81 ;  /* 0x000000ffff2b7224 */ /* 0x000fe200078e0051 */
[C---:B--2---:R-:W-:Y:S08]  /*537b0*/  HMMA.1688.F32.TF32 R84, R68.reuse, R56, R84 ;  /* 0x000000384454723c */ /* 0x044ff00000081054 */
[----:B----4-:R-:W-:Y:S11]  /*537c0*/  HMMA.1688.F32.TF32 R88, R68, R52, R88 ;  /* 0x000000344458723c */ /* 0x010ff60000081058 */
[----:B------:R-:W-:Y:S05]  /*537d0*/  @!UPT UIADD3 URZ, URZ, URZ, URZ ;  /* 0x0000003f3f3ff290 */ /* 0x000fea000fffe03f */
[----:B------:R-:W-:Y:S02]  /*537e0*/  IMAD.MOV.U32 R63, RZ, RZ, R84 ;  /* 0x000000ffff3f7224 */ /* 0x000fe400078e0054 */
[----:B------:R-:W-:Y:S01]  /*537f0*/  IMAD.MOV.U32 R62, RZ, RZ, R85 ;  /* 0x000000ffff3e7224 */ /* 0x000fe200078e0055 */
[----:B------:R-:W-:Y:S01]  /*53800*/  MOV R66, R87 ;  /* 0x0000005700427202 */ /* 0x000fe20000000f00 */
[----:B------:R-:W-:-:S03]  /*53810*/  IMAD.MOV.U32 R67, RZ, RZ, R86 ;  /* 0x000000ffff437224 */ /* 0x000fc600078e0056 */
[----:B------:R1:W-:Y:S04]  /*53820*/  STL.64 [R1+0x10], R88 ;  /* 0x0000105801007387 */ /* 0x0003e80000100a00 */
[----:B------:R2:W-:Y:S04]  /*53830*/  STL.64 [R1+0x18], R90 ;  /* 0x0000185a01007387 */ /* 0x0005e80000100a00 */
[----:B------:R-:W-:Y:S04]  /*53840*/  STL [R1+0x294c], R63 ;  /* 0x00294c3f01007387 */ /* 0x000fe80000100800 */
[----:B------:R-:W-:Y:S04]  /*53850*/  STL [R1+0x2948], R62 ;  /* 0x0029483e01007387 */ /* 0x000fe80000100800 */
[----:B------:R-:W-:Y:S04]  /*53860*/  STL [R1+0x2944], R67 ;  /* 0x0029444301007387 */ /* 0x000fe80000100800 */
[----:B------:R-:W-:Y:S01]  /*53870*/  STL [R1+0x2940], R66 ;  /* 0x0029404201007387 */ /* 0x000fe20000100800 */
[----:B------:R-:W-:Y:S01]  /*53880*/  IMAD.MOV.U32 R38, RZ, RZ, R82 ;  /* 0x000000ffff267224 */ /* 0x000fe200078e0052 */
[----:B------:R-:W-:Y:S01]  /*53890*/  MOV R39, R83 ;  /* 0x0000005300277202 */ /* 0x000fe20000000f00 */
[C---:B---3--:R-:W-:Y:S08]  /*538a0*/  HMMA.1688.F32.TF32 R248, R68.reuse, R60, R248 ;  /* 0x0000003c44f8723c */ /* 0x048ff000000810f8 */
[----:B------:R-:W-:Y:S01]  /*538b0*/  HMMA.1688.F32.TF32 R68, R68, R64, R72 ;  /* 0x000000404444723c */ /* 0x000fe20000081048 */
[----:B------:R-:W-:Y:S01]  /*538c0*/  IMAD.MOV.U32 R86, RZ, RZ, R2 ;  /* 0x000000ffff567224 */ /* 0x000fe200078e0002 */
[----:B------:R-:W-:Y:S01]  /*538d0*/  MOV R15, R123 ;  /* 0x0000007b000f7202 */ /* 0x000fe20000000f00 */
[----:B------:R-:W-:Y:S01]  /*538e0*/  IMAD.MOV.U32 R87, RZ, RZ, R0 ;  /* 0x000000ffff577224 */ /* 0x000fe200078e0000 */
[----:B------:R-:W-:Y:S01]  /*538f0*/  LDS R72, [R252+0x14100] ;  /* 0x01410000fc487984 */ /* 0x000fe20000000800 */
[----:B------:R-:W-:-:S02]  /*53900*/  IMAD.MOV.U32 R245, RZ, RZ, R120 ;  /* 0x000000fffff57224 */ /* 0x000fc400078e0078 */
[----:B------:R-:W-:Y:S01]  /*53910*/  IMAD.MOV.U32 R246, RZ, RZ, R121 ;  /* 0x000000fffff67224 */ /* 0x000fe200078e0079 */
[----:B------:R-:W-:Y:S01]  /*53920*/  LDS R74, [R252+0x15100] ;  /* 0x01510000fc4a7984 */ /* 0x000fe20000000800 */
[----:B------:R-:W-:-:S03]  /*53930*/  IMAD.MOV.U32 R247, RZ, RZ, R122 ;  /* 0x000000fffff77224 */ /* 0x000fc600078e007a */
[----:B------:R-:W-:Y:S04]  /*53940*/  LDS R73, [R3+0x14100] ;  /* 0x0141000003497984 */ /* 0x000fe80000000800 */
[----:B------:R-:W-:Y:S04]  /*53950*/  STL.64 [R1+0x28d0], R250 ;  /* 0x0028d0fa01007387 */ /* 0x000fe80000100a00 */
[----:B------:R-:W-:Y:S04]  /*53960*/  STL.64 [R1+0x28c8], R248 ;  /* 0x0028c8f801007387 */ /* 0x000fe80000100a00 */
[----:B------:R-:W3:Y:S04]  /*53970*/  LDL.LU R108, [R1+0x1c0] ;  /* 0x0001c000016c7983 */ /* 0x000ee80000300800 */
[----:B------:R-:W3:Y:S04]  /*53980*/  LDL.LU R109, [R1+0x1c4] ;  /* 0x0001c400016d7983 */ /* 0x000ee80000300800 */
[----:B------:R-:W3:Y:S04]  /*53990*/  LDL.LU R110, [R1+0x1c8] ;  /* 0x0001c800016e7983 */ /* 0x000ee80000300800 */
[----:B------:R-:W3:Y:S04]  /*539a0*/  LDL.LU R111, [R1+0x1cc] ;  /* 0x0001cc00016f7983 */ /* 0x000ee80000300800 */
        /* <DEDUP_REMOVED lines=22> */
[----:B--2---:R-:W2:Y:S04]  /*53b10*/  LDL.LU R90, [R1+0x188] ;  /* 0x00018800015a7983 */ /* 0x004ea80000300800 */
[----:B------:R-:W2:Y:S04]  /*53b20*/  LDL.LU R91, [R1+0x18c] ;  /* 0x00018c00015b7983 */ /* 0x000ea80000300800 */
[----:B------:R-:W2:Y:S04]  /*53b30*/  LDL.LU R84, [R1+0x170] ;  /* 0x0001700001547983 */ /* 0x000ea80000300800 */
[----:B------:R-:W2:Y:S04]  /*53b40*/  LDL.LU R85, [R1+0x174] ;  /* 0x0001740001557983 */ /* 0x000ea80000300800 */
[----:B------:R-:W-:Y:S04]  /*53b50*/  STL [R1+0x296c], R39 ;  /* 0x00296c2701007387 */ /* 0x000fe80000100800 */
[----:B------:R-:W-:Y:S04]  /*53b60*/  STL [R1+0x2968], R38 ;  /* 0x0029682601007387 */ /* 0x000fe80000100800 */
[----:B------:R-:W-:Y:S04]  /*53b70*/  STL [R1+0x2964], R43 ;  /* 0x0029642b01007387 */ /* 0x000fe80000100800 */
[----:B------:R-:W-:Y:S04]  /*53b80*/  STL [R1+0x2960], R42 ;  /* 0x0029602a01007387 */ /* 0x000fe80000100800 */
[----:B------:R-:W1:Y:S01]  /*53b90*/  LDS R75, [R3+0x15100] ;  /* 0x01510000034b7984 */ /* 0x000e620000000800 */
[C---:B---3--:R-:W-:Y:S11]  /*53ba0*/  HMMA.1688.F32.TF32 R68, R76.reuse, R8, R108 ;  /* 0x000000084c44723c */ /* 0x048ff6000008106c */
[----:B------:R-:W-:Y:S11]  /*53bb0*/  @!UPT UIADD3 URZ, URZ, URZ, URZ ;  /* 0x0000003f3f3ff290 */ /* 0x000ff6000fffe03f */
[----:B------:R-:W-:Y:S02]  /*53bc0*/  @!UPT UIADD3 URZ, URZ, URZ, URZ ;  /* 0x0000003f3f3ff290 */ /* 0x000fe4000fffe03f */
[----:B------:R-:W-:Y:S01]  /*53bd0*/  IMAD.MOV.U32 R50, RZ, RZ, R68 ;  /* 0x000000ffff327224 */ /* 0x000fe200078e0044 */
[----:B------:R-:W-:Y:S01]  /*53be0*/  MOV R51, R69 ;  /* 0x0000004500337202 */ /* 0x000fe20000000f00 */
[----:B------:R-:W-:Y:S02]  /*53bf0*/  IMAD.MOV.U32 R46, RZ, RZ, R70 ;  /* 0x000000ffff2e7224 */ /* 0x000fe400078e0046 */
[----:B------:R-:W-:Y:S02]  /*53c00*/  IMAD.MOV.U32 R47, RZ, RZ, R71 ;  /* 0x000000ffff2f7224 */ /* 0x000fe400078e0047 */
[C---:B----4-:R-:W-:Y:S11]  /*53c10*/  HMMA.1688.F32.TF32 R68, R76.reuse, R12, R104 ;  /* 0x0000000c4c44723c */ /* 0x050ff60000081068 */
        /* <DEDUP_REMOVED lines=15> */
[----:B--2---:R-:W-:Y:S08]  /*53d10*/  HMMA.1688.F32.TF32 R84, R76, R28, R84 ;  /* 0x0000001c4c54723c */ /* 0x004ff00000081054 */
[----:B------:R-:W-:Y:S01]  /*53d20*/  IMAD.MOV.U32 R251, RZ, RZ, R68 ;  /* 0x000000fffffb7224 */ /* 0x000fe200078e0044 */
[----:B------:R-:W-:Y:S01]  /*53d30*/  MOV R250, R69 ;  /* 0x0000004500fa7202 */ /* 0x000fe20000000f00 */
[----:B------:R-:W-:-:S02]  /*53d40*/  IMAD.MOV.U32 R249, RZ, RZ, R70 ;  /* 0x000000fffff97224 */ /* 0x000fc400078e0046 */
[----:B------:R-:W-:Y:S02]  /*53d50*/  IMAD.MOV.U32 R248, RZ, RZ, R71 ;  /* 0x000000fffff87224 */ /* 0x000fe400078e0047 */
[----:B------:R-:W-:Y:S01]  /*53d60*/  HMMA.1688.F32.TF32 R68, R76, R24, R88 ;  /* 0x000000184c44723c */ /* 0x000fe20000081058 */
[----:B------:R-:W-:Y:S01]  /*53d70*/  STL [R1+0x297c], R47 ;  /* 0x00297c2f01007387 */ /* 0x000fe20000100800 */
[----:B------:R-:W-:-:S03]  /*53d80*/  IMAD.MOV.U32 R31, RZ, RZ, R80 ;  /* 0x000000ffff1f7224 */ /* 0x000fc600078e0050 */
[----:B------:R-:W-:Y:S01]  /*53d90*/  STL [R1+0x2978], R46 ;  /* 0x0029782e01007387 */ /* 0x000fe20000100800 */
[----:B------:R-:W-:-:S03]  /*53da0*/  MOV R35, R81 ;  /* 0x0000005100237202 */ /* 0x000fc60000000f00 */
[----:B------:R-:W-:Y:S01]  /*53db0*/  STL [R1+0x2974], R51 ;  /* 0x0029743301007387 */ /* 0x000fe20000100800 */
[----:B------:R-:W-:-:S03]  /*53dc0*/  IMAD.MOV.U32 R2, RZ, RZ, R82 ;  /* 0x000000ffff027224 */ /* 0x000fc600078e0052 */
[----:B------:R-:W-:Y:S01]  /*53dd0*/  STL [R1+0x2970], R50 ;  /* 0x0029703201007387 */ /* 0x000fe20000100800 */
[----:B------:R-:W-:-:S03]  /*53de0*/  IMAD.MOV.U32 R0, RZ, RZ, R83 ;  /* 0x000000ffff007224 */ /* 0x000fc600078e0053 */
[----:B------:R-:W1:Y:S04]  /*53df0*/  LDL.LU R80, [R1+0x210] ;  /* 0x0002100001507983 */ /* 0x000e680000300800 */
[----:B------:R-:W1:Y:S03]  /*53e00*/  LDL.LU R81, [R1+0x214] ;  /* 0x0002140001517983 */ /* 0x000e660000300800 */
[----:B------:R-:W-:Y:S01]  /*53e10*/  IMAD.MOV.U32 R63, RZ, RZ, R68 ;  /* 0x000000ffff3f7224 */ /* 0x000fe200078e0044 */
[----:B------:R-:W1:Y:S01]  /*53e20*/  LDL.LU R82, [R1+0x218] ;  /* 0x0002180001527983 */ /* 0x000e620000300800 */
[----:B------:R-:W-:Y:S01]  /*53e30*/  MOV R62, R69 ;  /* 0x00000045003e7202 */ /* 0x000fe20000000f00 */
[----:B------:R-:W-:Y:S01]  /*53e40*/  IMAD.MOV.U32 R68, RZ, RZ, R84 ;  /* 0x000000ffff447224 */ /* 0x000fe200078e0054 */
[----:B------:R-:W-:Y:S01]  /*53e50*/  MOV R69, R85 ;  /* 0x0000005500457202 */ /* 0x000fe20000000f00 */
[----:B------:R-:W1:Y:S01]  /*53e60*/  LDL.LU R83, [R1+0x21c] ;  /* 0x00021c0001537983 */ /* 0x000e620000300800 */
[----:B------:R-:W-:-:S02]  /*53e70*/  IMAD.MOV.U32 R67, RZ, RZ, R70 ;  /* 0x000000ffff437224 */ /* 0x000fc400078e0046 */
[----:B------:R-:W-:Y:S01]  /*53e80*/  IMAD.MOV.U32 R66, RZ, RZ, R71 ;  /* 0x000000ffff427224 */ /* 0x000fe200078e0047 */
[----:B------:R-:W2:Y:S01]  /*53e90*/  LDL.LU R84, [R1+0x220] ;  /* 0x0002200001547983 */ /* 0x000ea20000300800 */
[----:B------:R-:W-:Y:S02]  /*53ea0*/  IMAD.MOV.U32 R70, RZ, RZ, R86 ;  /* 0x000000ffff467224 */ /* 0x000fe400078e0056 */
[----:B------:R-:W-:Y:S01]  /*53eb0*/  IMAD.MOV.U32 R71, RZ, RZ, R87 ;  /* 0x000000ffff477224 */ /* 0x000fe200078e0057 */
        /* <DEDUP_REMOVED lines=89> */
[----:B------:R-:W-:Y:S11]  /*54450*/  HMMA.1688.F32.TF32 R148, R76, R60, R148 ;  /* 0x0000003c4c94723c */ /* 0x000ff60000081094 */
[----:B------:R-:W-:Y:S04]  /*54460*/  @!UPT UIADD3 URZ, URZ, URZ, URZ ;  /* 0x0000003f3f3ff290 */ /* 0x000fe8000fffe03f */
        /* <DEDUP_REMOVED lines=11> */
[----:B------:R1:W-:Y:S02]  /*54520*/  STL.64 [R1+0xe8], R146 ;  /* 0x0000e89201007387 */ /* 0x0003e40000100a00 */
        /* <DEDUP_REMOVED lines=45> */
[----:B-1----:R-:W2:Y:S04]  /*54800*/  LDL.LU R88, [R1+0x6d0] ;  /* 0x0006d00001587983 */ /* 0x002ea80000300800 */
        /* <DEDUP_REMOVED lines=19> */
[C---:B------:R-:W-:Y:S03]  /*54940*/  HMMA.1688.F32.TF32 R172, R76.reuse, R36, R172 ;  /* 0x000000244cac723c */ /* 0x040fe600000810ac */
        /* <DEDUP_REMOVED lines=73> */
[----:B----4-:R-:W4:Y:S04]  /*54de0*/  LDL.LU R80, [R1+0x320] ;  /* 0x0003200001507983 */ /* 0x010f280000300800 */
[----:B------:R-:W4:Y:S04]  /*54df0*/  LDL.LU R81, [R1+0x324] ;  /* 0x0003240001517983 */ /* 0x000f280000300800 */
[----:B------:R-:W4:Y:S04]  /*54e00*/  LDL.LU R82, [R1+0x328] ;  /* 0x0003280001527983 */ /* 0x000f280000300800 */
[----:B------:R-:W4:Y:S04]  /*54e10*/  LDL.LU R83, [R1+0x32c] ;  /* 0x00032c0001537983 */ /* 0x000f280000300800 */
[----:B------:R-:W-:Y:S04]  /*54e20*/  LDS R76, [R252+0x14180] ;  /* 0x01418000fc4c7984 */ /* 0x000fe80000000800 */
[----:B------:R-:W-:Y:S04]  /*54e30*/  LDS R78, [R252+0x15180] ;  /* 0x01518000fc4e7984 */ /* 0x000fe80000000800 */
[----:B------:R-:W-:Y:S04]  /*54e40*/  LDS R77, [R3+0x14180] ;  /* 0x01418000034d7984 */ /* 0x000fe80000000800 */
[----:B------:R-:W2:Y:S02]  /*54e50*/  LDS R79, [R3+0x15180] ;  /* 0x01518000034f7984 */ /* 0x000ea40000000800 */
[C---:B--2---:R-:W-:Y:S08]  /*54e60*/  HMMA.1688.F32.TF32 R124, R76.reuse, R44, R124 ;  /* 0x0000002c4c7c723c */ /* 0x044ff0000008107c */
[C---:B---3--:R-:W-:Y:S08]  /*54e70*/  HMMA.1688.F32.TF32 R128, R76.reuse, R40, R128 ;  /* 0x000000284c80723c */ /* 0x048ff00000081080 */
[C---:B------:R-:W-:Y:S08]  /*54e80*/  HMMA.1688.F32.TF32 R136, R76.reuse, R32, R136 ;  /* 0x000000204c88723c */ /* 0x040ff00000081088 */
[C---:B------:R-:W-:Y:S08]  /*54e90*/  HMMA.1688.F32.TF32 R144, R76.reuse, R28, R144 ;  /* 0x0000001c4c90723c */ /* 0x040ff00000081090 */
[C---:B------:R-:W-:Y:S08]  /*54ea0*/  HMMA.1688.F32.TF32 R148, R76.reuse, R24, R148 ;  /* 0x000000184c94723c */ /* 0x040ff00000081094 */
[C---:B------:R-:W-:Y:S08]  /*54eb0*/  HMMA.1688.F32.TF32 R156, R76.reuse, R16, R156 ;  /* 0x000000104c9c723c */ /* 0x040ff0000008109c */
[----:B------:R-:W-:Y:S08]  /*54ec0*/  HMMA.1688.F32.TF32 R160, R76, R12, R160 ;  /* 0x0000000c4ca0723c */ /* 0x000ff000000810a0 */
[C---:B------:R-:W-:Y:S08]  /*54ed0*/  HMMA.1688.F32.TF32 R172, R72.reuse, R64, R172 ;  /* 0x0000004048ac723c */ /* 0x040ff000000810ac */
[----:B------:R-:W-:Y:S01]  /*54ee0*/  HMMA.1688.F32.TF32 R176, R72, R60, R176 ;  /* 0x0000003c48b0723c */ /* 0x000fe200000810b0 */
[----:B------:R-:W-:Y:S04]  /*54ef0*/  LDS R72, [R252+0x14200] ;  /* 0x01420000fc487984 */ /* 0x000fe80000000800 */
[----:B------:R-:W-:Y:S04]  /*54f00*/  LDS R74, [R252+0x15200] ;  /* 0x01520000fc4a7984 */ /* 0x000fe80000000800 */
[----:B------:R-:W-:Y:S04]  /*54f10*/  LDS R73, [R3+0x14200] ;  /* 0x0142000003497984 */ /* 0x000fe80000000800 */
[----:B------:R-:W1:Y:S01]  /*54f20*/  LDS R75, [R3+0x15200] ;  /* 0x01520000034b7984 */ /* 0x000e620000000800 */
[C---:B------:R-:W-:Y:S08]  /*54f30*/  HMMA.1688.F32.TF32 R164, R76.reuse, R8, R164 ;  /* 0x000000084ca4723c */ /* 0x040ff000000810a4 */
[C---:B------:R-:W-:Y:S01]  /*54f40*/  HMMA.1688.F32.TF32 R168, R76.reuse, R4, R168 ;  /* 0x000000044ca8723c */ /* 0x040fe200000810a8 */
[----:B------:R-:W-:Y:S07]  /*54f50*/  STL.64 [R1+0x200], R176 ;  /* 0x000200b001007387 */ /* 0x000fee0000100a00 */
[C---:B------:R-:W-:Y:S01]  /*54f60*/  HMMA.1688.F32.TF32 R152, R76.reuse, R20, R152 ;  /* 0x000000144c98723c */ /* 0x040fe20000081098 */
[----:B------:R-:W-:Y:S04]  /*54f70*/  STL.64 [R1+0x208], R178 ;  /* 0x000208b201007387 */ /* 0x000fe80000100a00 */
[----:B------:R-:W-:Y:S03]  /*54f80*/  STL.64 [R1+0x1f0], R172 ;  /* 0x0001f0ac01007387 */ /* 0x000fe60000100a00 */
        /* <DEDUP_REMOVED lines=34> */
[C---:B-1----:R-:W-:Y:S03]  /*551b0*/  HMMA.1688.F32.TF32 R100, R72.reuse, R4, R100 ;  /* 0x000000044864723c */ /* 0x042fe60000081064 */
[----:B------:R-:W-:Y:S04]  /*551c0*/  STL.64 [R1+0x388], R114 ;  /* 0x0003887201007387 */ /* 0x000fe80000100a00 */
[----:B------:R-:W-:Y:S04]  /*551d0*/  STL.64 [R1+0x370], R108 ;  /* 0x0003706c01007387 */ /* 0x000fe80000100a00 */
[----:B------:R-:W-:Y:S04]  /*551e0*/  STL.64 [R1+0x378], R110 ;  /* 0x0003786e01007387 */ /* 0x000fe80000100a00 */
[----:B------:R-:W-:Y:S04]  /*551f0*/  STL.64 [R1+0x260], R76 ;  /* 0x0002604c01007387 */ /* 0x000fe80000100a00 */
[----:B------:R1:W-:Y:S01]  /*55200*/  STL.64 [R1+0x268], R78 ;  /* 0x0002684e01007387 */ /* 0x0003e20000100a00 */
[C---:B------:R-:W-:Y:S03]  /*55210*/  HMMA.1688.F32.TF32 R88, R72.reuse, R12, R88 ;  /* 0x0000000c4858723c */ /* 0x040fe60000081058 */
[----:B------:R-:W-:Y:S04]  /*55220*/  LDS R136, [R252+0x14280] ;  /* 0x01428000fc887984 */ /* 0x000fe80000000800 */
[----:B------:R-:W-:Y:S01]  /*55230*/  LDS R138, [R252+0x15280] ;  /* 0x01528000fc8a7984 */ /* 0x000fe20000000800 */
[C---:B-1----:R-:W-:Y:S03]  /*55240*/  HMMA.1688.F32.TF32 R76, R72.reuse, R8, R92 ;  /* 0x00000008484c723c */ /* 0x042fe6000008105c */
[----:B------:R-:W-:Y:S04]  /*55250*/  STL.64 [R1+0x360], R100 ;  /* 0x0003606401007387 */ /* 0x000fe80000100a00 */
[----:B------:R-:W-:Y:S01]  /*55260*/  STL.64 [R1+0x368], R102 ;  /* 0x0003686601007387 */ /* 0x000fe20000100a00 */
[C---:B------:R-:W-:Y:S03]  /*55270*/  HMMA.1688.F32.TF32 R84, R72.reuse, R16, R84 ;  /* 0x000000104854723c */ /* 0x040fe60000081054 */
[----:B------:R-:W-:Y:S04]  /*55280*/  LDS R137, [R3+0x14280] ;  /* 0x0142800003897984 */ /* 0x000fe80000000800 */
[----:B------:R-:W1:Y:S08]  /*55290*/  LDS R139, [R3+0x15280] ;  /* 0x01528000038b7984 */ /* 0x000e700000000800 */
[----:B------:R-:W-:Y:S04]  /*552a0*/  STL.64 [R1+0x350], R76 ;  /* 0x0003504c01007387 */ /* 0x000fe80000100a00 */
[----:B------:R4:W-:Y:S02]  /*552b0*/  STL.64 [R1+0x358], R78 ;  /* 0x0003584e01007387 */ /* 0x0009e40000100a00 */
[C---:B----4-:R-:W-:Y:S02]  /*552c0*/  HMMA.1688.F32.TF32 R76, R72.reuse, R20, R80 ;  /* 0x00000014484c723c */ /* 0x050fe40000081050 */
[----:B------:R-:W-:Y:S04]  /*552d0*/  STL.64 [R1+0x340], R88 ;  /* 0x0003405801007387 */ /* 0x000fe80000100a00 */
[----:B------:R-:W-:Y:S04]  /*552e0*/  STL.64 [R1+0x348], R90 ;  /* 0x0003485a01007387 */ /* 0x000fe80000100a00 */
[----:B------:R-:W2:Y:S04]  /*552f0*/  LDL.LU R108, [R1+0x280] ;  /* 0x00028000016c7983 */ /* 0x000ea80000300800 */
[----:B------:R-:W-:Y:S04]  /*55300*/  STL.64 [R1+0x330], R84 ;  /* 0x0003305401007387 */ /* 0x000fe80000100a00 */
[----:B------:R-:W-:Y:S05]  /*55310*/  STL.64 [R1+0x338], R86 ;  /* 0x0003385601007387 */ /* 0x000fea0000100a00 */
[----:B------:R-:W-:Y:S04]  /*55320*/  STL.64 [R1+0x320], R76 ;  /* 0x0003204c01007387 */ /* 0x000fe80000100a00 */
[----:B------:R3:W-:Y:S04]  /*55330*/  STL.64 [R1+0x328], R78 ;  /* 0x0003284e01007387 */ /* 0x0007e80000100a00 */
        /* <DEDUP_REMOVED lines=42> */
[----:B------:R-:W3:Y:S02]  /*555e0*/  LDL.LU R107, [R1+0x5ac] ;  /* 0x0005ac00016b7983 */ /* 0x000ee40000300800 */
[C---:B---3--:R-:W-:Y:S02]  /*555f0*/  HMMA.1688.F32.TF32 R76, R72.reuse, R24, R80 ;  /* 0x00000018484c723c */ /* 0x048fe40000081050 */
[----:B------:R-:W1:Y:S11]  /*55600*/  LDL.LU R80, [R1+0x6c0] ;  /* 0x0006c00001507983 */ /* 0x000e760000300800 */
[----:B------:R-:W-:Y:S10]  /*55610*/  @!UPT UIADD3 URZ, URZ, URZ, URZ ;  /* 0x0000003f3f3ff290 */ /* 0x000ff4000fffe03f */
[----:B------:R-:W-:Y:S04]  /*55620*/  STL.64 [R1+0x310], R76 ;  /* 0x0003104c01007387 */ /* 0x000fe80000100a00 */
[----:B------:R3:W-:Y:S04]  /*55630*/  STL.64 [R1+0x318], R78 ;  /* 0x0003184e01007387 */ /* 0x0007e80000100a00 */
[----:B------:R-:W1:Y:S04]  /*55640*/  LDL.LU R81, [R1+0x6c4] ;  /* 0x0006c40001517983 */ /* 0x000e680000300800 */
[----:B------:R-:W1:Y:S04]  /*55650*/  LDL.LU R82, [R1+0x6c8] ;  /* 0x0006c80001527983 */ /* 0x000e680000300800 */
[----:B------:R-:W1:Y:S04]  /*55660*/  LDL.LU R83, [R1+0x6cc] ;  /* 0x0006cc0001537983 */ /* 0x000e680000300800 */
        /* <DEDUP_REMOVED lines=12> */
[C---:B--2---:R-:W-:Y:S03]  /*55730*/  HMMA.1688.F32.TF32 R148, R72.reuse, R28, R148 ;  /* 0x0000001c4894723c */ /* 0x044fe60000081094 */
[----:B------:R-:W2:Y:S04]  /*55740*/  LDL.LU R92, [R1+0x7f0] ;  /* 0x0007f000015c7983 */ /* 0x000ea80000300800 */
[----:B------:R-:W2:Y:S01]  /*55750*/  LDL.LU R93, [R1+0x7f4] ;  /* 0x0007f400015d7983 */ /* 0x000ea20000300800 */
[C---:B---3--:R-:W-:Y:S03]  /*55760*/  HMMA.1688.F32.TF32 R144, R72.reuse, R32, R144 ;  /* 0x000000204890723c */ /* 0x048fe60000081090 */
[----:B------:R-:W2:Y:S04]  /*55770*/  LDL.LU R94, [R1+0x7f8] ;  /* 0x0007f800015e7983 */ /* 0x000ea80000300800 */
[----:B------:R-:W2:Y:S01]  /*55780*/  LDL.LU R95, [R1+0x7fc] ;  /* 0x0007fc00015f7983 */ /* 0x000ea20000300800 */
[C---:B------:R-:W-:Y:S07]  /*55790*/  HMMA.1688.F32.TF32 R76, R72.reuse, R36, R132 ;  /* 0x00000024484c723c */ /* 0x040fee0000081084 */
[----:B------:R-:W-:Y:S01]  /*557a0*/  STL.64 [R1+0x300], R148 ;  /* 0x0003009401007387 */ /* 0x000fe20000100a00 */
[C---:B------:R-:W-:Y:S03]  /*557b0*/  HMMA.1688.F32.TF32 R128, R72.reuse, R40, R128 ;  /* 0x000000284880723c */ /* 0x040fe60000081080 */
[----:B------:R-:W-:Y:S04]  /*557c0*/  STL.64 [R1+0x308], R150 ;  /* 0x0003089601007387 */ /* 0x000fe80000100a00 */
[----:B------:R-:W-:Y:S01]  /*557d0*/  STL.64 [R1+0x2f0], R144 ;  /* 0x0002f09001007387 */ /* 0x000fe20000100a00 */
[C---:B------:R-:W-:Y:S03]  /*557e0*/  HMMA.1688.F32.TF32 R124, R72.reuse, R44, R124 ;  /* 0x0000002c487c723c */ /* 0x040fe6000008107c */
[----:B------:R-:W-:Y:S04]  /*557f0*/  STL.64 [R1+0x2f8], R146 ;  /* 0x0002f89201007387 */ /* 0x000fe80000100a00 */
[----:B------:R-:W-:Y:S04]  /*55800*/  STL.64 [R1+0x2e0], R76 ;  /* 0x0002e04c01007387 */ /* 0x000fe80000100a00 */
[----:B------:R3:W-:Y:S02]  /*55810*/  STL.64 [R1+0x2e8], R78 ;  /* 0x0002e84e01007387 */ /* 0x0007e40000100a00 */
[C---:B---3--:R-:W-:Y:S02]  /*55820*/  HMMA.1688.F32.TF32 R76, R72.reuse, R48, R120 ;  /* 0x00000030484c723c */ /* 0x048fe40000081078 */
        /* <DEDUP_REMOVED lines=8> */
[C---:B---3--:R-:W-:Y:S08]  /*558b0*/  HMMA.1688.F32.TF32 R76, R72.reuse, R60, R108 ;  /* 0x0000003c484c723c */ /* 0x048ff0000008106c */
[----:B------:R-:W-:Y:S01]  /*558c0*/  HMMA.1688.F32.TF32 R72, R72, R64, R104 ;  /* 0x000000404848723c */ /* 0x000fe20000081068 */
[----:B------:R-:W-:Y:S04]  /*558d0*/  STL.64 [R1+0x2a0], R116 ;  /* 0x0002a07401007387 */ /* 0x000fe80000100a00 */
[----:B------:R-:W-:Y:S04]  /*558e0*/  STL.64 [R1+0x2a8], R118 ;  /* 0x0002a87601007387 */ /* 0x000fe80000100a00 */
[----:B------:R-:W-:Y:S04]  /*558f0*/  STL.64 [R1+0x290], R112 ;  /* 0x0002907001007387 */ /* 0x000fe80000100a00 */
[----:B------:R-:W-:Y:S10]  /*55900*/  STL.64 [R1+0x298], R114 ;  /* 0x0002987201007387 */ /* 0x000ff40000100a00 */
[----:B------:R-:W-:Y:S04]  /*55910*/  STL.64 [R1+0x27c0], R74 ;  /* 0x0027c04a01007387 */ /* 0x000fe80000100a00 */
[----:B------:R-:W-:Y:S04]  /*55920*/  STL.64 [R1+0x280], R76 ;  /* 0x0002804c01007387 */ /* 0x000fe80000100a00 */
[----:B------:R1:W-:Y:S04]  /*55930*/  STL.64 [R1+0x288], R78 ;  /* 0x0002884e01007387 */ /* 0x0003e80000100a00 */
[----:B------:R3:W-:Y:S01]  /*55940*/  STL.64 [R1+0x27b8], R72 ;  /* 0x0027b84801007387 */ /* 0x0007e20000100a00 */
[----:B------:R-:W-:Y:S01]  /*55950*/  IMAD.MOV.U32 R135, RZ, RZ, R96 ;  /* 0x000000ffff877224 */ /* 0x000fe200078e0060 */
[----:B------:R-:W-:Y:S01]  /*55960*/  MOV R133, R98 ;  /* 0x0000006200857202 */ /* 0x000fe20000000f00 */
[----:B------:R-:W-:-:S02]  /*55970*/  IMAD.MOV.U32 R134, RZ, RZ, R97 ;  /* 0x000000ffff867224 */ /* 0x000fc400078e0061 */
[----:B------:R-:W-:Y:S01]  /*55980*/  IMAD.MOV.U32 R132, RZ, RZ, R99 ;  /* 0x000000ffff847224 */ /* 0x000fe200078e0063 */
[C---:B-1----:R-:W-:Y:S01]  /*55990*/  HMMA.1688.F32.TF32 R76, R136.reuse, R4, R80 ;  /* 0x00000004884c723c */ /* 0x042fe20000081050 */
[----:B------:R-:W-:Y:S01]  /*559a0*/  IMAD.MOV.U32 R179, RZ, RZ, R140 ;  /* 0x000000ffffb37224 */ /* 0x000fe200078e008c */
[----:B------:R-:W-:Y:S01]  /*559b0*/  MOV R177, R142 ;  /* 0x0000008e00b17202 */ /* 0x000fe20000000f00 */
[----:B------:R-:W-:Y:S01]  /*559c0*/  IMAD.MOV.U32 R178, RZ, RZ, R141 ;  /* 0x000000ffffb27224 */ /* 0x000fe200078e008d */
[----:B------:R-:W-:Y:S04]  /*559d0*/  LDS R80, [R252+0x14380] ;  /* 0x01438000fc507984 */ /* 0x000fe80000000800 */
[C---:B----4-:R-:W-:Y:S01]  /*559e0*/  HMMA.1688.F32.TF32 R84, R136.reuse, R12, R84 ;  /* 0x0000000c8854723c */ /* 0x050fe20000081054 */
[----:B------:R-:W-:Y:S01]  /*559f0*/  IMAD.MOV.U32 R176, RZ, RZ, R143 ;  /* 0x000000ffffb07224 */ /* 0x000fe200078e008f */
[----:B------:R-:W-:Y:S04]  /*55a00*/  LDS R82, [R252+0x15380] ;  /* 0x01538000fc527984 */ /* 0x000fe80000000800 */
[----:B------:R-:W-:Y:S02]  /*55a10*/  LDS R81, [R3+0x14380] ;  /* 0x0143800003517984 */ /* 0x000fe40000000800 */
[C---:B---3--:R-:W-:Y:S08]  /*55a20*/  HMMA.1688.F32.TF32 R72, R136.reuse, R8, R100 ;  /* 0x000000088848723c */ /* 0x048ff00000081064 */
[C---:B------:R-:W-:Y:S01]  /*55a30*/  HMMA.1688.F32.TF32 R88, R136.reuse, R16, R88 ;  /* 0x000000108858723c */ /* 0x040fe20000081058 */
[----:B------:R-:W-:Y:S04]  /*55a40*/  STL.64 [R1+0x27d0], R78 ;  /* 0x0027d04e01007387 */ /* 0x000fe80000100a00 */
[----:B------:R-:W-:Y:S04]  /*55a50*/  STL.64 [R1+0x27c8], R76 ;  /* 0x0027c84c01007387 */ /* 0x000fe80000100a00 */
[----:B------:R-:W-:Y:S06]  /*55a60*/  STL.64 [R1+0x27e0], R86 ;  /* 0x0027e05601007387 */ /* 0x000fec0000100a00 */
[----:B------:R-:W-:Y:S04]  /*55a70*/  STL.64 [R1+0x4e0], R72 ;  /* 0x0004e04801007387 */ /* 0x000fe80000100a00 */
        /* <DEDUP_REMOVED lines=43> */
[C---:B------:R-:W-:Y:S03]  /*55d30*/  HMMA.1688.F32.TF32 R132, R136.reuse, R60, R132 ;  /* 0x0000003c8884723c */ /* 0x040fe60000081084 */
[----:B------:R-:W2:Y:S04]  /*55d40*/  LDL.LU R146, [R1+0x6b8] ;  /* 0x0006b80001927983 */ /* 0x000ea80000300800 */
[----:B------:R-:W2:Y:S04]  /*55d50*/  LDL.LU R147, [R1+0x6bc] ;  /* 0x0006bc0001937983 */ /* 0x000ea80000300800 */
[----:B------:R-:W1:Y:S04]  /*55d60*/  LDS R83, [R3+0x15380] ;  /* 0x0153800003537984 */ /* 0x000e680000000800 */
[----:B------:R-:W-:Y:S04]  /*55d70*/  STL.64 [R1+0x2800], R94 ;  /* 0x0028005e01007387 */ /* 0x000fe80000100a00 */
[----:B------:R-:W-:Y:S01]  /*55d80*/  STL.64 [R1+0x27f8], R92 ;  /* 0x0027f85c01007387 */ /* 0x000fe20000100a00 */
[C---:B---3--:R-:W-:Y:S08]  /*55d90*/  HMMA.1688.F32.TF32 R116, R136.reuse, R44, R116 ;  /* 0x0000002c8874723c */ /* 0x048ff00000081074 */
[C---:B----4-:R-:W-:Y:S08]  /*55da0*/  HMMA.1688.F32.TF32 R100, R136.reuse, R28, R100 ;  /* 0x0000001c8864723c */ /* 0x050ff00000081064 */
[C---:B------:R-:W-:Y:S08]  /*55db0*/  HMMA.1688.F32.TF32 R96, R136.reuse, R24, R96 ;  /* 0x000000188860723c */ /* 0x040ff00000081060 */
[C---:B------:R-:W-:Y:S08]  /*55dc0*/  HMMA.1688.F32.TF32 R104, R136.reuse, R32, R104 ;  /* 0x000000208868723c */ /* 0x040ff00000081068 */
[C---:B------:R-:W-:Y:S07]  /*55dd0*/  HMMA.1688.F32.TF32 R108, R136.reuse, R36, R108 ;  /* 0x00000024886c723c */ /* 0x040fee000008106c */
[----:B------:R-:W-:Y:S01]  /*55de0*/  STL.64 [R1+0x2810], R98 ;  /* 0x0028106201007387 */ /* 0x000fe20000100a00 */
[C---:B------:R-:W-:Y:S03]  /*55df0*/  HMMA.1688.F32.TF32 R112, R136.reuse, R40, R112 ;  /* 0x000000288870723c */ /* 0x040fe60000081070 */
[----:B------:R3:W-:Y:S05]  /*55e00*/  STL.64 [R1+0x2808], R96 ;  /* 0x0028086001007387 */ /* 0x0007ea0000100a00 */
[C---:B------:R-:W-:Y:S01]  /*55e10*/  HMMA.1688.F32.TF32 R120, R136.reuse, R48, R120 ;  /* 0x000000308878723c */ /* 0x040fe20000081078 */
[----:B------:R-:W-:Y:S07]  /*55e20*/  STL.64 [R1+0x2820], R102 ;  /* 0x0028206601007387 */ /* 0x000fee0000100a00 */
        /* <DEDUP_REMOVED lines=31> */
[----:B--2---:R-:W-:Y:S03]  /*56020*/  HMMA.1688.F32.TF32 R136, R136, R64, R144 ;  /* 0x000000408888723c */ /* 0x004fe60000081090 */
        /* <DEDUP_REMOVED lines=28> */
[----:B------:R-:W-:Y:S04]  /*561f0*/  STL.64 [R1+0x28b0], R138 ;  /* 0x0028b08a01007387 */ /* 0x000fe80000100a00 */
[----:B------:R-:W-:Y:S04]  /*56200*/  STL.64 [R1+0x28a8], R136 ;  /* 0x0028a88801007387 */ /* 0x000fe80000100a00 */
[----:B------:R-:W4:Y:S04]  /*56210*/  LDL.LU R184, [R1+0x5f0] ;  /* 0x0005f00001b87983 */ /* 0x000f280000300800 */
[----:B------:R-:W4:Y:S04]  /*56220*/  LDL.LU R185, [R1+0x5f4] ;  /* 0x0005f40001b97983 */ /* 0x000f280000300800 */
[----:B------:R-:W4:Y:S04]  /*56230*/  LDL.LU R186, [R1+0x5f8] ;  /* 0x0005f80001ba7983 */ /* 0x000f280000300800 */
[----:B------:R-:W4:Y:S01]  /*56240*/  LDL.LU R187, [R1+0x5fc] ;  /* 0x0005fc0001bb7983 */ /* 0x000f220000300800 */
[C---:B---3--:R-:W-:Y:S11]  /*56250*/  HMMA.1688.F32.TF32 R140, R200.reuse, R4, R140 ;  /* 0x00000004c88c723c */ /* 0x048ff6000008108c */
[----:B------:R-:W-:Y:S11]  /*56260*/  @!UPT UIADD3 URZ, URZ, URZ, URZ ;  /* 0x0000003f3f3ff290 */ /* 0x000ff6000fffe03f */
[----:B------:R-:W-:Y:S01]  /*56270*/  @!UPT UIADD3 URZ, URZ, URZ, URZ ;  /* 0x0000003f3f3ff290 */ /* 0x000fe2000fffe03f */
[----:B------:R-:W-:Y:S04]  /*56280*/  STL.64 [R1+0x28c0], R142 ;  /* 0x0028c08e01007387 */ /* 0x000fe80000100a00 */
[----:B------:R-:W-:Y:S04]  /*56290*/  STL.64 [R1+0x28b8], R140 ;  /* 0x0028b88c01007387 */ /* 0x000fe80000100a00 */
        /* <DEDUP_REMOVED lines=17> */
[C---:B----4-:R-:W-:Y:S11]  /*563b0*/  HMMA.1688.F32.TF32 R184, R200.reuse, R48, R184 ;  /* 0x00000030c8b8723c */ /* 0x050ff600000810b8 */
[----:B------:R-:W-:Y:S04]  /*563c0*/  @!UPT UIADD3 URZ, URZ, URZ, URZ ;  /* 0x0000003f3f3ff290 */ /* 0x000fe8000fffe03f */
        /* <DEDUP_REMOVED lines=8> */
[C---:B---3--:R-:W-:Y:S08]  /*56450*/  HMMA.1688.F32.TF32 R188, R200.reuse, R52, R188 ;  /* 0x00000034c8bc723c */ /* 0x048ff000000810bc */
[C---:B------:R-:W-:Y:S11]  /*56460*/  HMMA.1688.F32.TF32 R192, R200.reuse, R56, R192 ;  /* 0x00000038c8c0723c */ /* 0x040ff600000810c0 */
[----:B------:R-:W-:Y:S04]  /*56470*/  @!UPT UIADD3 URZ, URZ, URZ, URZ ;  /* 0x0000003f3f3ff290 */ /* 0x000fe8000fffe03f */
[----:B------:R-:W-:Y:S01]  /*56480*/  STL [R1+0x2788], R188 ;  /* 0x002788bc01007387 */ /* 0x000fe20000100800 */
[C---:B------:R-:W-:Y:S03]  /*56490*/  HMMA.1688.F32.TF32 R196, R200.reuse, R60, R196 ;  /* 0x0000003cc8c4723c */ /* 0x040fe600000810c4 */
[----:B------:R2:W-:Y:S04]  /*564a0*/  STL [R1+0x2784], R189 ;  /* 0x002784bd01007387 */ /* 0x0005e80000100800 */
[----:B------:R-:W-:Y:S04]  /*564b0*/  STL [R1+0x2760], R190 ;  /* 0x002760be01007387 */ /* 0x000fe80000100800 */
[----:B------:R-:W-:Y:S04]  /*564c0*/  STL [R1+0x275c], R191 ;  /* 0x00275cbf01007387 */ /* 0x000fe80000100800 */
[----:B------:R-:W-:Y:S04]  /*564d0*/  STL [R1+0x2798], R192 ;  /* 0x002798c001007387 */ /* 0x000fe80000100800 */
[----:B------:R-:W-:Y:S04]  /*564e0*/  STL [R1+0x2794], R193 ;  /* 0x002794c101007387 */ /* 0x000fe80000100800 */
[----:B------:R3:W-:Y:S04]  /*564f0*/  STL [R1+0x2790], R194 ;  /* 0x002790c201007387 */ /* 0x0007e80000100800 */
        /* <DEDUP_REMOVED lines=11> */
[----:B------:R1:W-:Y:S04]  /*565b0*/  STL [R1+0x27a0], R198 ;  /* 0x0027a0c601007387 */ /* 0x0003e80000100800 */
[----:B------:R1:W-:Y:S04]  /*565c0*/  STL [R1+0x279c], R199 ;  /* 0x00279cc701007387 */ /* 0x0003e80000100800 */
        /* <DEDUP_REMOVED lines=22> */
[----:B------:R-:W-:Y:S01]  /*56730*/  MOV R85, R222 ;  /* 0x000000de00557202 */ /* 0x000fe20000000f00 */
[----:B------:R-:W-:Y:S01]  /*56740*/  IMAD.MOV.U32 R231, RZ, RZ, R224 ;  /* 0x000000ffffe77224 */ /* 0x000fe200078e00e0 */
[----:B-1----:R-:W-:Y:S01]  /*56750*/  HMMA.1688.F32.TF32 R92, R80, R44, R92 ;  /* 0x0000002c505c723c */ /* 0x002fe2000008105c */
[----:B------:R-:W-:Y:S01]  /*56760*/  IMAD.MOV.U32 R230, RZ, RZ, R225 ;  /* 0x000000ffffe67224 */ /* 0x000fe200078e00e1 */
[----:B------:R-:W4:Y:S01]  /*56770*/  LDL.LU R224, [R1+0x560] ;  /* 0x0005600001e07983 */ /* 0x000f220000300800 */
[----:B------:R-:W-:Y:S01]  /*56780*/  IMAD.MOV.U32 R84, RZ, RZ, R221 ;  /* 0x000000ffff547224 */ /* 0x000fe200078e00dd */
[----:B------:R-:W-:Y:S01]  /*56790*/  MOV R229, R226 ;  /* 0x000000e200e57202 */ /* 0x000fe20000000f00 */
[----:B------:R-:W-:Y:S01]  /*567a0*/  IMAD.MOV.U32 R86, RZ, RZ, R223 ;  /* 0x000000ffff567224 */ /* 0x000fe200078e00df */
[----:B------:R-:W4:Y:S01]  /*567b0*/  LDL.LU R225, [R1+0x564] ;  /* 0x0005640001e17983 */ /* 0x000f220000300800 */
[----:B------:R-:W-:-:S02]  /*567c0*/  IMAD.MOV.U32 R87, RZ, RZ, R216 ;  /* 0x000000ffff577224 */ /* 0x000fc400078e00d8 */
[----:B------:R-:W-:Y:S01]  /*567d0*/  IMAD.MOV.U32 R228, RZ, RZ, R227 ;  /* 0x000000ffffe47224 */ /* 0x000fe200078e00e3 */
[----:B------:R-:W4:Y:S01]  /*567e0*/  LDL.LU R226, [R1+0x568] ;  /* 0x0005680001e27983 */ /* 0x000f220000300800 */
[----:B------:R-:W-:Y:S01]  /*567f0*/  IMAD.MOV.U32 R76, RZ, RZ, R217 ;  /* 0x000000ffff4c7224 */ /* 0x000fe200078e00d9 */
[----:B------:R-:W-:Y:S01]  /*56800*/  MOV R77, R218 ;  /* 0x000000da004d7202 */ /* 0x000fe20000000f00 */
[----:B------:R-:W-:Y:S01]  /*56810*/  IMAD.MOV.U32 R78, RZ, RZ, R219 ;  /* 0x000000ffff4e7224 */ /* 0x000fe200078e00db */
[----:B------:R-:W4:Y:S01]  /*56820*/  LDL.LU R227, [R1+0x56c] ;  /* 0x00056c0001e37983 */ /* 0x000f220000300800 */
[----:B------:R-:W-:Y:S01]  /*56830*/  IMAD.MOV.U32 R79, RZ, RZ, R235 ;  /* 0x000000ffff4f7224 */ /* 0x000fe200078e00eb */
[----:B------:R-:W-:Y:S02]  /*56840*/  HMMA.1688.F32.TF32 R88, R80, R48, R88 ;  /* 0x000000305058723c */ /* 0x000fe40000081058 */
[----:B------:R-:W4:Y:S01]  /*56850*/  LDL.LU R236, [R1+0x540] ;  /* 0x0005400001ec7983 */ /* 0x000f220000300800 */
[----:B------:R-:W-:-:S03]  /*56860*/  IMAD.MOV.U32 R72, RZ, RZ, R215 ;  /* 0x000000ffff487224 */ /* 0x000fc600078e00d7 */
[----:B------:R-:W4:Y:S01]  /*56870*/  LDL.LU R237, [R1+0x544] ;  /* 0x0005440001ed7983 */ /* 0x000f220000300800 */
[----:B------:R-:W-:Y:S01]  /*56880*/  MOV R73, R214 ;  /* 0x000000d600497202 */ /* 0x000fe20000000f00 */
[C---:B------:R-:W-:Y:S02]  /*56890*/  HMMA.1688.F32.TF32 R84, R80.reuse, R52, R84 ;  /* 0x000000345054723c */ /* 0x040fe40000081054 */
[----:B------:R-:W4:Y:S01]  /*568a0*/  LDL.LU R238, [R1+0x548] ;  /* 0x0005480001ee7983 */ /* 0x000f220000300800 */
[----:B------:R-:W-:Y:S02]  /*568b0*/  IMAD.MOV.U32 R74, RZ, RZ, R213 ;  /* 0x000000ffff4a7224 */ /* 0x000fe400078e00d5 */
[----:B------:R-:W-:Y:S01]  /*568c0*/  IMAD.MOV.U32 R75, RZ, RZ, R212 ;  /* 0x000000ffff4b7224 */ /* 0x000fe200078e00d4 */
[----:B------:R-:W4:Y:S04]  /*568d0*/  LDL.LU R239, [R1+0x54c] ;  /* 0x00054c0001ef7983 */ /* 0x000f280000300800 */
[----:B------:R-:W-:Y:S01]  /*568e0*/  STL [R1+0x27b4], R201 ;  /* 0x0027b4c901007387 */ /* 0x000fe20000100800 */
[C---:B------:R-:W-:Y:S03]  /*568f0*/  HMMA.1688.F32.TF32 R76, R80.reuse, R56, R76 ;  /* 0x00000038504c723c */ /* 0x040fe6000008104c */
[----:B------:R1:W-:Y:S04]  /*56900*/  STL [R1+0x27b0], R202 ;  /* 0x0027b0ca01007387 */ /* 0x0003e80000100800 */
[----:B------:R1:W-:Y:S04]  /*56910*/  STL [R1+0x27ac], R203 ;  /* 0x0027accb01007387 */ /* 0x0003e80000100800 */
        /* <DEDUP_REMOVED lines=12> */
[----:B------:R-:W2:Y:S01]  /*569e0*/  LDL.LU R219, [R1+0x29bc] ;  /* 0x0029bc0001db7983 */ /* 0x000ea20000300800 */
[----:B------:R-:W-:-:S03]  /*569f0*/  MOV R184, R93 ;  /* 0x0000005d00b87202 */ /* 0x000fc60000000f00 */
[----:B------:R-:W2:Y:S01]  /*56a00*/  LDL.LU R235, [R1+0x29b8] ;  /* 0x0029b80001eb7983 */ /* 0x000ea20000300800 */
[----:B------:R-:W-:Y:S02]  /*56a10*/  IMAD.MOV.U32 R180, RZ, RZ, R94 ;  /* 0x000000ffffb47224 */ /* 0x000fe400078e005e */
[----:B------:R-:W-:Y:S01]  /*56a20*/  IMAD.MOV.U32 R181, RZ, RZ, R95 ;  /* 0x000000ffffb57224 */ /* 0x000fe200078e005f */
[----:B------:R-:W-:Y:S01]  /*56a30*/  MOV R183, R89 ;  /* 0x0000005900b77202 */ /* 0x000fe20000000f00 */
[----:B------:R-:W-:Y:S02]  /*56a40*/  IMAD.MOV.U32 R182, RZ, RZ, R88 ;  /* 0x000000ffffb67224 */ /* 0x000fe400078e0058 */
[----:B------:R-:W-:Y:S02]  /*56a50*/  IMAD.MOV.U32 R185, RZ, RZ, R90 ;  /* 0x000000ffffb97224 */ /* 0x000fe400078e005a */
[----:B------:R-:W-:Y:S01]  /*56a60*/  IMAD.MOV.U32 R186, RZ, RZ, R91 ;  /* 0x000000ffffba7224 */ /* 0x000fe200078e005b */
[----:B------:R-:W-:Y:S01]  /*56a70*/  MOV R91, R23 ;  /* 0x00000017005b7202 */ /* 0x000fe20000000f00 */
[----:B------:R-:W-:Y:S01]  /*56a80*/  IMAD.MOV.U32 R90, RZ, RZ, R22 ;  /* 0x000000ffff5a7224 */ /* 0x000fe200078e0016 */
[----:B---3--:R-:W-:Y:S01]  /*56a90*/  MOV R194, R85 ;  /* 0x0000005500c27202 */ /* 0x008fe20000000f00 */
[----:B------:R-:W-:Y:S01]  /*56aa0*/  IMAD.MOV.U32 R193, RZ, RZ, R84 ;  /* 0x000000ffffc17224 */ /* 0x000fe200078e0054 */
[----:B------:R-:W-:Y:S01]  /*56ab0*/  LDS R212, [R252+0x16000] ;  /* 0x01600000fcd47984 */ /* 0x000fe20000000800 */
[----:B------:R-:W-:-:S02]  /*56ac0*/  IMAD.MOV.U32 R84, RZ, RZ, R18 ;  /* 0x000000ffff547224 */ /* 0x000fc400078e0012 */
[----:B----4-:R-:W-:Y:S01]  /*56ad0*/  IMAD.MOV.U32 R195, RZ, RZ, R86 ;  /* 0x000000ffffc37224 */ /* 0x010fe200078e0056 */
[----:B------:R-:W-:Y:S01]  /*56ae0*/  LDS R214, [R252+0x17000] ;  /* 0x01700000fcd67984 */ /* 0x000fe20000000800 */
[----:B------:R-:W-:Y:S02]  /*56af0*/  IMAD.MOV.U32 R85, RZ, RZ, R19 ;  /* 0x000000ffff557224 */ /* 0x000fe400078e0013 */
[----:B------:R-:W-:Y:S01]  /*56b00*/  IMAD.MOV.U32 R188, RZ, RZ, R87 ;  /* 0x000000ffffbc7224 */ /* 0x000fe200078e0057 */
[----:B------:R-:W-:Y:S01]  /*56b10*/  MOV R87, R244 ;  /* 0x000000f400577202 */ /* 0x000fe20000000f00 */
[----:B------:R-:W-:Y:S01]  /*56b20*/  IMAD.MOV.U32 R86, RZ, RZ, R14 ;  /* 0x000000ffff567224 */ /* 0x000fe200078e000e */
[----:B------:R-:W-:Y:S01]  /*56b30*/  MOV R198, R77 ;  /* 0x0000004d00c67202 */ /* 0x000fe20000000f00 */
[----:B------:R-:W-:Y:S01]  /*56b40*/  IMAD.MOV.U32 R197, RZ, RZ, R76 ;  /* 0x000000ffffc57224 */ /* 0x000fe200078e004c */
[----:B------:R-:W-:Y:S01]  /*56b50*/  LDS R213, [R3+0x16000] ;  /* 0x0160000003d57984 */ /* 0x000fe20000000800 */
[----:B------:R-:W-:-:S02]  /*56b60*/  IMAD.MOV.U32 R76, RZ, RZ, R245 ;  /* 0x000000ffff4c7224 */ /* 0x000fc400078e00f5 */
[----:B------:R-:W-:Y:S01]  /*56b70*/  IMAD.MOV.U32 R199, RZ, RZ, R78 ;  /* 0x000000ffffc77224 */ /* 0x000fe200078e004e */
[----:B------:R-:W3:Y:S01]  /*56b80*/  LDS R215, [R3+0x17000] ;  /* 0x0170000003d77984 */ /* 0x000ee20000000800 */
[----:B------:R-:W-:Y:S02]  /*56b90*/  IMAD.MOV.U32 R77, RZ, RZ, R246 ;  /* 0x000000ffff4d7224 */ /* 0x000fe400078e00f6 */
[----:B------:R-:W-:Y:S01]  /*56ba0*/  IMAD.MOV.U32 R192, RZ, RZ, R79 ;  /* 0x000000ffffc07224 */ /* 0x000fe200078e004f */
[----:B------:R-:W-:Y:S01]  /*56bb0*/  MOV R79, R15 ;  /* 0x0000000f004f7202 */ /* 0x000fe20000000f00 */
[----:B------:R-:W-:Y:S01]  /*56bc0*/  IMAD.MOV.U32 R78, RZ, RZ, R247 ;  /* 0x000000ffff4e7224 */ /* 0x000fe200078e00f7 */
[----:B-1----:R-:W-:Y:S01]  /*56bd0*/  MOV R202, R73 ;  /* 0x0000004900ca7202 */ /* 0x002fe20000000f00 */
[----:B------:R-:W-:Y:S02]  /*56be0*/  IMAD.MOV.U32 R201, RZ, RZ, R72 ;  /* 0x000000ffffc97224 */ /* 0x000fe400078e0048 */
[----:B------:R-:W-:-:S02]  /*56bf0*/  IMAD.MOV.U32 R72, RZ, RZ, R10 ;  /* 0x000000ffff487224 */ /* 0x000fc400078e000a */
[----:B------:R-:W-:Y:S02]  /*56c00*/  IMAD.MOV.U32 R203, RZ, RZ, R74 ;  /* 0x000000ffffcb7224 */ /* 0x000fe400078e004a */
[----:B------:R-:W-:Y:S02]  /*56c10*/  IMAD.MOV.U32 R73, RZ, RZ, R6 ;  /* 0x000000ffff497224 */ /* 0x000fe400078e0006 */
[----:B------:R-:W-:Y:S02]  /*56c20*/  IMAD.MOV.U32 R74, RZ, RZ, R7 ;  /* 0x000000ffff4a7224 */ /* 0x000fe400078e0007 */
[----:B------:R-:W-:Y:S01]  /*56c30*/  IMAD.MOV.U32 R196, RZ, RZ, R75 ;  /* 0x000000ffffc47224 */ /* 0x000fe200078e004b */
[----:B------:R-:W-:Y:S01]  /*56c40*/  MOV R75, R11 ;  /* 0x0000000b004b7202 */ /* 0x000fe20000000f00 */
[C---:B------:R-:W-:Y:S11]  /*56c50*/  HMMA.1688.F32.TF32 R96, R80.reuse, R40, R96 ;  /* 0x000000285060723c */ /* 0x040ff60000081060 */
[----:B------:R-:W-:Y:S11]  /*56c60*/  @!UPT UIADD3 URZ, URZ, URZ, URZ ;  /* 0x0000003f3f3ff290 */ /* 0x000ff6000fffe03f */
[----:B------:R-:W-:Y:S01]  /*56c70*/  @!UPT UIADD3 URZ, URZ, URZ, URZ ;  /* 0x0000003f3f3ff290 */ /* 0x000fe2000fffe03f */
        /* <DEDUP_REMOVED lines=25> */
[----:B--2---:R-:W-:Y:S08]  /*56e10*/  HMMA.1688.F32.TF32 R216, R80, R12, R216 ;  /* 0x0000000c50d8723c */ /* 0x004ff000000810d8 */
[C---:B---3--:R-:W-:Y:S08]  /*56e20*/  HMMA.1688.F32.TF32 R76, R212.reuse, R18, R76 ;  /* 0x00000012d44c723c */ /* 0x048ff0000008104c */
[C---:B----4-:R-:W-:Y:S08]  /*56e30*/  HMMA.1688.F32.TF32 R92, R212.reuse, R6, R92 ;  /* 0x00000006d45c723c */ /* 0x050ff0000008105c */
[----:B------:R-:W-:Y:S11]  /*56e40*/  HMMA.1688.F32.TF32 R88, R212, R10, R88 ;  /* 0x0000000ad458723c */ /* 0x000ff60000081058 */
[----:B------:R-:W-:Y:S05]  /*56e50*/  @!UPT UIADD3 URZ, URZ, URZ, URZ ;  /* 0x0000003f3f3ff290 */ /* 0x000fea000fffe03f */
[----:B------:R-:W-:Y:S02]  /*56e60*/  IMAD.MOV.U32 R5, RZ, RZ, R94 ;  /* 0x000000ffff057224 */ /* 0x000fe400078e005e */
[----:B------:R-:W-:Y:S01]  /*56e70*/  IMAD.MOV.U32 R12, RZ, RZ, R92 ;  /* 0x000000ffff0c7224 */ /* 0x000fe200078e005c */
[----:B------:R-:W-:Y:S01]  /*56e80*/  MOV R4, R95 ;  /* 0x0000005f00047202 */ /* 0x000fe20000000f00 */
[----:B------:R-:W-:Y:S01]  /*56e90*/  IMAD.MOV.U32 R8, RZ, RZ, R93 ;  /* 0x000000ffff087224 */ /* 0x000fe200078e005d */
[----:B------:R1:W-:Y:S03]  /*56ea0*/  STL [R1+0x274c], R5 ;  /* 0x00274c0501007387 */ /* 0x0003e60000100800 */
[----:B------:R-:W-:Y:S01]  /*56eb0*/  IMAD.MOV.U32 R13, RZ, RZ, R91 ;  /* 0x000000ffff0d7224 */ /* 0x000fe200078e005b */
[----:B------:R-:W-:Y:S01]  /*56ec0*/  STL [R1+0x2748], R12 ;  /* 0x0027480c01007387 */ /* 0x000fe20000100800 */
[----:B------:R-:W-:-:S02]  /*56ed0*/  IMAD.MOV.U32 R16, RZ, RZ, R90 ;  /* 0x000000ffff107224 */ /* 0x000fc400078e005a */
[----:B------:R-:W-:Y:S01]  /*56ee0*/  IMAD.MOV.U32 R17, RZ, RZ, R89 ;  /* 0x000000ffff117224 */ /* 0x000fe200078e0059 */
[----:B------:R-:W-:Y:S04]  /*56ef0*/  STL [R1+0x2744], R8 ;  /* 0x0027440801007387 */ /* 0x000fe80000100800 */
[----:B------:R-:W-:Y:S01]  /*56f00*/  STL [R1+0x2740], R4 ;  /* 0x0027400401007387 */ /* 0x000fe20000100800 */
[----:B------:R-:W-:Y:S03]  /*56f10*/  HMMA.1688.F32.TF32 R84, R212, R14, R84 ;  /* 0x0000000ed454723c */ /* 0x000fe60000081054 */
[----:B------:R-:W-:Y:S01]  /*56f20*/  STL [R1+0xc0], R88 ;  /* 0x0000c05801007387 */ /* 0x000fe20000100800 */
[----:B-1----:R-:W-:-:S03]  /*56f30*/  IMAD.MOV.U32 R5, RZ, RZ, R79 ;  /* 0x000000ffff057224 */ /* 0x002fc600078e004f */
[----:B------:R1:W-:Y:S04]  /*56f40*/  STL [R1+0x2758], R13 ;  /* 0x0027580d01007387 */ /* 0x0003e80000100800 */
[----:B------:R2:W-:Y:S04]  /*56f50*/  STL [R1+0x2754], R16 ;  /* 0x0027541001007387 */ /* 0x0005e80000100800 */
[----:B------:R3:W-:Y:S01]  /*56f60*/  STL [R1+0x2750], R17 ;  /* 0x0027501101007387 */ /* 0x0007e20000100800 */
[----:B-1----:R-:W-:Y:S01]  /*56f70*/  IMAD.MOV.U32 R13, RZ, RZ, R76 ;  /* 0x000000ffff0d7224 */ /* 0x002fe200078e004c */
[----:B--2---:R-:W-:Y:S01]  /*56f80*/  MOV R16, R77 ;  /* 0x0000004d00107202 */ /* 0x004fe20000000f00 */
[----:B---3--:R-:W-:-:S02]  /*56f90*/  IMAD.MOV.U32 R17, RZ, RZ, R78 ;  /* 0x000000ffff117224 */ /* 0x008fc400078e004e */
[----:B------:R-:W-:Y:S03]  /*56fa0*/  HMMA.1688.F32.TF32 R76, R212, R22, R72 ;  /* 0x00000016d44c723c */ /* 0x000fe60000081048 */
[----:B------:R-:W-:Y:S04]  /*56fb0*/  STL [R1+0xbc], R87 ;  /* 0x0000bc5701007387 */ /* 0x000fe80000100800 */
[----:B------:R-:W-:Y:S02]  /*56fc0*/  IMAD.MOV.U32 R72, RZ, RZ, R47 ;  /* 0x000000ffff487224 */ /* 0x000fe400078e002f */
[----:B------:R-:W2:Y:S01]  /*56fd0*/  LDL.LU R47, [R1+0x297c] ;  /* 0x00297c00012f7983 */ /* 0x000ea20000300800 */
[----:B------:R-:W-:Y:S01]  /*56fe0*/  MOV R73, R46 ;  /* 0x0000002e00497202 */ /* 0x000fe20000000f00 */
[----:B------:R-:W-:-:S02]  /*56ff0*/  IMAD.MOV.U32 R74, RZ, RZ, R51 ;  /* 0x000000ffff4a7224 */ /* 0x000fc400078e0033 */
[----:B------:R-:W-:Y:S01]  /*57000*/  IMAD.MOV.U32 R75, RZ, RZ, R50 ;  /* 0x000000ffff4b7224 */ /* 0x000fe200078e0032 */
[----:B------:R-:W-:Y:S01]  /*57010*/  MOV R89, R69 ;  /* 0x0000004500597202 */ /* 0x000fe20000000f00 */
[----:B------:R-:W-:-:S08]  /*57020*/  IMAD.MOV.U32 R88, RZ, RZ, R68 ;  /* 0x000000ffff587224 */ /* 0x000fd000078e0044 */
[----:B------:R1:W-:Y:S04]  /*57030*/  STL.64 [R1+0x90], R76 ;  /* 0x0000904c01007387 */ /* 0x0003e80000100a00 */
[----:B------:R3:W-:Y:S04]  /*57040*/  STL.64 [R1+0x98], R78 ;  /* 0x0000984e01007387 */ /* 0x0007e80000100a00 */
[----:B------:R-:W4:Y:S04]  /*57050*/  LDL.LU R46, [R1+0x2978] ;  /* 0x00297800012e7983 */ /* 0x000f280000300800 */
[----:B------:R-:W2:Y:S01]  /*57060*/  LDL.LU R51, [R1+0x2974] ;  /* 0x0029740001337983 */ /* 0x000ea20000300800 */
[----:B-1----:R-:W-:Y:S01]  /*57070*/  IMAD.MOV.U32 R76, RZ, RZ, R39 ;  /* 0x000000ffff4c7224 */ /* 0x002fe200078e0027 */
[----:B------:R-:W-:-:S02]  /*57080*/  MOV R77, R38 ;  /* 0x00000026004d7202 */ /* 0x000fc40000000f00 */
[----:B------:R-:W2:Y:S01]  /*57090*/  LDL.LU R50, [R1+0x2970] ;  /* 0x0029700001327983 */ /* 0x000ea20000300800 */
[----:B---3--:R-:W-:-:S03]  /*570a0*/  IMAD.MOV.U32 R78, RZ, RZ, R43 ;  /* 0x000000ffff4e7224 */ /* 0x008fc600078e002b */
[----:B------:R-:W3:Y:S01]  /*570b0*/  LDL.LU R39, [R1+0x296c] ;  /* 0x00296c0001277983 */ /* 0x000ee20000300800 */
[----:B------:R-:W-:-:S03]  /*570c0*/  IMAD.MOV.U32 R79, RZ, RZ, R42 ;  /* 0x000000ffff4f7224 */ /* 0x000fc600078e002a */
        /* <DEDUP_REMOVED lines=12> */
[----:B------:R-:W2:Y:S04]  /*57190*/  LDL.LU R71, [R1+0x2950] ;  /* 0x0029500001477983 */ /* 0x000ea80000300800 */
[----:B------:R-:W2:Y:S04]  /*571a0*/  LDL.LU R63, [R1+0x294c] ;  /* 0x00294c00013f7983 */ /* 0x000ea80000300800 */
[----:B------:R-:W3:Y:S04]  /*571b0*/  LDL.LU R62, [R1+0x2948] ;  /* 0x00294800013e7983 */ /* 0x000ee80000300800 */
[----:B------:R-:W4:Y:S04]  /*571c0*/  LDL.LU R67, [R1+0x2944] ;  /* 0x0029440001437983 */ /* 0x000f280000300800 */
[----:B------:R-:W4:Y:S01]  /*571d0*/  LDL.LU R66, [R1+0x2940] ;  /* 0x0029400001427983 */ /* 0x000f220000300800 */
[----:B--2---:R-:W-:-:S03]  /*571e0*/  IMAD.MOV.U32 R116, RZ, RZ, R63 ;  /* 0x000000ffff747224 */ /* 0x004fc600078e003f */
[----:B------:R-:W2:Y:S01]  /*571f0*/  LDL.LU R63, [R1+0x293c] ;  /* 0x00293c00013f7983 */ /* 0x000ea20000300800 */
[----:B---3--:R-:W-:-:S03]  /*57200*/  MOV R117, R62 ;  /* 0x0000003e00757202 */ /* 0x008fc60000000f00 */
[----:B------:R-:W3:Y:S01]  /*57210*/  LDL.LU R62, [R1+0x2938] ;  /* 0x00293800013e7983 */ /* 0x000ee20000300800 */
[----:B----4-:R-:W-:-:S03]  /*57220*/  IMAD.MOV.U32 R118, RZ, RZ, R67 ;  /* 0x000000ffff767224 */ /* 0x010fc600078e0043 */
[----:B------:R-:W4:Y:S01]  /*57230*/  LDL.LU R67, [R1+0x2934] ;  /* 0x0029340001437983 */ /* 0x000f220000300800 */
[----:B------:R-:W-:-:S03]  /*57240*/  IMAD.MOV.U32 R119, RZ, RZ, R66 ;  /* 0x000000ffff777224 */ /* 0x000fc600078e0042 */
        /* <DEDUP_REMOVED lines=17> */
[----:B------:R-:W-:-:S03]  /*57360*/  MOV R97, R250 ;  /* 0x000000fa00617202 */ /* 0x000fc60000000f00 */
[----:B------:R-:W4:Y:S01]  /*57370*/  LDL.LU R138, [R1+0x58] ;  /* 0x00005800018a7983 */ /* 0x000f220000300800 */
[----:B------:R-:W-:Y:S03]  /*57380*/  HMMA.1688.F32.TF32 R224, R80, R20, R224 ;  /* 0x0000001450e0723c */ /* 0x000fe600000810e0 */
[----:B------:R-:W4:Y:S01]  /*57390*/  LDL.LU R139, [R1+0x5c] ;  /* 0x00005c00018b7983 */ /* 0x000f220000300800 */
[----:B------:R-:W-:-:S03]  /*573a0*/  IMAD.MOV.U32 R96, RZ, RZ, R251 ;  /* 0x000000ffff607224 */ /* 0x000fc600078e00fb */
[----:B------:R-:W4:Y:S01]  /*573b0*/  LDL.LU R248, [R1+0x80] ;  /* 0x0000800001f87983 */ /* 0x000f220000300800 */
[C---:B------:R-:W-:Y:S03]  /*573c0*/  HMMA.1688.F32.TF32 R228, R80.reuse, R24, R228 ;  /* 0x0000001850e4723c */ /* 0x040fe600000810e4 */
[----:B------:R-:W4:Y:S04]  /*573d0*/  LDL.LU R249, [R1+0x84] ;  /* 0x0000840001f97983 */ /* 0x000f280000300800 */
[----:B------:R-:W4:Y:S01]  /*573e0*/  LDL.LU R250, [R1+0x88] ;  /* 0x0000880001fa7983 */ /* 0x000f220000300800 */
[C---:B------:R-:W-:Y:S03]  /*573f0*/  HMMA.1688.F32.TF32 R232, R80.reuse, R28, R232 ;  /* 0x0000001c50e8723c */ /* 0x040fe600000810e8 */
[----:B------:R-:W4:Y:S05]  /*57400*/  LDL.LU R251, [R1+0x8c] ;  /* 0x00008c0001fb7983 */ /* 0x000f2a0000300800 */
        /* <DEDUP_REMOVED lines=20> */
[----:B------:R-:W-:Y:S02]  /*57550*/  IMAD.MOV.U32 R112, RZ, RZ, R42 ;  /* 0x000000ffff707224 */ /* 0x000fe400078e002a */
[----:B------:R-:W-:-:S02]  /*57560*/  IMAD.MOV.U32 R114, RZ, RZ, R38 ;  /* 0x000000ffff727224 */ /* 0x000fc400078e0026 */
[----:B------:R-:W-:Y:S01]  /*57570*/  IMAD.MOV.U32 R115, RZ, RZ, R39 ;  /* 0x000000ffff737224 */ /* 0x000fe200078e0027 */
[----:B------:R-:W-:Y:S01]  /*57580*/  MOV R101, R27 ;  /* 0x0000001b00657202 */ /* 0x000fe20000000f00 */
[----:B------:R-:W-:Y:S02]  /*57590*/  IMAD.MOV.U32 R100, RZ, RZ, R26 ;  /* 0x000000ffff647224 */ /* 0x000fe400078e001a */
[----:B--2---:R-:W-:Y:S02]  /*575a0*/  IMAD.MOV.U32 R127, RZ, RZ, R63 ;  /* 0x000000ffff7f7224 */ /* 0x004fe400078e003f */
[----:B---3--:R-:W-:Y:S01]  /*575b0*/  IMAD.MOV.U32 R126, RZ, RZ, R62 ;  /* 0x000000ffff7e7224 */ /* 0x008fe200078e003e */
[----:B----4-:R-:W-:Y:S01]  /*575c0*/  MOV R125, R67 ;  /* 0x00000043007d7202 */ /* 0x010fe20000000f00 */
[----:B------:R-:W-:Y:S02]  /*575d0*/  IMAD.MOV.U32 R124, RZ, RZ, R66 ;  /* 0x000000ffff7c7224 */ /* 0x000fe400078e0042 */
[----:B------:R-:W2:Y:S04]  /*575e0*/  LDL.LU R66, [R1+0x292c] ;  /* 0x00292c0001427983 */ /* 0x000ea80000300800 */
[----:B------:R-:W2:Y:S04]  /*575f0*/  LDL.LU R67, [R1+0x2928] ;  /* 0x0029280001437983 */ /* 0x000ea80000300800 */
[----:B------:R-:W3:Y:S04]  /*57600*/  LDL.LU R62, [R1+0x2924] ;  /* 0x00292400013e7983 */ /* 0x000ee80000300800 */
[----:B------:R-:W3:Y:S04]  /*57610*/  LDL.LU R63, [R1+0x2920] ;  /* 0x00292000013f7983 */ /* 0x000ee80000300800 */
        /* <DEDUP_REMOVED lines=15> */
[----:B------:R-:W-:Y:S01]  /*57710*/  MOV R12, R84 ;  /* 0x00000054000c7202 */ /* 0x000fe20000000f00 */
[----:B------:R-:W-:Y:S01]  /*57720*/  IMAD.MOV.U32 R103, RZ, RZ, R30 ;  /* 0x000000ffff677224 */ /* 0x000fe200078e001e */
[----:B------:R-:W3:Y:S01]  /*57730*/  LDL.LU R34, [R1+0x28e4] ;  /* 0x0028e40001227983 */ /* 0x000ee20000300800 */
[----:B------:R-:W-:-:S02]  /*57740*/  IMAD.MOV.U32 R84, RZ, RZ, R31 ;  /* 0x000000ffff547224 */ /* 0x000fc400078e001f */
[----:B------:R-:W-:Y:S01]  /*57750*/  IMAD.MOV.U32 R8, RZ, RZ, R85 ;  /* 0x000000ffff087224 */ /* 0x000fe200078e0055 */
[----:B------:R-:W3:Y:S01]  /*57760*/  LDL.LU R30, [R1+0x28e0] ;  /* 0x0028e000011e7983 */ /* 0x000ee20000300800 */
[----:B------:R-:W-:-:S03]  /*57770*/  MOV R85, R35 ;  /* 0x0000002300557202 */ /* 0x000fc60000000f00 */
[----:B------:R-:W3:Y:S04]  /*57780*/  LDL.LU R31, [R1+0x28dc] ;  /* 0x0028dc00011f7983 */ /* 0x000ee80000300800 */
[----:B------:R-:W3:Y:S01]  /*57790*/  LDL.LU R35, [R1+0x28d8] ;  /* 0x0028d80001237983 */ /* 0x000ee20000300800 */
[----:B------:R-:W-:Y:S02]  /*577a0*/  IMAD.MOV.U32 R4, RZ, RZ, R86 ;  /* 0x000000ffff047224 */ /* 0x000fe400078e0056 */
[----:B------:R-:W-:Y:S02]  /*577b0*/  IMAD.MOV.U32 R86, RZ, RZ, R2 ;  /* 0x000000ffff567224 */ /* 0x000fe400078e0002 */
[----:B------:R-:W-:Y:S01]  /*577c0*/  IMAD.MOV.U32 R87, RZ, RZ, R0 ;  /* 0x000000ffff577224 */ /* 0x000fe200078e0000 */
[C---:B--2---:R-:W-:Y:S11]  /*577d0*/  HMMA.1688.F32.TF32 R248, R212.reuse, R26, R248 ;  /* 0x0000001ad4f8723c */ /* 0x044ff600000810f8 */
[----:B------:R-:W-:Y:S11]  /*577e0*/  @!UPT UIADD3 URZ, URZ, URZ, URZ ;  /* 0x0000003f3f3ff290 */ /* 0x000ff6000fffe03f */
[----:B------:R-:W-:Y:S02]  /*577f0*/  @!UPT UIADD3 URZ, URZ, URZ, URZ ;  /* 0x0000003f3f3ff290 */ /* 0x000fe4000fffe03f */
[----:B------:R-:W-:Y:S01]  /*57800*/  IMAD.MOV.U32 R2, RZ, RZ, R250 ;  /* 0x000000ffff027224 */ /* 0x000fe200078e00fa */
[----:B------:R-:W-:Y:S01]  /*57810*/  MOV R24, R249 ;  /* 0x000000f900187202 */ /* 0x000fe20000000f00 */
[----:B------:R-:W-:Y:S02]  /*57820*/  IMAD.MOV.U32 R0, RZ, RZ, R251 ;  /* 0x000000ffff007224 */ /* 0x000fe400078e00fb */
[----:B------:R-:W-:Y:S01]  /*57830*/  IMAD.MOV.U32 R25, RZ, RZ, R248 ;  /* 0x000000ffff197224 */ /* 0x000fe200078e00f8 */
[----:B------:R-:W2:Y:S04]  /*57840*/  LDL.LU.64 R250, [R1+0x28d0] ;  /* 0x0028d00001fa7983 */ /* 0x000ea80000300a00 */
[----:B------:R-:W2:Y:S01]  /*57850*/  LDL.LU.64 R248, [R1+0x28c8] ;  /* 0x0028c80001f87983 */ /* 0x000ea20000300a00 */
[----:B---3--:R-:W-:Y:S01]  /*57860*/  HMMA.1688.F32.TF32 R244, R212, R30, R244 ;  /* 0x0000001ed4f4723c */ /* 0x008fe200000810f4 */
[----:B------:R-:W-:Y:S01]  /*57870*/  IMAD.MOV.U32 R187, RZ, RZ, R80 ;  /* 0x000000ffffbb7224 */ /* 0x000fe200078e0050 */
[----:B------:R-:W-:Y:S01]  /*57880*/  MOV R9, R83 ;  /* 0x0000005300097202 */ /* 0x000fe20000000f00 */
[----:B------:R-:W-:Y:S01]  /*57890*/  IMAD.MOV.U32 R190, RZ, RZ, R81 ;  /* 0x000000ffffbe7224 */ /* 0x000fe200078e0051 */
[----:B------:R-:W-:Y:S01]  /*578a0*/  LDS R80, [R252+0x16080] ;  /* 0x01608000fc507984 */ /* 0x000fe20000000800 */
[----:B------:R-:W-:-:S03]  /*578b0*/  IMAD.MOV.U32 R191, RZ, RZ, R82 ;  /* 0x000000ffffbf7224 */ /* 0x000fc600078e0052 */
[----:B------:R-:W-:Y:S01]  /*578c0*/  LDS R82, [R252+0x17080] ;  /* 0x01708000fc527984 */ /* 0x000fe20000000800 */
[C---:B------:R-:W-:Y:S03]  /*578d0*/  HMMA.1688.F32.TF32 R140, R212.reuse, R34, R140 ;  /* 0x00000022d48c723c */ /* 0x040fe6000008108c */
[----:B------:R-:W-:Y:S04]  /*578e0*/  LDS R81, [R3+0x16080] ;  /* 0x0160800003517984 */ /* 0x000fe80000000800 */
[----:B------:R-:W1:Y:S01]  /*578f0*/  LDS R83, [R3+0x17080] ;  /* 0x0170800003537984 */ /* 0x000e620000000800 */
[C---:B------:R-:W-:Y:S08]  /*57900*/  HMMA.1688.F32.TF32 R136, R212.reuse, R38, R136 ;  /* 0x00000026d488723c */ /* 0x040ff00000081088 */
[C---:B------:R-:W-:Y:S08]  /*57910*/  HMMA.1688.F32.TF32 R132, R212.reuse, R42, R132 ;  /* 0x0000002ad484723c */ /* 0x040ff00000081084 */
[C---:B------:R-:W-:Y:S08]  /*57920*/  HMMA.1688.F32.TF32 R128, R212.reuse, R46, R128 ;  /* 0x0000002ed480723c */ /* 0x040ff00000081080 */
[C---:B------:R-:W-:Y:S08]  /*57930*/  HMMA.1688.F32.TF32 R124, R212.reuse, R50, R124 ;  /* 0x00000032d47c723c */ /* 0x040ff0000008107c */
[C---:B------:R-:W-:Y:S08]  /*57940*/  HMMA.1688.F32.TF32 R120, R212.reuse, R54, R120 ;  /* 0x00000036d478723c */ /* 0x040ff00000081078 */
[----:B----4-:R-:W-:Y:S01]  /*57950*/  HMMA.1688.F32.TF32 R116, R212, R58, R116 ;  /* 0x0000003ad474723c */ /* 0x010fe20000081074 */
        /* <DEDUP_REMOVED lines=14> */
[C---:B-1----:R-:W-:Y:S08]  /*57a40*/  HMMA.1688.F32.TF32 R112, R80.reuse, R6, R112 ;  /* 0x000000065070723c */ /* 0x042ff00000081070 */
        /* <DEDUP_REMOVED lines=9> */
[C---:B--2---:R-:W-:Y:S11]  /*57ae0*/  HMMA.1688.F32.TF32 R248, R212.reuse, R62, R248 ;  /* 0x0000003ed4f8723c */ /* 0x044ff600000810f8 */
[----:B------:R-:W-:Y:S11]  /*57af0*/  @!UPT UIADD3 URZ, URZ, URZ, URZ ;  /* 0x0000003f3f3ff290 */ /* 0x000ff6000fffe03f */
[----:B------:R-:W-:Y:S01]  /*57b00*/  @!UPT UIADD3 URZ, URZ, URZ, URZ ;  /* 0x0000003f3f3ff290 */ /* 0x000fe2000fffe03f */
[----:B------:R-:W-:Y:S04]  /*57b10*/  STL [R1+0x273c], R248 ;  /* 0x00273cf801007387 */ /* 0x000fe80000100800 */
[----:B------:R-:W-:Y:S04]  /*57b20*/  STL.64 [R1], R116 ;  /* 0x0000007401007387 */ /* 0x000fe80000100a00 */
[----:B------:R1:W-:Y:S02]  /*57b30*/  STL.64 [R1+0x8], R118 ;  /* 0x0000087601007387 */ /* 0x0003e40000100a00 */
[----:B-1----:R-:W-:Y:S02]  /*57b40*/  HMMA.1688.F32.TF32 R116, R212, R66, R68 ;  /* 0x00000042d474723c */ /* 0x002fe40000081044 */
[----:B------:R-:W-:Y:S04]  /*57b50*/  STL [R1+0x2738], R249 ;  /* 0x002738f901007387 */ /* 0x000fe80000100800 */
[----:B------:R-:W-:Y:S04]  /*57b60*/  STL [R1+0x2734], R250 ;  /* 0x002734fa01007387 */ /* 0x000fe80000100800 */
[----:B------:R-:W-:Y:S01]  /*57b70*/  STL [R1+0x2730], R251 ;  /* 0x002730fb01007387 */ /* 0x000fe20000100800 */
[----:B------:R-:W-:-:S02]  /*57b80*/  IMAD.MOV.U32 R248, RZ, RZ, R78 ;  /* 0x000000fffff87224 */ /* 0x000fc400078e004e */
[----:B------:R-:W-:Y:S01]  /*57b90*/  IMAD.MOV.U32 R21, RZ, RZ, R74 ;  /* 0x000000ffff157224 */ /* 0x000fe200078e004a */
[----:B------:R-:W-:Y:S01]  /*57ba0*/  LDS R68, [R252+0x16100] ;  /* 0x01610000fc447984 */ /* 0x000fe20000000800 */
[----:B------:R-:W-:-:S03]  /*57bb0*/  IMAD.MOV.U32 R20, RZ, RZ, R75 ;  /* 0x000000ffff147224 */ /* 0x000fc600078e004b */
[----:B------:R-:W-:Y:S04]  /*57bc0*/  LDS R70, [R252+0x17100] ;  /* 0x01710000fc467984 */ /* 0x000fe80000000800 */
[----:B------:R-:W-:Y:S04]  /*57bd0*/  LDS R69, [R3+0x16100] ;  /* 0x0161000003457984 */ /* 0x000fe80000000800 */
        /* <DEDUP_REMOVED lines=18> */
[----:B------:R3:W-:Y:S04]  /*57d00*/  STL.64 [R1+0x160], R76 ;  /* 0x0001604c01007387 */ /* 0x0007e80000100a00 */
[----:B------:R4:W-:Y:S04]  /*57d10*/  STL.64 [R1+0x150], R72 ;  /* 0x0001504801007387 */ /* 0x0009e80000100a00 */
[----:B-1----:R-:W4:Y:S04]  /*57d20*/  LDL.LU R88, [R1+0x250] ;  /* 0x0002500001587983 */ /* 0x002f280000300800 */
[----:B------:R-:W4:Y:S04]  /*57d30*/  LDL.LU R89, [R1+0x254] ;  /* 0x0002540001597983 */ /* 0x000f280000300800 */
        /* <DEDUP_REMOVED lines=62> */
[----:B------:R-:W-:-:S03]  /*58120*/  MOV R249, R79 ;  /* 0x0000004f00f97202 */ /* 0x000fc60000000f00 */
        /* <DEDUP_REMOVED lines=12> */
[----:B------:R-:W2:Y:S02]  /*581f0*/  LDS R71, [R3+0x17100] ;  /* 0x0171000003477984 */ /* 0x000ea40000000800 */
[C---:B--2---:R-:W-:Y:S08]  /*58200*/  HMMA.1688.F32.TF32 R88, R68.reuse, R42, R88 ;  /* 0x0000002a4458723c */ /* 0x044ff00000081058 */
        /* <DEDUP_REMOVED lines=8> */
[C---:B------:R-:W-:Y:S08]  /*58290*/  HMMA.1688.F32.TF32 R212, R80.reuse, R46, R212 ;  /* 0x0000002e50d4723c */ /* 0x040ff000000810d4 */
[C---:B------:R-:W-:Y:S11]  /*582a0*/  HMMA.1688.F32.TF32 R140, R80.reuse, R54, R140 ;  /* 0x00000036508c723c */ /* 0x040ff6000008108c */
[----:B------:R-:W-:Y:S04]  /*582b0*/  @!UPT UIADD3 URZ, URZ, URZ, URZ ;  /* 0x0000003f3f3ff290 */ /* 0x000fe8000fffe03f */
[----:B------:R1:W-:Y:S01]  /*582c0*/  STL.64 [R1+0x148], R214 ;  /* 0x000148d601007387 */ /* 0x0003e20000100a00 */
[----:B------:R-:W-:Y:S01]  /*582d0*/  IMAD.MOV.U32 R250, RZ, RZ, R212 ;  /* 0x000000fffffa7224 */ /* 0x000fe200078e00d4 */
[----:B------:R-:W-:Y:S02]  /*582e0*/  MOV R251, R213 ;  /* 0x000000d500fb7202 */ /* 0x000fe40000000f00 */
[C---:B-1----:R-:W-:Y:S08]  /*582f0*/  HMMA.1688.F32.TF32 R212, R80.reuse, R50, R244 ;  /* 0x0000003250d4723c */ /* 0x042ff000000810f4 */
[----:B------:R-:W-:Y:S08]  /*58300*/  HMMA.1688.F32.TF32 R132, R80, R62, R132 ;  /* 0x0000003e5084723c */ /* 0x000ff00000081084 */
[C---:B------:R-:W-:Y:S08]  /*58310*/  HMMA.1688.F32.TF32 R124, R68.reuse, R6, R124 ;  /* 0x00000006447c723c */ /* 0x040ff0000008107c */
[C---:B------:R-:W-:Y:S01]  /*58320*/  HMMA.1688.F32.TF32 R116, R68.reuse, R14, R116 ;  /* 0x0000000e4474723c */ /* 0x040fe20000081074 */
        /* <DEDUP_REMOVED lines=8> */
[C---:B---3--:R-:W-:Y:S03]  /*583b0*/  HMMA.1688.F32.TF32 R76, R68.reuse, R50, R76 ;  /* 0x00000032444c723c */ /* 0x048fe6000008104c */
        /* <DEDUP_REMOVED lines=9> */
[----:B----4-:R-:W-:Y:S03]  /*58450*/  HMMA.1688.F32.TF32 R72, R68, R54, R72 ;  /* 0x000000364448723c */ /* 0x010fe60000081048 */
        /* <DEDUP_REMOVED lines=17> */
[----:B------:R2:W-:Y:S04]  /*58570*/  STL [R1+0x2720], R45 ;  /* 0x0027202d01007387 */ /* 0x0005e80000100800 */
[----:B------:R3:W-:Y:S01]  /*58580*/  STL.64 [R1+0x250], R84 ;  /* 0x0002505401007387 */ /* 0x0007e20000100a00 */
[----:B-1----:R-:W-:-:S03]  /*58590*/  IMAD.MOV.U32 R44, RZ, RZ, R78 ;  /* 0x000000ffff2c7224 */ /* 0x002fc600078e004e */
[----:B------:R-:W-:Y:S01]  /*585a0*/  LDS R80, [R252+0x16180] ;  /* 0x01618000fc507984 */ /* 0x000fe20000000800 */
[----:B--2---:R-:W-:-:S03]  /*585b0*/  MOV R45, R79 ;  /* 0x0000004f002d7202 */ /* 0x004fc60000000f00 */
[----:B------:R1:W-:Y:S04]  /*585c0*/  STL.64 [R1+0x258], R86 ;  /* 0x0002585601007387 */ /* 0x0003e80000100a00 */
[----:B------:R2:W-:Y:S04]  /*585d0*/  STL.64 [R1+0x240], R76 ;  /* 0x0002404c01007387 */ /* 0x0005e80000100a00 */
[----:B------:R-:W-:Y:S04]  /*585e0*/  STL [R1+0x272c], R45 ;  /* 0x00272c2d01007387 */ /* 0x000fe80000100800 */
[----:B------:R-:W-:Y:S04]  /*585f0*/  STL [R1+0x2728], R44 ;  /* 0x0027282c01007387 */ /* 0x000fe80000100800 */
[----:B------:R-:W4:Y:S04]  /*58600*/  LDL.LU R88, [R1+0x390] ;  /* 0x0003900001587983 */ /* 0x000f280000300800 */
        /* <DEDUP_REMOVED lines=65> */
[----:B---3--:R-:W3:Y:S04]  /*58a20*/  LDL.LU R84, [R1+0x380] ;  /* 0x0003800001547983 */ /* 0x008ee80000300800 */
        /* <DEDUP_REMOVED lines=11> */
[----:B------:R-:W-:Y:S04]  /*58ae0*/  LDS R82, [R252+0x17180] ;  /* 0x01718000fc527984 */ /* 0x000fe80000000800 */
[----:B------:R-:W-:Y:S04]  /*58af0*/  LDS R81, [R3+0x16180] ;  /* 0x0161800003517984 */ /* 0x000fe80000000800 */
[----:B------:R-:W4:Y:S02]  /*58b00*/  LDS R83, [R3+0x17180] ;  /* 0x0171800003537984 */ /* 0x000f240000000800 */
[C---:B----4-:R-:W-:Y:S08]  /*58b10*/  HMMA.1688.F32.TF32 R96, R80.reuse, R46, R96 ;  /* 0x0000002e5060723c */ /* 0x050ff00000081060 */
        /* <DEDUP_REMOVED lines=9> */
[----:B------:R-:W-:Y:S01]  /*58bb0*/  HMMA.1688.F32.TF32 R128, R80, R6, R128 ;  /* 0x000000065080723c */ /* 0x000fe20000081080 */
[----:B------:R-:W-:Y:S01]  /*58bc0*/  IMAD.MOV.U32 R45, RZ, RZ, R142 ;  /* 0x000000ffff2d7224 */ /* 0x000fe200078e008e */
[----:B------:R1:W-:Y:S01]  /*58bd0*/  STL.64 [R1+0x220], R140 ;  /* 0x0002208c01007387 */ /* 0x0003e20000100a00 */
[----:B------:R-:W-:-:S03]  /*58be0*/  IMAD.MOV.U32 R44, RZ, RZ, R143 ;  /* 0x000000ffff2c7224 */ /* 0x000fc600078e008f */
[----:B------:R-:W4:Y:S04]  /*58bf0*/  LDL.LU.64 R142, [R1+0x28c0] ;  /* 0x0028c000018e7983 */ /* 0x000f280000300a00 */
[----:B-1----:R-:W4:Y:S01]  /*58c00*/  LDL.LU.64 R140, [R1+0x28b8] ;  /* 0x0028b800018c7983 */ /* 0x002f220000300a00 */
[C---:B------:R-:W-:Y:S03]  /*58c10*/  HMMA.1688.F32.TF32 R212, R80.reuse, R10, R212 ;  /* 0x0000000a50d4723c */ /* 0x040fe600000810d4 */
        /* <DEDUP_REMOVED lines=9> */
[----:B------:R1:W-:Y:S01]  /*58cb0*/  STL.64 [R1+0x7d8], R130 ;  /* 0x0007d88201007387 */ /* 0x0003e20000100a00 */
[C---:B------:R-:W-:Y:S03]  /*58cc0*/  HMMA.1688.F32.TF32 R116, R80.reuse, R26, R116 ;  /* 0x0000001a5074723c */ /* 0x040fe60000081074 */
        /* <DEDUP_REMOVED lines=8> */
[----:B------:R-:W3:Y:S01]  /*58d50*/  LDS R71, [R3+0x17200] ;  /* 0x0172000003477984 */ /* 0x000ee20000000800 */
[C---:B-1----:R-:W-:Y:S08]  /*58d60*/  HMMA.1688.F32.TF32 R212, R80.reuse, R14, R244 ;  /* 0x0000000e50d4723c */ /* 0x042ff000000810f4 */
[C---:B------:R-:W-:Y:S08]  /*58d70*/  HMMA.1688.F32.TF32 R88, R80.reuse, R54, R88 ;  /* 0x000000365058723c */ /* 0x040ff00000081058 */
[C---:B--2---:R-:W-:Y:S07]  /*58d80*/  HMMA.1688.F32.TF32 R72, R80.reuse, R66, R72 ;  /* 0x000000425048723c */ /* 0x044fee0000081048 */
[----:B------:R-:W-:Y:S04]  /*58d90*/  STL.64 [R1+0x7b0], R212 ;  /* 0x0007b0d401007387 */ /* 0x000fe80000100a00 */
[----:B------:R-:W-:Y:S04]  /*58da0*/  STL.64 [R1+0x7b8], R214 ;  /* 0x0007b8d601007387 */ /* 0x000fe80000100a00 */
[----:B------:R-:W-:Y:S04]  /*58db0*/  STL.64 [R1+0x7a0], R124 ;  /* 0x0007a07c01007387 */ /* 0x000fe80000100a00 */
[----:B------:R-:W-:Y:S01]  /*58dc0*/  STL.64 [R1+0x7a8], R126 ;  /* 0x0007a87e01007387 */ /* 0x000fe20000100a00 */
[----:B---3--:R-:W-:Y:S03]  /*58dd0*/  HMMA.1688.F32.TF32 R84, R80, R58, R84 ;  /* 0x0000003a5054723c */ /* 0x008fe60000081054 */
        /* <DEDUP_REMOVED lines=21> */
[----:B------:R-:W2:Y:S04]  /*58f30*/  LDL.LU R245, [R1+0x284] ;  /* 0x0002840001f57983 */ /* 0x000ea80000300800 */
[----:B------:R-:W2:Y:S04]  /*58f40*/  LDL.LU R246, [R1+0x288] ;  /* 0x0002880001f67983 */ /* 0x000ea80000300800 */
[----:B------:R-:W2:Y:S01]  /*58f50*/  LDL.LU R247, [R1+0x28c] ;  /* 0x00028c0001f77983 */ /* 0x000ea20000300800 */
[----:B------:R-:W-:-:S03]  /*58f60*/  IMAD.MOV.U32 R41, RZ, RZ, R84 ;  /* 0x000000ffff297224 */ /* 0x000fc600078e0054 */
[----:B-1----:R-:W2:Y:S01]  /*58f70*/  LDL.LU R72, [R1+0x290] ;  /* 0x0002900001487983 */ /* 0x002ea20000300800 */
[----:B------:R-:W-:-:S03]  /*58f80*/  MOV R40, R85 ;  /* 0x0000005500287202 */ /* 0x000fc60000000f00 */
[----:B------:R-:W2:Y:S01]  /*58f90*/  LDL.LU R73, [R1+0x294] ;  /* 0x0002940001497983 */ /* 0x000ea20000300800 */
[----:B------:R-:W-:-:S03]  /*58fa0*/  IMAD.MOV.U32 R37, RZ, RZ, R86 ;  /* 0x000000ffff257224 */ /* 0x000fc600078e0056 */
[----:B---3--:R-:W2:Y:S01]  /*58fb0*/  LDL.LU R74, [R1+0x298] ;  /* 0x00029800014a7983 */ /* 0x008ea20000300800 */
[----:B------:R-:W-:-:S03]  /*58fc0*/  IMAD.MOV.U32 R36, RZ, RZ, R87 ;  /* 0x000000ffff247224 */ /* 0x000fc600078e0057 */
        /* <DEDUP_REMOVED lines=74> */
[----:B------:R-:W2:Y:S01]  /*59470*/  LDL.LU.64 R124, [R1+0x2878] ;  /* 0x00287800017c7983 */ /* 0x000ea20000300a00 */
[C---:B------:R-:W-:Y:S03]  /*59480*/  HMMA.1688.F32.TF32 R104, R68.reuse, R30, R104 ;  /* 0x0000001e4468723c */ /* 0x040fe60000081068 */
[----:B------:R-:W-:Y:S04]  /*59490*/  STL.64 [R1+0x6e0], R120 ;  /* 0x0006e07801007387 */ /* 0x000fe80000100a00 */
[----:B------:R3:W-:Y:S01]  /*594a0*/  STL.64 [R1+0x6e8], R122 ;  /* 0x0006e87a01007387 */ /* 0x0007e20000100a00 */
[C---:B------:R-:W-:Y:S03]  /*594b0*/  HMMA.1688.F32.TF32 R100, R68.reuse, R34, R100 ;  /* 0x000000224464723c */ /* 0x040fe60000081064 */
[----:B---3--:R-:W3:Y:S04]  /*594c0*/  LDL.LU.64 R122, [R1+0x2870] ;  /* 0x00287000017a7983 */ /* 0x008ee80000300a00 */
[----:B------:R-:W3:Y:S04]  /*594d0*/  LDL.LU.64 R120, [R1+0x2868] ;  /* 0x0028680001787983 */ /* 0x000ee80000300a00 */
[----:B------:R-:W-:Y:S04]  /*594e0*/  STL.64 [R1+0x6d0], R116 ;  /* 0x0006d07401007387 */ /* 0x000fe80000100a00 */
[----:B------:R4:W-:Y:S01]  /*594f0*/  STL.64 [R1+0x6d8], R118 ;  /* 0x0006d87601007387 */ /* 0x0009e20000100a00 */
[C---:B------:R-:W-:Y:S03]  /*59500*/  HMMA.1688.F32.TF32 R92, R68.reuse, R42, R92 ;  /* 0x0000002a445c723c */ /* 0x040fe6000008105c */
[----:B----4-:R-:W4:Y:S05]  /*59510*/  LDL.LU.64 R118, [R1+0x2860] ;  /* 0x0028600001767983 */ /* 0x010f2a0000300a00 */
[C---:B------:R-:W-:Y:S01]  /*59520*/  HMMA.1688.F32.TF32 R88, R68.reuse, R46, R88 ;  /* 0x0000002e4458723c */ /* 0x040fe20000081058 */
[----:B------:R-:W4:Y:S07]  /*59530*/  LDL.LU.64 R116, [R1+0x2858] ;  /* 0x0028580001747983 */ /* 0x000f2e0000300a00 */
[----:B------:R-:W-:Y:S01]  /*59540*/  HMMA.1688.F32.TF32 R96, R68, R38, R96 ;  /* 0x000000264460723c */ /* 0x000fe20000081060 */
[----:B------:R-:W-:Y:S04]  /*59550*/  STL.64 [R1+0x6c0], R112 ;  /* 0x0006c07001007387 */ /* 0x000fe80000100a00 */
[----:B------:R1:W-:Y:S01]  /*59560*/  STL.64 [R1+0x6c8], R114 ;  /* 0x0006c87201007387 */ /* 0x0003e20000100a00 */
[----:B------:R-:W-:Y:S01]  /*59570*/  IMAD.MOV.U32 R65, RZ, RZ, R110 ;  /* 0x000000ffff417224 */ /* 0x000fe200078e006e */
[----:B------:R-:W-:-:S02]  /*59580*/  MOV R64, R111 ;  /* 0x0000006f00407202 */ /* 0x000fc40000000f00 */
[----:B-1----:R-:W2:Y:S04]  /*59590*/  LDL.LU.64 R114, [R1+0x2850] ;  /* 0x0028500001727983 */ /* 0x002ea80000300a00 */
[----:B------:R-:W2:Y:S04]  /*595a0*/  LDL.LU.64 R112, [R1+0x2848] ;  /* 0x0028480001707983 */ /* 0x000ea80000300a00 */
[----:B------:R1:W-:Y:S04]  /*595b0*/  STL.64 [R1+0x6b0], R212 ;  /* 0x0006b0d401007387 */ /* 0x0003e80000100a00 */
[----:B------:R1:W-:Y:S01]  /*595c0*/  STL.64 [R1+0x6b8], R214 ;  /* 0x0006b8d601007387 */ /* 0x0003e20000100a00 */
[----:B------:R-:W-:Y:S01]  /*595d0*/  HMMA.1688.F32.TF32 R76, R68, R54, R76 ;  /* 0x00000036444c723c */ /* 0x000fe2000008104c */
[----:B------:R-:W-:-:S02]  /*595e0*/  IMAD.MOV.U32 R57, RZ, RZ, R106 ;  /* 0x000000ffff397224 */ /* 0x000fc400078e006a */
[----:B-1----:R-:W2:Y:S04]  /*595f0*/  LDL.LU R212, [R1+0x4e0] ;  /* 0x0004e00001d47983 */ /* 0x002ea80000300800 */
[----:B------:R-:W2:Y:S04]  /*59600*/  LDL.LU R213, [R1+0x4e4] ;  /* 0x0004e40001d57983 */ /* 0x000ea80000300800 */
[----:B------:R-:W2:Y:S01]  /*59610*/  LDL.LU R214, [R1+0x4e8] ;  /* 0x0004e80001d67983 */ /* 0x000ea20000300800 */
[----:B------:R-:W-:-:S03]  /*59620*/  MOV R56, R107 ;  /* 0x0000006b00387202 */ /* 0x000fc60000000f00 */
[----:B------:R-:W2:Y:S01]  /*59630*/  LDL.LU R215, [R1+0x4ec] ;  /* 0x0004ec0001d77983 */ /* 0x000ea20000300800 */
[----:B------:R-:W-:-:S03]  /*59640*/  IMAD.MOV.U32 R61, RZ, RZ, R104 ;  /* 0x000000ffff3d7224 */ /* 0x000fc600078e0068 */
[----:B------:R1:W-:Y:S01]  /*59650*/  STL.64 [R1+0x6a0], R108 ;  /* 0x0006a06c01007387 */ /* 0x0003e20000100a00 */
[----:B------:R-:W-:-:S03]  /*59660*/  IMAD.MOV.U32 R60, RZ, RZ, R105 ;  /* 0x000000ffff3c7224 */ /* 0x000fc600078e0069 */
[----:B------:R-:W3:Y:S01]  /*59670*/  LDL.LU.64 R110, [R1+0x2840] ;  /* 0x00284000016e7983 */ /* 0x000ee20000300a00 */
[----:B------:R-:W-:Y:S01]  /*59680*/  IMAD.MOV.U32 R49, RZ, RZ, R102 ;  /* 0x000000ffff317224 */ /* 0x000fe200078e0066 */
[----:B------:R-:W-:Y:S01]  /*59690*/  MOV R48, R103 ;  /* 0x0000006700307202 */ /* 0x000fe20000000f00 */
[----:B------:R-:W-:Y:S02]  /*596a0*/  IMAD.MOV.U32 R53, RZ, RZ, R100 ;  /* 0x000000ffff357224 */ /* 0x000fe400078e0064 */
[----:B------:R-:W-:Y:S01]  /*596b0*/  IMAD.MOV.U32 R52, RZ, RZ, R101 ;  /* 0x000000ffff347224 */ /* 0x000fe200078e0065 */
[----:B-1----:R-:W3:Y:S04]  /*596c0*/  LDL.LU.64 R108, [R1+0x2838] ;  /* 0x00283800016c7983 */ /* 0x002ee80000300a00 */
[----:B------:R-:W3:Y:S04]  /*596d0*/  LDL.LU.64 R106, [R1+0x2830] ;  /* 0x00283000016a7983 */ /* 0x000ee80000300a00 */
[----:B------:R-:W3:Y:S04]  /*596e0*/  LDL.LU.64 R104, [R1+0x2828] ;  /* 0x0028280001687983 */ /* 0x000ee80000300a00 */
[----:B------:R-:W3:Y:S04]  /*596f0*/  LDL.LU.64 R102, [R1+0x2820] ;  /* 0x0028200001667983 */ /* 0x000ee80000300a00 */
        /* <DEDUP_REMOVED lines=25> */
[----:B------:R-:W-:Y:S11]  /*59890*/  HMMA.1688.F32.TF32 R244, R68, R62, R244 ;  /* 0x0000003e44f4723c */ /* 0x000ff600000810f4 */
[----:B------:R-:W-:Y:S11]  /*598a0*/  @!UPT UIADD3 URZ, URZ, URZ, URZ ;  /* 0x0000003f3f3ff290 */ /* 0x000ff6000fffe03f */
[----:B------:R-:W-:Y:S01]  /*598b0*/  @!UPT UIADD3 URZ, URZ, URZ, URZ ;  /* 0x0000003f3f3ff290 */ /* 0x000fe2000fffe03f */
[----:B------:R-:W-:Y:S04]  /*598c0*/  STL.64 [R1+0x610], R244 ;  /* 0x000610f401007387 */ /* 0x000fe80000100a00 */
[----:B------:R-:W-:Y:S04]  /*598d0*/  STL.64 [R1+0x618], R246 ;  /* 0x000618f601007387 */ /* 0x000fe80000100a00 */
[----:B------:R-:W-:Y:S04]  /*598e0*/  LDS R244, [R252+0x16380] ;  /* 0x01638000fcf47984 */ /* 0x000fe80000000800 */
[----:B------:R-:W-:Y:S04]  /*598f0*/  LDS R246, [R252+0x17380] ;  /* 0x01738000fcf67984 */ /* 0x000fe80000000800 */
[----:B------:R-:W-:Y:S04]  /*59900*/  LDS R245, [R3+0x16380] ;  /* 0x0163800003f57984 */ /* 0x000fe80000000800 */
[----:B------:R-:W-:Y:S01]  /*59910*/  LDS R247, [R3+0x17380] ;  /* 0x0173800003f77984 */ /* 0x000fe20000000800 */
[----:B--2---:R-:W-:Y:S08]  /*59920*/  HMMA.1688.F32.TF32 R212, R80, R10, R212 ;  /* 0x0000000a50d4723c */ /* 0x004ff000000810d4 */
[----:B---3--:R-:W-:Y:S01]  /*59930*/  HMMA.1688.F32.TF32 R72, R68, R66, R72 ;  /* 0x000000424448723c */ /* 0x008fe20000081048 */
[----:B------:R-:W-:Y:S04]  /*59940*/  LDS R68, [R252+0x16300] ;  /* 0x01630000fc447984 */ /* 0x000fe80000000800 */
[----:B------:R-:W-:Y:S04]  /*59950*/  LDS R70, [R252+0x17300] ;  /* 0x01730000fc467984 */ /* 0x000fe80000000800 */
[----:B------:R-:W-:Y:S04]  /*59960*/  LDS R69, [R3+0x16300] ;  /* 0x0163000003457984 */ /* 0x000fe80000000800 */
[----:B------:R-:W1:Y:S10]  /*59970*/  LDS R71, [R3+0x17300] ;  /* 0x0173000003477984 */ /* 0x000e740000000800 */
[----:B------:R-:W-:Y:S04]  /*59980*/  STL.64 [R1+0x390], R72 ;  /* 0x0003904801007387 */ /* 0x000fe80000100a00 */
[----:B------:R2:W-:Y:S02]  /*59990*/  STL.64 [R1+0x398], R74 ;  /* 0x0003984a01007387 */ /* 0x0005e40000100a00 */
[C---:B--2---:R-:W-:Y:S08]  /*599a0*/  HMMA.1688.F32.TF32 R72, R80.reuse, R6, R76 ;  /* 0x000000065048723c */ /* 0x044ff0000008104c */
[C---:B------:R-:W-:Y:S08]  /*599b0*/  HMMA.1688.F32.TF32 R76, R80.reuse, R14, R84 ;  /* 0x0000000e504c723c */ /* 0x040ff00000081054 */
[C---:B------:R-:W-:Y:S07]  /*599c0*/  HMMA.1688.F32.TF32 R84, R80.reuse, R22, R92 ;  /* 0x000000165054723c */ /* 0x040fee000008105c */
[----:B------:R-:W-:Y:S04]  /*599d0*/  STL.64 [R1+0x600], R72 ;  /* 0x0006004801007387 */ /* 0x000fe80000100a00 */
[----:B------:R2:W-:Y:S04]  /*599e0*/  STL.64 [R1+0x608], R74 ;  /* 0x0006084a01007387 */ /* 0x0005e80000100a00 */
[----:B------:R-:W-:Y:S04]  /*599f0*/  STL.64 [R1+0x960], R212 ;  /* 0x000960d401007387 */ /* 0x000fe80000100a00 */
[----:B------:R-:W-:Y:S01]  /*59a00*/  STL.64 [R1+0x968], R214 ;  /* 0x000968d601007387 */ /* 0x000fe20000100a00 */
[C---:B--2---:R-:W-:Y:S03]  /*59a10*/  HMMA.1688.F32.TF32 R72, R80.reuse, R18, R88 ;  /* 0x000000125048723c */ /* 0x044fe60000081058 */
[----:B------:R-:W-:Y:S04]  /*59a20*/  STL.64 [R1+0x950], R76 ;  /* 0x0009504c01007387 */ /* 0x000fe80000100a00 */
[----:B------:R2:W-:Y:S02]  /*59a30*/  STL.64 [R1+0x958], R78 ;  /* 0x0009584e01007387 */ /* 0x0005e40000100a00 */
[----:B--2---:R-:W-:Y:S11]  /*59a40*/  HMMA.1688.F32.TF32 R76, R80, R26, R96 ;  /* 0x0000001a504c723c */ /* 0x004ff60000081060 */
[----:B------:R-:W-:Y:S03]  /*59a50*/  @!UPT UIADD3 URZ, URZ, URZ, URZ ;  /* 0x0000003f3f3ff290 */ /* 0x000fe6000fffe03f */
[----:B------:R-:W-:Y:S04]  /*59a60*/  STL.64 [R1+0x940], R72 ;  /* 0x0009404801007387 */ /* 0x000fe80000100a00 */
[----:B------:R2:W-:Y:S04]  /*59a70*/  STL.64 [R1+0x948], R74 ;  /* 0x0009484a01007387 */ /* 0x0005e80000100a00 */
[----:B------:R-:W-:Y:S04]  /*59a80*/  STL.64 [R1+0x930], R84 ;  /* 0x0009305401007387 */ /* 0x000fe80000100a00 */
[----:B------:R3:W-:Y:S01]  /*59a90*/  STL.64 [R1+0x938], R86 ;  /* 0x0009385601007387 */ /* 0x0007e20000100a00 */
[----:B--2---:R-:W-:Y:S01]  /*59aa0*/  IMAD.MOV.U32 R75, RZ, RZ, R76 ;  /* 0x000000ffff4b7224 */ /* 0x004fe200078e004c */
[----:B------:R-:W-:Y:S01]  /*59ab0*/  MOV R72, R79 ;  /* 0x0000004f00487202 */ /* 0x000fe20000000f00 */
[----:B------:R-:W-:-:S02]  /*59ac0*/  IMAD.MOV.U32 R74, RZ, RZ, R77 ;  /* 0x000000ffff4a7224 */ /* 0x000fc400078e004d */
[----:B------:R-:W-:Y:S01]  /*59ad0*/  IMAD.MOV.U32 R73, RZ, RZ, R78 ;  /* 0x000000ffff497224 */ /* 0x000fe200078e004e */
[C---:B---3--:R-:W-:Y:S08]  /*59ae0*/  HMMA.1688.F32.TF32 R84, R80.reuse, R30, R100 ;  /* 0x0000001e5054723c */ /* 0x048ff00000081064 */
[C---:B------:R-:W-:Y:S08]  /*59af0*/  HMMA.1688.F32.TF32 R76, R80.reuse, R34, R104 ;  /* 0x00000022504c723c */ /* 0x040ff00000081068 */
[C---:B------:R-:W-:Y:S07]  /*59b00*/  HMMA.1688.F32.TF32 R88, R80.reuse, R38, R108 ;  /* 0x000000265058723c */ /* 0x040fee000008106c */
[----:B------:R-:W-:Y:S04]  /*59b10*/  STL.64 [R1+0x910], R84 ;  /* 0x0009105401007387 */ /* 0x000fe80000100a00 */
[----:B------:R2:W-:Y:S04]  /*59b20*/  STL.64 [R1+0x918], R86 ;  /* 0x0009185601007387 */ /* 0x0005e80000100a00 */
[----:B------:R-:W-:Y:S04]  /*59b30*/  STL.64 [R1+0x900], R76 ;  /* 0x0009004c01007387 */ /* 0x000fe80000100a00 */
[----:B------:R4:W-:Y:S01]  /*59b40*/  STL.64 [R1+0x908], R78 ;  /* 0x0009084e01007387 */ /* 0x0009e20000100a00 */
[C---:B--2---:R-:W-:Y:S08]  /*59b50*/  HMMA.1688.F32.TF32 R84, R80.reuse, R42, R112 ;  /* 0x0000002a5054723c */ /* 0x044ff00000081070 */
[C---:B----4-:R-:W-:Y:S01]  /*59b60*/  HMMA.1688.F32.TF32 R76, R80.reuse, R46, R116 ;  /* 0x0000002e504c723c */ /* 0x050fe20000081074 */
[----:B------:R-:W-:Y:S04]  /*59b70*/  STL.64 [R1+0x8f0], R88 ;  /* 0x0008f05801007387 */ /* 0x000fe80000100a00 */
[----:B------:R-:W-:Y:S10]  /*59b80*/  STL.64 [R1+0x8f8], R90 ;  /* 0x0008f85a01007387 */ /* 0x000ff40000100a00 */
[----:B------:R-:W-:Y:S04]  /*59b90*/  STL.64 [R1+0x8e0], R84 ;  /* 0x0008e05401007387 */ /* 0x000fe80000100a00 */
[----:B------:R-:W-:Y:S04]  /*59ba0*/  STL.64 [R1+0x8e8], R86 ;  /* 0x0008e85601007387 */ /* 0x000fe80000100a00 */
[----:B------:R-:W-:Y:S04]  /*59bb0*/  STL.64 [R1+0x8d0], R76 ;  /* 0x0008d04c01007387 */ /* 0x000fe80000100a00 */
[----:B------:R2:W-:Y:S02]  /*59bc0*/  STL.64 [R1+0x8d8], R78 ;  /* 0x0008d84e01007387 */ /* 0x0005e40000100a00 */
[C---:B--2---:R-:W-:Y:S08]  /*59bd0*/  HMMA.1688.F32.TF32 R76, R80.reuse, R58, R128 ;  /* 0x0000003a504c723c */ /* 0x044ff00000081080 */
[C---:B------:R-:W-:Y:S11]  /*59be0*/  HMMA.1688.F32.TF32 R84, R80.reuse, R54, R124 ;  /* 0x000000365054723c */ /* 0x040ff6000008107c */
[----:B------:R-:W-:Y:S05]  /*59bf0*/  @!UPT UIADD3 URZ, URZ, URZ, URZ ;  /* 0x0000003f3f3ff290 */ /* 0x000fea000fffe03f */
        /* <DEDUP_REMOVED lines=16> */
[----:B------:R-:W-:Y:S02]  /*59d00*/  IMAD.MOV.U32 R134, RZ, RZ, R77 ;  /* 0x000000ffff867224 */ /* 0x000fe400078e004d */
[----:B------:R-:W-:Y:S02]  /*59d10*/  IMAD.MOV.U32 R133, RZ, RZ, R78 ;  /* 0x000000ffff857224 */ /* 0x000fe400078e004e */
[C---:B-1----:R-:W-:Y:S11]  /*59d20*/  HMMA.1688.F32.TF32 R76, R68.reuse, R10, R144 ;  /* 0x0000000a444c723c */ /* 0x042ff60000081090 */
[----:B------:R-:W-:Y:S11]  /*59d30*/  @!UPT UIADD3 URZ, URZ, URZ, URZ ;  /* 0x0000003f3f3ff290 */ /* 0x000ff6000fffe03f */
[----:B------:R-:W-:Y:S02]  /*59d40*/  @!UPT UIADD3 URZ, URZ, URZ, URZ ;  /* 0x0000003f3f3ff290 */ /* 0x000fe4000fffe03f */
[----:B------:R-:W-:Y:S01]  /*59d50*/  IMAD.MOV.U32 R139, RZ, RZ, R76 ;  /* 0x000000ffff8b7224 */ /* 0x000fe200078e004c */
[----:B------:R-:W-:Y:S01]  /*59d60*/  MOV R136, R79 ;  /* 0x0000004f00887202 */ /* 0x000fe20000000f00 */
[----:B------:R-:W-:Y:S02]  /*59d70*/  IMAD.MOV.U32 R138, RZ, RZ, R77 ;  /* 0x000000ffff8a7224 */ /* 0x000fe400078e004d */
[----:B------:R-:W-:Y:S02]  /*59d80*/  IMAD.MOV.U32 R137, RZ, RZ, R78 ;  /* 0x000000ffff897224 */ /* 0x000fe400078e004e */
[----:B------:R-:W-:Y:S08]  /*59d90*/  HMMA.1688.F32.TF32 R76, R68, R14, R148 ;  /* 0x0000000e444c723c */ /* 0x000ff00000081094 */
[----:B------:R-:W-:Y:S08]  /*59da0*/  HMMA.1688.F32.TF32 R88, R80, R50, R120 ;  /* 0x000000325058723c */ /* 0x000ff00000081078 */
[----:B------:R-:W-:Y:S08]  /*59db0*/  HMMA.1688.F32.TF32 R80, R68, R6, R140 ;  /* 0x000000064450723c */ /* 0x000ff0000008108c */
[----:B------:R-:W-:Y:S01]  /*59dc0*/  IMAD.MOV.U32 R143, RZ, RZ, R76 ;  /* 0x000000ffff8f7224 */ /* 0x000fe200078e004c */
[----:B------:R-:W-:Y:S01]  /*59dd0*/  MOV R140, R79 ;  /* 0x0000004f008c7202 */ /* 0x000fe20000000f00 */
[----:B------:R-:W-:-:S02]  /*59de0*/  IMAD.MOV.U32 R142, RZ, RZ, R77 ;  /* 0x000000ffff8e7224 */ /* 0x000fc400078e004d */
[----:B------:R-:W-:Y:S02]  /*59df0*/  IMAD.MOV.U32 R141, RZ, RZ, R78 ;  /* 0x000000ffff8d7224 */ /* 0x000fe400078e004e */
[C---:B------:R-:W-:Y:S01]  /*59e00*/  HMMA.1688.F32.TF32 R76, R68.reuse, R18, R152 ;  /* 0x00000012444c723c */ /* 0x040fe20000081098 */
[----:B------:R-:W-:Y:S04]  /*59e10*/  STL.64 [R1+0x8c0], R88 ;  /* 0x0008c05801007387 */ /* 0x000fe80000100a00 */
[----:B------:R-:W-:Y:S11]  /*59e20*/  STL.64 [R1+0x8c8], R90 ;  /* 0x0008c85a01007387 */ /* 0x000ff60000100a00 */
[----:B------:R-:W-:Y:S08]  /*59e30*/  @!UPT UIADD3 URZ, URZ, URZ, URZ ;  /* 0x0000003f3f3ff290 */ /* 0x000ff0000fffe03f */
[----:B------:R-:W-:Y:S01]  /*59e40*/  IMAD.MOV.U32 R147, RZ, RZ, R76 ;  /* 0x000000ffff937224 */ /* 0x000fe200078e004c */
[----:B------:R-:W-:Y:S01]  /*59e50*/  MOV R144, R79 ;  /* 0x0000004f00907202 */ /* 0x000fe20000000f00 */
[----:B------:R-:W-:Y:S02]  /*59e60*/  IMAD.MOV.U32 R146, RZ, RZ, R77 ;  /* 0x000000ffff927224 */ /* 0x000fe400078e004d */
[----:B------:R-:W-:Y:S02]  /*59e70*/  IMAD.MOV.U32 R145, RZ, RZ, R78 ;  /* 0x000000ffff917224 */ /* 0x000fe400078e004e */
[C---:B------:R-:W-:Y:S01]  /*59e80*/  HMMA.1688.F32.TF32 R76, R68.reuse, R22, R156 ;  /* 0x00000016444c723c */ /* 0x040fe2000008109c */
[----:B------:R-:W-:Y:S04]  /*59e90*/  STL.64 [R1+0x8b0], R84 ;  /* 0x0008b05401007387 */ /* 0x000fe80000100a00 */
[----:B------:R1:W-:Y:S04]  /*59ea0*/  STL.64 [R1+0x8b8], R86 ;  /* 0x0008b85601007387 */ /* 0x0003e80000100a00 */
[----:B------:R-:W-:Y:S04]  /*59eb0*/  STL.64 [R1+0x5e0], R80 ;  /* 0x0005e05001007387 */ /* 0x000fe80000100a00 */
[----:B------:R2:W-:Y:S01]  /*59ec0*/  STL.64 [R1+0x5e8], R82 ;  /* 0x0005e85201007387 */ /* 0x0005e20000100a00 */
[C---:B-1----:R-:W-:Y:S09]  /*59ed0*/  HMMA.1688.F32.TF32 R84, R68.reuse, R26, R160 ;  /* 0x0000001a4454723c */ /* 0x042ff200000810a0 */
[----:B------:R-:W-:Y:S01]  /*59ee0*/  STL.64 [R1+0x3d0], R76 ;  /* 0x0003d04c01007387 */ /* 0x000fe20000100a00 */
[C---:B--2---:R-:W-:Y:S03]  /*59ef0*/  HMMA.1688.F32.TF32 R80, R68.reuse, R30, R164 ;  /* 0x0000001e4450723c */ /* 0x044fe600000810a4 */
[----:B------:R1:W-:Y:S05]  /*59f00*/  STL.64 [R1+0x3d8], R78 ;  /* 0x0003d84e01007387 */ /* 0x0003ea0000100a00 */
[----:B-1----:R-:W-:Y:S05]  /*59f10*/  HMMA.1688.F32.TF32 R76, R68, R34, R168 ;  /* 0x00000022444c723c */ /* 0x002fea00000810a8 */
[----:B------:R-:W-:Y:S04]  /*59f20*/  STL.64 [R1+0x3f0], R84 ;  /* 0x0003f05401007387 */ /* 0x000fe80000100a00 */
[----:B------:R-:W-:Y:S06]  /*59f30*/  STL.64 [R1+0x3f8], R86 ;  /* 0x0003f85601007387 */ /* 0x000fec0000100a00 */
[----:B------:R-:W-:Y:S04]  /*59f40*/  STL.64 [R1+0x410], R80 ;  /* 0x0004105001007387 */ /* 0x000fe80000100a00 */
[----:B------:R1:W-:Y:S05]  /*59f50*/  STL.64 [R1+0x418], R82 ;  /* 0x0004185201007387 */ /* 0x0003ea0000100a00 */
[----:B------:R-:W-:Y:S01]  /*59f60*/  IMAD.MOV.U32 R151, RZ, RZ, R76 ;  /* 0x000000ffff977224 */ /* 0x000fe200078e004c */
[----:B------:R-:W-:Y:S01]  /*59f70*/  MOV R148, R79 ;  /* 0x0000004f00947202 */ /* 0x000fe20000000f00 */
[----:B------:R-:W-:-:S02]  /*59f80*/  IMAD.MOV.U32 R150, RZ, RZ, R77 ;  /* 0x000000ffff967224 */ /* 0x000fc400078e004d */
[----:B------:R-:W-:Y:S01]  /*59f90*/  IMAD.MOV.U32 R149, RZ, RZ, R78 ;  /* 0x000000ffff957224 */ /* 0x000fe200078e004e */
[C---:B-1----:R-:W-:Y:S08]  /*59fa0*/  HMMA.1688.F32.TF32 R80, R68.reuse, R38, R172 ;  /* 0x000000264450723c */ /* 0x042ff000000810ac */
[----:B------:R-:W-:Y:S01]  /*59fb0*/  HMMA.1688.F32.TF32 R76, R68, R42, R176 ;  /* 0x0000002a444c723c */ /* 0x000fe200000810b0 */
[----:B------:R-:W-:-:S02]  /*59fc0*/  IMAD.MOV.U32 R84, RZ, RZ, R197 ;  /* 0x000000ffff547224 */ /* 0x000fc400078e00c5 */
[----:B------:R-:W-:Y:S01]  /*59fd0*/  IMAD.MOV.U32 R85, RZ, RZ, R198 ;  /* 0x000000ffff557224 */ /* 0x000fe200078e00c6 */
[----:B------:R-:W-:Y:S01]  /*59fe0*/  MOV R87, R192 ;  /* 0x000000c000577202 */ /* 0x000fe20000000f00 */
[----:B------:R-:W-:-:S10]  /*59ff0*/  IMAD.MOV.U32 R86, RZ, RZ, R199 ;  /* 0x000000ffff567224 */ /* 0x000fd400078e00c7 */
[----:B------:R-:W-:Y:S04]  /*5a000*/  STL.64 [R1+0x450], R80 ;  /* 0x0004505001007387 */ /* 0x000fe80000100a00 */
[----:B------:R1:W-:Y:S05]  /*5a010*/  STL.64 [R1+0x458], R82 ;  /* 0x0004585201007387 */ /* 0x0003ea0000100a00 */
[----:B------:R-:W-:Y:S02]  /*5a020*/  IMAD.MOV.U32 R155, RZ, RZ, R76 ;  /* 0x000000ffff9b7224 */ /* 0x000fe400078e004c */
[----:B------:R-:W-:-:S02]  /*5a030*/  IMAD.MOV.U32 R154, RZ, RZ, R77 ;  /* 0x000000ffff9a7224 */ /* 0x000fc400078e004d */
[----:B------:R-:W-:Y:S01]  /*5a040*/  IMAD.MOV.U32 R76, RZ, RZ, R201 ;  /* 0x000000ffff4c7224 */ /* 0x000fe200078e00c9 */
[----:B------:R-:W-:Y:S01]  /*5a050*/  MOV R152, R79 ;  /* 0x0000004f00987202 */ /* 0x000fe20000000f00 */
[----:B------:R-:W-:Y:S01]  /*5a060*/  IMAD.MOV.U32 R153, RZ, RZ, R78 ;  /* 0x000000ffff997224 */ /* 0x000fe200078e004e */
[----:B------:R-:W2:Y:S01]  /*5a070*/  LDL.LU R201, [R1+0x27b4] ;  /* 0x0027b40001c97983 */ /* 0x000ea20000300800 */
[----:B------:R-:W-:Y:S01]  /*5a080*/  IMAD.MOV.U32 R77, RZ, RZ, R202 ;  /* 0x000000ffff4d7224 */ /* 0x000fe200078e00ca */
[----:B------:R-:W-:Y:S01]  /*5a090*/  MOV R79, R196 ;  /* 0x000000c4004f7202 */ /* 0x000fe20000000f00 */
[----:B------:R-:W-:Y:S01]  /*5a0a0*/  IMAD.MOV.U32 R78, RZ, RZ, R203 ;  /* 0x000000ffff4e7224 */ /* 0x000fe200078e00cb */
[----:B------:R-:W2:Y:S04]  /*5a0b0*/  LDL.LU R202, [R1+0x27b0] ;  /* 0x0027b00001ca7983 */ /* 0x000ea80000300800 */
[----:B------:R-:W2:Y:S04]  /*5a0c0*/  LDL.LU R203, [R1+0x27ac] ;  /* 0x0027ac0001cb7983 */ /* 0x000ea80000300800 */
        /* <DEDUP_REMOVED lines=19> */
[----:B------:R-:W1:Y:S04]  /*5a200*/  LDL.LU R180, [R1+0x277c] ;  /* 0x00277c0001b47983 */ /* 0x000e680000300800 */
[----:B------:R-:W1:Y:S01]  /*5a210*/  LDL.LU R181, [R1+0x2778] ;  /* 0x0027780001b57983 */ /* 0x000e620000300800 */
[----:B------:R-:W-:-:S03]  /*5a220*/  IMAD.MOV.U32 R92, RZ, RZ, R182 ;  /* 0x000000ffff5c7224 */ /* 0x000fc600078e00b6 */
[----:B------:R-:W2:Y:S01]  /*5a230*/  LDL.LU R100, [R1+0x4f0] ;  /* 0x0004f00001647983 */ /* 0x000ea20000300800 */
[----:B------:R-:W-:-:S03]  /*5a240*/  IMAD.MOV.U32 R93, RZ, RZ, R183 ;  /* 0x000000ffff5d7224 */ /* 0x000fc600078e00b7 */
[----:B------:R-:W2:Y:S04]  /*5a250*/  LDL.LU R101, [R1+0x4f4] ;  /* 0x0004f40001657983 */ /* 0x000ea80000300800 */
[----:B------:R-:W2:Y:S04]  /*5a260*/  LDL.LU R102, [R1+0x4f8] ;  /* 0x0004f80001667983 */ /* 0x000ea80000300800 */
[----:B------:R-:W2:Y:S04]  /*5a270*/  LDL.LU R103, [R1+0x4fc] ;  /* 0x0004fc0001677983 */ /* 0x000ea80000300800 */
[----:B------:R-:W1:Y:S04]  /*5a280*/  LDL.LU R182, [R1+0x2774] ;  /* 0x0027740001b67983 */ /* 0x000e680000300800 */
[----:B------:R-:W1:Y:S01]  /*5a290*/  LDL.LU R183, [R1+0x2770] ;  /* 0x0027700001b77983 */ /* 0x000e620000300800 */
[----:B------:R-:W-:Y:S01]  /*5a2a0*/  IMAD.MOV.U32 R94, RZ, RZ, R185 ;  /* 0x000000ffff5e7224 */ /* 0x000fe200078e00b9 */
[----:B------:R-:W-:Y:S01]  /*5a2b0*/  MOV R95, R186 ;  /* 0x000000ba005f7202 */ /* 0x000fe20000000f00 */
[----:B------:R-:W-:Y:S01]  /*5a2c0*/  IMAD.MOV.U32 R212, RZ, RZ, R187 ;  /* 0x000000ffffd47224 */ /* 0x000fe200078e00bb */
[----:B------:R-:W2:Y:S01]  /*5a2d0*/  LDL.LU R185, [R1+0x276c] ;  /* 0x00276c0001b97983 */ /* 0x000ea20000300800 */
[----:B------:R-:W-:-:S03]  /*5a2e0*/  IMAD.MOV.U32 R213, RZ, RZ, R190 ;  /* 0x000000ffffd57224 */ /* 0x000fc600078e00be */
[----:B------:R-:W2:Y:S01]  /*5a2f0*/  LDL.LU R186, [R1+0x2768] ;  /* 0x0027680001ba7983 */ /* 0x000ea20000300800 */
[----:B------:R-:W-:-:S03]  /*5a300*/  IMAD.MOV.U32 R214, RZ, RZ, R191 ;  /* 0x000000ffffd67224 */ /* 0x000fc600078e00bf */
[----:B------:R-:W2:Y:S04]  /*5a310*/  LDL.LU R187, [R1+0x2764] ;  /* 0x0027640001bb7983 */ /* 0x000ea80000300800 */
[----:B------:R-:W2:Y:S04]  /*5a320*/  LDL.LU R190, [R1+0x2760] ;  /* 0x0027600001be7983 */ /* 0x000ea80000300800 */
[----:B------:R-:W2:Y:S01]  /*5a330*/  LDL.LU R191, [R1+0x275c] ;  /* 0x00275c0001bf7983 */ /* 0x000ea20000300800 */
[----:B------:R-:W-:Y:S01]  /*5a340*/  MOV R215, R9 ;  /* 0x0000000900d77202 */ /* 0x000fe20000000f00 */
[----:B------:R-:W-:Y:S08]  /*5a350*/  HMMA.1688.F32.TF32 R88, R244, R54, R88 ;  /* 0x00000036f458723c */ /* 0x000ff00000081058 */
[C---:B-1----:R-:W-:Y:S08]  /*5a360*/  HMMA.1688.F32.TF32 R80, R68.reuse, R46, R180 ;  /* 0x0000002e4450723c */ /* 0x042ff000000810b4 */
[C---:B--2---:R-:W-:Y:S11]  /*5a370*/  HMMA.1688.F32.TF32 R104, R68.reuse, R54, R188 ;  /* 0x000000364468723c */ /* 0x044ff600000810bc */
[----:B------:R-:W-:Y:S05]  /*5a380*/  @!UPT UIADD3 URZ, URZ, URZ, URZ ;  /* 0x0000003f3f3ff290 */ /* 0x000fea000fffe03f */
[----:B------:R-:W-:Y:S01]  /*5a390*/  IMAD.MOV.U32 R159, RZ, RZ, R80 ;  /* 0x000000ffff9f7224 */ /* 0x000fe200078e0050 */
[----:B------:R-:W-:Y:S01]  /*5a3a0*/  MOV R156, R83 ;  /* 0x00000053009c7202 */ /* 0x000fe20000000f00 */
[----:B------:R-:W-:Y:S02]  /*5a3b0*/  IMAD.MOV.U32 R158, RZ, RZ, R81 ;  /* 0x000000ffff9e7224 */ /* 0x000fe400078e0051 */
[----:B------:R-:W-:Y:S02]  /*5a3c0*/  IMAD.MOV.U32 R157, RZ, RZ, R82 ;  /* 0x000000ffff9d7224 */ /* 0x000fe400078e0052 */
[C---:B------:R-:W-:Y:S08]  /*5a3d0*/  HMMA.1688.F32.TF32 R80, R68.reuse, R50, R184 ;  /* 0x000000324450723c */ /* 0x040ff000000810b8 */
[----:B----4-:R-:W-:Y:S01]  /*5a3e0*/  HMMA.1688.F32.TF32 R108, R68, R58, R192 ;  /* 0x0000003a446c723c */ /* 0x010fe200000810c0 */
[----:B------:R-:W-:Y:S04]  /*5a3f0*/  STL.64 [R1+0x4a0], R104 ;  /* 0x0004a06801007387 */ /* 0x000fe80000100a00 */
[----:B------:R1:W-:Y:S11]  /*5a400*/  STL.64 [R1+0x4a8], R106 ;  /* 0x0004a86a01007387 */ /* 0x0003f60000100a00 */
[----:B------:R-:W-:Y:S01]  /*5a410*/  IMAD.MOV.U32 R167, RZ, RZ, R80 ;  /* 0x000000ffffa77224 */ /* 0x000fe200078e0050 */
[----:B------:R-:W-:Y:S01]  /*5a420*/  MOV R164, R83 ;  /* 0x0000005300a47202 */ /* 0x000fe20000000f00 */
[----:B------:R-:W-:-:S02]  /*5a430*/  IMAD.MOV.U32 R166, RZ, RZ, R81 ;  /* 0x000000ffffa67224 */ /* 0x000fc400078e0051 */
[----:B------:R-:W-:Y:S02]  /*5a440*/  IMAD.MOV.U32 R165, RZ, RZ, R82 ;  /* 0x000000ffffa57224 */ /* 0x000fe400078e0052 */
[C---:B---3--:R-:W-:Y:S08]  /*5a450*/  HMMA.1688.F32.TF32 R80, R68.reuse, R62, R196 ;  /* 0x0000003e4450723c */ /* 0x048ff000000810c4 */
[----:B-1----:R-:W-:Y:S08]  /*5a460*/  HMMA.1688.F32.TF32 R104, R68, R66, R200 ;  /* 0x000000424468723c */ /* 0x002ff000000810c8 */
[C---:B------:R-:W-:Y:S01]  /*5a470*/  HMMA.1688.F32.TF32 R68, R244.reuse, R6, R204 ;  /* 0x00000006f444723c */ /* 0x040fe200000810cc */
        /* <DEDUP_REMOVED lines=10> */
[C---:B-1----:R-:W-:Y:S01]  /*5a520*/  HMMA.1688.F32.TF32 R68, R244.reuse, R18, R220 ;  /* 0x00000012f444723c */ /* 0x042fe200000810dc */
[----:B------:R-:W-:Y:S04]  /*5a530*/  LDS R18, [R252+0x19000] ;  /* 0x01900000fc127984 */ /* 0x000fe80000000800 */
[----:B------:R-:W-:Y:S04]  /*5a540*/  LDS R19, [R3+0x19000] ;  /* 0x0190000003137984 */ /* 0x000fe80000000800 */
        /* <DEDUP_REMOVED lines=12> */
[----:B------:R-:W-:Y:S04]  /*5a610*/  LDS R23, [R3+0x19100] ;  /* 0x0191000003177984 */ /* 0x000fe80000000800 */
[----:B------:R-:W-:Y:S04]  /*5a620*/  STL.64 [R1+0x4c0], R80 ;  /* 0x0004c05001007387 */ /* 0x000fe80000100a00 */
[----:B------:R1:W-:Y:S04]  /*5a630*/  STL.64 [R1+0x4c8], R82 ;  /* 0x0004c85201007387 */ /* 0x0003e80000100a00 */
[----:B------:R-:W-:Y:S04]  /*5a640*/  STL.64 [R1+0x4b0], R104 ;  /* 0x0004b06801007387 */ /* 0x000fe80000100a00 */
[----:B------:R-:W-:Y:S04]  /*5a650*/  STL.64 [R1+0x4b8], R106 ;  /* 0x0004b86a01007387 */ /* 0x000fe80000100a00 */
[----:B------:R-:W2:Y:S01]  /*5a660*/  LDL.LU R9, [R1+0x9c0] ;  /* 0x0009c00001097983 */ /* 0x000ea20000300800 */
[C---:B-1----:R-:W-:Y:S03]  /*5a670*/  HMMA.1688.F32.TF32 R80, R244.reuse, R34, R236 ;  /* 0x00000022f450723c */ /* 0x042fe600000810ec */
[----:B------:R-:W-:Y:S04]  /*5a680*/  STL.64 [R1+0x460], R68 ;  /* 0x0004604401007387 */ /* 0x000fe80000100a00 */
[----:B------:R1:W-:Y:S02]  /*5a690*/  STL.64 [R1+0x468], R70 ;  /* 0x0004684601007387 */ /* 0x0003e40000100a00 */
[C---:B-1----:R-:W-:Y:S02]  /*5a6a0*/  HMMA.1688.F32.TF32 R68, R244.reuse, R38, R240 ;  /* 0x00000026f444723c */ /* 0x042fe400000810f0 */
[----:B------:R-:W-:Y:S11]  /*5a6b0*/  LDS R240, [R252+0x18300] ;  /* 0x01830000fcf07984 */ /* 0x000ff60000000800 */
[----:B------:R-:W-:Y:S01]  /*5a6c0*/  @!UPT UIADD3 URZ, URZ, URZ, URZ ;  /* 0x0000003f3f3ff290 */ /* 0x000fe2000fffe03f */
[----:B------:R-:W-:Y:S01]  /*5a6d0*/  STL.64 [R1+0x440], R80 ;  /* 0x0004405001007387 */ /* 0x000fe20000100a00 */
[C---:B------:R-:W-:Y:S03]  /*5a6e0*/  HMMA.1688.F32.TF32 R100, R244.reuse, R42, R100 ;  /* 0x0000002af464723c */ /* 0x040fe60000081064 */
[----:B------:R1:W-:Y:S04]  /*5a6f0*/  STL.64 [R1+0x448], R82 ;  /* 0x0004485201007387 */ /* 0x0003e80000100a00 */
[----:B------:R-:W-:Y:S04]  /*5a700*/  LDS R242, [R252+0x19300] ;  /* 0x01930000fcf27984 */ /* 0x000fe80000000800 */
[----:B------:R-:W-:Y:S01]  /*5a710*/  LDS R241, [R3+0x18300] ;  /* 0x0183000003f17984 */ /* 0x000fe20000000800 */
[C---:B-1----:R-:W-:Y:S03]  /*5a720*/  HMMA.1688.F32.TF32 R80, R244.reuse, R46, R96 ;  /* 0x0000002ef450723c */ /* 0x042fe60000081060 */
[----:B------:R-:W-:Y:S04]  /*5a730*/  LDS R243, [R3+0x19300] ;  /* 0x0193000003f37984 */ /* 0x000fe80000000800 */
[----:B------:R-:W-:Y:S04]  /*5a740*/  STL.64 [R1+0x420], R68 ;  /* 0x0004204401007387 */ /* 0x000fe80000100a00 */
[----:B------:R1:W-:Y:S02]  /*5a750*/  STL.64 [R1+0x428], R70 ;  /* 0x0004284601007387 */ /* 0x0003e40000100a00 */
[C---:B-1----:R-:W-:Y:S02]  /*5a760*/  HMMA.1688.F32.TF32 R68, R244.reuse, R50, R92 ;  /* 0x00000032f444723c */ /* 0x042fe4000008105c */
[----:B------:R-:W-:Y:S04]  /*5a770*/  STL.64 [R1+0x400], R100 ;  /* 0x0004006401007387 */ /* 0x000fe80000100a00 */
[----:B------:R-:W-:Y:S04]  /*5a780*/  STL.64 [R1+0x408], R102 ;  /* 0x0004086601007387 */ /* 0x000fe80000100a00 */
[----:B------:R-:W-:Y:S04]  /*5a790*/  STL.64 [R1+0x3e0], R80 ;  /* 0x0003e05001007387 */ /* 0x000fe80000100a00 */
[----:B------:R1:W-:Y:S09]  /*5a7a0*/  STL.64 [R1+0x3e8], R82 ;  /* 0x0003e85201007387 */ /* 0x0003f20000100a00 */
[----:B------:R-:W-:Y:S01]  /*5a7b0*/  STL.64 [R1+0x3c0], R68 ;  /* 0x0003c04401007387 */ /* 0x000fe20000100a00 */
[C---:B-1----:R-:W-:Y:S03]  /*5a7c0*/  HMMA.1688.F32.TF32 R80, R244.reuse, R58, R84 ;  /* 0x0000003af450723c */ /* 0x042fe60000081054 */
[----:B------:R1:W-:Y:S05]  /*5a7d0*/  STL.64 [R1+0x3c8], R70 ;  /* 0x0003c84601007387 */ /* 0x0003ea0000100a00 */
[----:B-1----:R-:W-:Y:S01]  /*5a7e0*/  HMMA.1688.F32.TF32 R68, R244, R62, R76 ;  /* 0x0000003ef444723c */ /* 0x002fe2000008104c */
[----:B------:R-:W-:Y:S04]  /*5a7f0*/  STL.64 [R1+0x3a0], R88 ;  /* 0x0003a05801007387 */ /* 0x000fe80000100a00 */
[----:B------:R-:W-:Y:S01]  /*5a800*/  STL.64 [R1+0x3a8], R90 ;  /* 0x0003a85a01007387 */ /* 0x000fe20000100a00 */
[----:B------:R-:W-:-:S09]  /*5a810*/  IMAD.MOV.U32 R92, RZ, RZ, R13 ;  /* 0x000000ffff5c7224 */ /* 0x000fd200078e000d */
[----:B------:R-:W-:Y:S01]  /*5a820*/  STL.64 [R1+0x1f0], R80 ;  /* 0x0001f05001007387 */ /* 0x000fe20000100a00 */
[----:B------:R-:W-:-:S03]  /*5a830*/  IMAD.MOV.U32 R93, RZ, RZ, R16 ;  /* 0x000000ffff5d7224 */ /* 0x000fc600078e0010 */
[----:B------:R-:W-:Y:S01]  /*5a840*/  STL.64 [R1+0x1f8], R82 ;  /* 0x0001f85201007387 */ /* 0x000fe20000100a00 */
[----:B------:R-:W-:Y:S01]  /*5a850*/  IMAD.MOV.U32 R94, RZ, RZ, R17 ;  /* 0x000000ffff5e7224 */ /* 0x000fe200078e0011 */
[----:B------:R-:W-:Y:S01]  /*5a860*/  MOV R95, R5 ;  /* 0x00000005005f7202 */ /* 0x000fe20000000f00 */
[----:B------:R-:W-:Y:S01]  /*5a870*/  IMAD.MOV.U32 R76, RZ, RZ, R12 ;  /* 0x000000ffff4c7224 */ /* 0x000fe200078e000c */
[----:B------:R-:W-:Y:S04]  /*5a880*/  STL.64 [R1+0xe0], R68 ;  /* 0x0000e04401007387 */ /* 0x000fe80000100a00 */
[----:B------:R-:W-:Y:S04]  /*5a890*/  STL.64 [R1+0xe8], R70 ;  /* 0x0000e84601007387 */ /* 0x000fe80000100a00 */
[----:B------:R-:W3:Y:S01]  /*5a8a0*/  LDL.LU R13, [R1+0x2758] ;  /* 0x00275800010d7983 */ /* 0x000ee20000300800 */
        /* <DEDUP_REMOVED lines=9> */
[----:B------:R-:W4:Y:S01]  /*5a940*/  LDL.LU R96, [R1+0xc0] ;  /* 0x0000c00001607983 */ /* 0x000f220000300800 */
[----:B------:R-:W-:Y:S11]  /*5a950*/  HMMA.1688.F32.TF32 R244, R244, R66, R212 ;  /* 0x00000042f4f4723c */ /* 0x000ff600000810d4 */
[----:B------:R-:W-:Y:S11]  /*5a960*/  @!UPT UIADD3 URZ, URZ, URZ, URZ ;  /* 0x0000003f3f3ff290 */ /* 0x000ff6000fffe03f */
[----:B------:R-:W-:Y:S01]  /*5a970*/  @!UPT UIADD3 URZ, URZ, URZ, URZ ;  /* 0x0000003f3f3ff290 */ /* 0x000fe2000fffe03f */
[----:B------:R-:W-:Y:S04]  /*5a980*/  STL.64 [R1+0x26d8], R246 ;  /* 0x0026d8f601007387 */ /* 0x000fe80000100a00 */
[----:B------:R-:W-:Y:S01]  /*5a990*/  STL.64 [R1+0x26d0], R244 ;  /* 0x0026d0f401007387 */ /* 0x000fe20000100a00 */
[----:B------:R-:W-:Y:S02]  /*5a9a0*/  IMAD.MOV.U32 R86, RZ, RZ, R2 ;  /* 0x000000ffff567224 */ /* 0x000fe400078e0002 */
[----:B------:R-:W-:Y:S01]  /*5a9b0*/  IMAD.MOV.U32 R87, RZ, RZ, R0 ;  /* 0x000000ffff577224 */ /* 0x000fe200078e0000 */
[----:B--2---:R-:W-:Y:S04]  /*5a9c0*/  LDSM.16.M88.4 R236, [R9+0x44180] ;  /* 0x0441800009ec783b */ /* 0x004fe80000000200 */
[----:B------:R-:W-:Y:S04]  /*5a9d0*/  LDSM.16.M88.4 R232, [R9+0x46180] ;  /* 0x0461800009e8783b */ /* 0x000fe80000000200 */
        /* <DEDUP_REMOVED lines=10> */
[----:B------:R-:W-:Y:S01]  /*5aa80*/  LDSM.16.M88.4 R188, [R9+0x5c180] ;  /* 0x05c1800009bc783b */ /* 0x000fe20000000200 */
[----:B---3--:R-:W-:-:S02]  /*5aa90*/  IMAD.MOV.U32 R99, RZ, RZ, R13 ;  /* 0x000000ffff637224 */ /* 0x008fc400078e000d */
[----:B----4-:R-:W-:Y:S02]  /*5aaa0*/  IMAD.MOV.U32 R102, RZ, RZ, R5 ;  /* 0x000000ffff667224 */ /* 0x010fe400078e0005 */
[----:B------:R-:W-:Y:S02]  /*5aab0*/  IMAD.MOV.U32 R100, RZ, RZ, R12 ;  /* 0x000000ffff647224 */ /* 0x000fe400078e000c */
[----:B------:R-:W1:Y:S01]  /*5aac0*/  LDSM.16.M88.4 R12, [R9+0x40180] ;  /* 0x04018000090c783b */ /* 0x000e620000000200 */
[----:B------:R-:W-:-:S03]  /*5aad0*/  IMAD.MOV.U32 R103, RZ, RZ, R4 ;  /* 0x000000ffff677224 */ /* 0x000fc600078e0004 */
[----:B------:R-:W2:Y:S01]  /*5aae0*/  LDSM.16.M88.4 R4, [R9+0x42180] ;  /* 0x042180000904783b */ /* 0x000ea20000000200 */
[----:B------:R-:W-:Y:S01]  /*5aaf0*/  MOV R97, R17 ;  /* 0x0000001100617202 */ /* 0x000fe20000000f00 */
[----:B------:R-:W-:Y:S02]  /*5ab00*/  IMAD.MOV.U32 R98, RZ, RZ, R16 ;  /* 0x000000ffff627224 */ /* 0x000fe400078e0010 */
[----:B------:R-:W-:Y:S04]  /*5ab10*/  LDS R16, [R252+0x18000] ;  /* 0x01800000fc107984 */ /* 0x000fe80000000800 */
[----:B------:R-:W3:Y:S01]  /*5ab20*/  LDS R17, [R3+0x18000] ;  /* 0x0180000003117984 */ /* 0x000ee20000000800 */
[----:B------:R-:W-:-:S03]  /*5ab30*/  MOV R101, R8 ;  /* 0x0000000800657202 */ /* 0x000fc60000000f00 */
[----:B------:R-:W4:Y:S04]  /*5ab40*/  LDSM.16.M88.4 R8, [R9+0x5e180] ;  /* 0x05e180000908783b */ /* 0x000f280000000200 */
[----:B-1----:R-:W-:Y:S04]  /*5ab50*/  STL [R1+0x26e4], R14 ;  /* 0x0026e40e01007387 */ /* 0x002fe80000100800 */
[----:B------:R-:W-:Y:S04]  /*5ab60*/  STL [R1+0x26e0], R15 ;  /* 0x0026e00f01007387 */ /* 0x000fe80000100800 */
[----:B--2---:R-:W-:Y:S04]  /*5ab70*/  STL [R1+0x26ec], R6 ;  /* 0x0026ec0601007387 */ /* 0x004fe80000100800 */
        /* <DEDUP_REMOVED lines=27> */
[----:B------:R-:W2:Y:S01]  /*5ad30*/  LDL.LU R88, [R1+0x90] ;  /* 0x0000900001587983 */ /* 0x000ea20000300800 */
[----:B---3--:R-:W-:Y:S03]  /*5ad40*/  HMMA.1688.F32.TF32 R68, R16, R12, R100 ;  /* 0x0000000c1044723c */ /* 0x008fe60000081064 */
[----:B------:R-:W2:Y:S04]  /*5ad50*/  LDL.LU R89, [R1+0x94] ;  /* 0x0000940001597983 */ /* 0x000ea80000300800 */
[----:B------:R-:W2:Y:S04]  /*5ad60*/  LDL.LU R90, [R1+0x98] ;  /* 0x00009800015a7983 */ /* 0x000ea80000300800 */
[----:B------:R-:W2:Y:S04]  /*5ad70*/  LDL.LU R91, [R1+0x9c] ;  /* 0x00009c00015b7983 */ /* 0x000ea80000300800 */
[----:B----4-:R-:W-:Y:S04]  /*5ad80*/  STL [R1+0x25e4], R10 ;  /* 0x0025e40a01007387 */ /* 0x010fe80000100800 */
[----:B------:R-:W-:Y:S04]  /*5ad90*/  STL [R1+0x25e0], R11 ;  /* 0x0025e00b01007387 */ /* 0x000fe80000100800 */
[----:B------:R1:W-:Y:S01]  /*5ada0*/  STL.64 [R1+0xd0], R68 ;  /* 0x0000d04401007387 */ /* 0x0003e20000100a00 */
[----:B------:R-:W-:Y:S01]  /*5adb0*/  IMAD.MOV.U32 R2, RZ, RZ, R70 ;  /* 0x000000ffff027224 */ /* 0x000fe200078e0046 */
[----:B------:R-:W-:-:S02]  /*5adc0*/  MOV R0, R71 ;  /* 0x0000004700007202 */ /* 0x000fc40000000f00 */
[C---:B-1----:R-:W-:Y:S11]  /*5add0*/  HMMA.1688.F32.TF32 R68, R16.reuse, R4, R96 ;  /* 0x000000041044723c */ /* 0x042ff60000081060 */
[----:B------:R-:W-:Y:S11]  /*5ade0*/  @!UPT UIADD3 URZ, URZ, URZ, URZ ;  /* 0x0000003f3f3ff290 */ /* 0x000ff6000fffe03f */
[----:B------:R-:W-:Y:S02]  /*5adf0*/  @!UPT UIADD3 URZ, URZ, URZ, URZ ;  /* 0x0000003f3f3ff290 */ /* 0x000fe4000fffe03f */
[----:B------:R-:W-:Y:S01]  /*5ae00*/  IMAD.MOV.U32 R6, RZ, RZ, R68 ;  /* 0x000000ffff067224 */ /* 0x000fe200078e0044 */
[----:B------:R-:W-:Y:S01]  /*5ae10*/  MOV R15, R71 ;  /* 0x00000047000f7202 */ /* 0x000fe20000000f00 */
[----:B------:R-:W-:Y:S02]  /*5ae20*/  IMAD.MOV.U32 R7, RZ, RZ, R69 ;  /* 0x000000ffff077224 */ /* 0x000fe400078e0045 */
[----:B------:R-:W-:Y:S02]  /*5ae30*/  IMAD.MOV.U32 R14, RZ, RZ, R70 ;  /* 0x000000ffff0e7224 */ /* 0x000fe400078e0046 */
[C---:B------:R-:W-:Y:S01]  /*5ae40*/  HMMA.1688.F32.TF32 R68, R16.reuse, R236, R76 ;  /* 0x000000ec1044723c */ /* 0x040fe2000008104c */
[----:B------:R-:W3:Y:S11]  /*5ae50*/  LDL.LU R76, [R1+0x70] ;  /* 0x00007000014c7983 */ /* 0x000ef60000300800 */
[----:B------:R-:W-:Y:S11]  /*5ae60*/  @!UPT UIADD3 URZ, URZ, URZ, URZ ;  /* 0x0000003f3f3ff290 */ /* 0x000ff6000fffe03f */
[----:B------:R-:W-:Y:S04]  /*5ae70*/  STL.64 [R1+0xb0], R68 ;  /* 0x0000b04401007387 */ /* 0x000fe80000100a00 */
[----:B------:R1:W-:Y:S04]  /*5ae80*/  STL.64 [R1+0xb8], R70 ;  /* 0x0000b84601007387 */ /* 0x0003e80000100a00 */
[----:B------:R-:W3:Y:S04]  /*5ae90*/  LDL.LU R77, [R1+0x74] ;  /* 0x00007400014d7983 */ /* 0x000ee80000300800 */
[----:B------:R-:W3:Y:S04]  /*5aea0*/  LDL.LU R78, [R1+0x78] ;  /* 0x00007800014e7983 */ /* 0x000ee80000300800 */
[----:B------:R-:W3:Y:S01]  /*5aeb0*/  LDL.LU R79, [R1+0x7c] ;  /* 0x00007c00014f7983 */ /* 0x000ee20000300800 */
[----:B-1----:R-:W-:Y:S01]  /*5aec0*/  HMMA.1688.F32.TF32 R68, R16, R232, R92 ;  /* 0x000000e81044723c */ /* 0x002fe2000008105c */
[----:B------:R-:W-:Y:S01]  /*5aed0*/  IMAD.MOV.U32 R84, RZ, RZ, R25 ;  /* 0x000000ffff547224 */ /* 0x000fe200078e0019 */
[----:B------:R-:W-:Y:S01]  /*5aee0*/  MOV R85, R24 ;  /* 0x0000001800557202 */ /* 0x000fe20000000f00 */
[----:B------:R-:W-:Y:S04]  /*5aef0*/  LDS R25, [R3+0x18080] ;  /* 0x0180800003197984 */ /* 0x000fe80000000800 */
[----:B------:R-:W1:Y:S11]  /*5af00*/  LDS R24, [R252+0x18080] ;  /* 0x01808000fc187984 */ /* 0x000e760000000800 */
[----:B------:R-:W-:Y:S06]  /*5af10*/  @!UPT UIADD3 URZ, URZ, URZ, URZ ;  /* 0x0000003f3f3ff290 */ /* 0x000fec000fffe03f */
[----:B------:R-:W-:Y:S01]  /*5af20*/  IMAD.MOV.U32 R194, RZ, RZ, R68 ;  /* 0x000000ffffc27224 */ /* 0x000fe200078e0044 */
[----:B------:R-:W-:Y:S01]  /*5af30*/  MOV R199, R71 ;  /* 0x0000004700c77202 */ /* 0x000fe20000000f00 */
[----:B------:R-:W-:Y:S02]  /*5af40*/  IMAD.MOV.U32 R195, RZ, RZ, R69 ;  /* 0x000000ffffc37224 */ /* 0x000fe400078e0045 */
[----:B------:R-:W-:-:S03]  /*5af50*/  IMAD.MOV.U32 R198, RZ, RZ, R70 ;  /* 0x000000ffffc67224 */ /* 0x000fc600078e0046 */
[----:B------:R-:W-:Y:S04]  /*5af60*/  STL [R1+0x2694], R195 ;  /* 0x002694c301007387 */ /* 0x000fe80000100800 */
[----:B------:R-:W-:Y:S04]  /*5af70*/  STL [R1+0x2690], R194 ;  /* 0x002690c201007387 */ /* 0x000fe80000100800 */
[----:B------:R4:W-:Y:S04]  /*5af80*/  STL [R1+0x268c], R198 ;  /* 0x00268cc601007387 */ /* 0x0009e80000100800 */
        /* <DEDUP_REMOVED lines=8> */
[----:B------:R-:W-:Y:S01]  /*5b010*/  HMMA.1688.F32.TF32 R68, R16, R224, R84 ;  /* 0x000000e01044723c */ /* 0x000fe20000081054 */
[----:B------:R-:W-:Y:S04]  /*5b020*/  STL [R1+0x269c], R207 ;  /* 0x00269ccf01007387 */ /* 0x000fe80000100800 */
[----:B------:R-:W-:Y:S04]  /*5b030*/  STL [R1+0x2698], R206 ;  /* 0x002698ce01007387 */ /* 0x000fe80000100800 */
[----:B------:R-:W-:Y:S04]  /*5b040*/  STL [R1+0x2684], R202 ;  /* 0x002684ca01007387 */ /* 0x000fe80000100800 */
[----:B------:R2:W-:Y:S04]  /*5b050*/  STL [R1+0x2680], R203 ;  /* 0x002680cb01007387 */ /* 0x0005e80000100800 */
        /* <DEDUP_REMOVED lines=8> */
[----:B------:R1:W-:Y:S04]  /*5b0e0*/  STL [R1+0x26ac], R223 ;  /* 0x0026acdf01007387 */ /* 0x0003e80000100800 */
[----:B------:R-:W-:Y:S04]  /*5b0f0*/  STL [R1+0x26a8], R222 ;  /* 0x0026a8de01007387 */ /* 0x000fe80000100800 */
[----:B------:R-:W-:Y:S04]  /*5b100*/  STL [R1+0x26a4], R219 ;  /* 0x0026a4db01007387 */ /* 0x000fe80000100800 */
[----:B------:R1:W-:Y:S04]  /*5b110*/  STL [R1+0x26a0], R218 ;  /* 0x0026a0da01007387 */ /* 0x0003e80000100800 */
[----:B------:R-:W4:Y:S04]  /*5b120*/  LDL.LU R100, [R1+0x50] ;  /* 0x0000500001647983 */ /* 0x000f280000300800 */
[----:B------:R-:W4:Y:S04]  /*5b130*/  LDL.LU R101, [R1+0x54] ;  /* 0x0000540001657983 */ /* 0x000f280000300800 */
[----:B------:R-:W4:Y:S04]  /*5b140*/  LDL.LU R102, [R1+0x58] ;  /* 0x0000580001667983 */ /* 0x000f280000300800 */
[----:B------:R-:W4:Y:S01]  /*5b150*/  LDL.LU R103, [R1+0x5c] ;  /* 0x00005c0001677983 */ /* 0x000f220000300800 */
[----:B---3--:R-:W-:Y:S03]  /*5b160*/  HMMA.1688.F32.TF32 R68, R16, R220, R76 ;  /* 0x000000dc1044723c */ /* 0x008fe6000008104c */
[----:B------:R-:W3:Y:S04]  /*5b170*/  LDL.LU R76, [R1] ;  /* 0x00000000014c7983 */ /* 0x000ee80000300800 */
        /* <DEDUP_REMOVED lines=19> */
[----:B------:R-:W-:Y:S01]  /*5b2b0*/  IMAD.MOV.U32 R210, RZ, RZ, R68 ;  /* 0x000000ffffd27224 */ /* 0x000fe200078e0044 */
[----:B------:R-:W-:Y:S01]  /*5b2c0*/  MOV R215, R71 ;  /* 0x0000004700d77202 */ /* 0x000fe20000000f00 */
[----:B------:R-:W-:-:S02]  /*5b2d0*/  IMAD.MOV.U32 R211, RZ, RZ, R69 ;  /* 0x000000ffffd37224 */ /* 0x000fc400078e0045 */
[----:B------:R-:W-:Y:S02]  /*5b2e0*/  IMAD.MOV.U32 R214, RZ, RZ, R70 ;  /* 0x000000ffffd67224 */ /* 0x000fe400078e0046 */
[----:B------:R1:W-:Y:S04]  /*5b2f0*/  STL [R1+0x26bc], R215 ;  /* 0x0026bcd701007387 */ /* 0x0003e80000100800 */
[----:B------:R1:W-:Y:S04]  /*5b300*/  STL [R1+0x26b8], R214 ;  /* 0x0026b8d601007387 */ /* 0x0003e80000100800 */
[----:B------:R-:W-:Y:S04]  /*5b310*/  STL [R1+0x26b4], R211 ;  /* 0x0026b4d301007387 */ /* 0x000fe80000100800 */
[----:B------:R1:W-:Y:S01]  /*5b320*/  STL [R1+0x26b0], R210 ;  /* 0x0026b0d201007387 */ /* 0x0003e20000100800 */
[C---:B--2---:R-:W-:Y:S11]  /*5b330*/  HMMA.1688.F32.TF32 R68, R16.reuse, R216, R104 ;  /* 0x000000d81044723c */ /* 0x044ff60000081068 */
[----:B------:R-:W-:Y:S11]  /*5b340*/  @!UPT UIADD3 URZ, URZ, URZ, URZ ;  /* 0x0000003f3f3ff290 */ /* 0x000ff6000fffe03f */
[----:B------:R-:W-:Y:S02]  /*5b350*/  @!UPT UIADD3 URZ, URZ, URZ, URZ ;  /* 0x0000003f3f3ff290 */ /* 0x000fe4000fffe03f */
[----:B----4-:R-:W-:Y:S01]  /*5b360*/  IMAD.MOV.U32 R198, RZ, RZ, R68 ;  /* 0x000000ffffc67224 */ /* 0x010fe200078e0044 */
        /* <DEDUP_REMOVED lines=17> */
[C---:B------:R-:W-:Y:S01]  /*5b480*/  HMMA.1688.F32.TF32 R68, R16.reuse, R204, R92 ;  /* 0x000000cc1044723c */ /* 0x040fe2000008105c */
[----:B------:R2:W-:Y:S04]  /*5b490*/  STL [R1+0x26cc], R203 ;  /* 0x0026cccb01007387 */ /* 0x0005e80000100800 */
[----:B------:R3:W-:Y:S04]  /*5b4a0*/  STL [R1+0x26c8], R202 ;  /* 0x0026c8ca01007387 */ /* 0x0007e80000100800 */
[----:B------:R-:W-:Y:S11]  /*5b4b0*/  STL [R1+0x26c4], R199 ;  /* 0x0026c4c701007387 */ /* 0x000ff60000100800 */
[----:B------:R-:W-:Y:S04]  /*5b4c0*/  @!UPT UIADD3 URZ, URZ, URZ, URZ ;  /* 0x0000003f3f3ff290 */ /* 0x000fe8000fffe03f */
[----:B-1----:R-:W-:Y:S01]  /*5b4d0*/  IMAD.MOV.U32 R223, RZ, RZ, R68 ;  /* 0x000000ffffdf7224 */ /* 0x002fe200078e0044 */
[----:B------:R-:W-:Y:S01]  /*5b4e0*/  MOV R218, R71 ;  /* 0x0000004700da7202 */ /* 0x000fe20000000f00 */
[----:B------:R-:W-:Y:S02]  /*5b4f0*/  IMAD.MOV.U32 R222, RZ, RZ, R69 ;  /* 0x000000ffffde7224 */ /* 0x000fe400078e0045 */
[----:B------:R-:W-:Y:S02]  /*5b500*/  IMAD.MOV.U32 R219, RZ, RZ, R70 ;  /* 0x000000ffffdb7224 */ /* 0x000fe400078e0046 */
[----:B------:R-:W-:Y:S01]  /*5b510*/  HMMA.1688.F32.TF32 R68, R16, R200, R88 ;  /* 0x000000c81044723c */ /* 0x000fe20000081058 */
        /* <DEDUP_REMOVED lines=42> */
[----:B---3--:R-:W-:Y:S01]  /*5b7c0*/  IMAD.MOV.U32 R202, RZ, RZ, R69 ;  /* 0x000000ffffca7224 */ /* 0x008fe200078e0045 */
[----:B-1----:R-:W-:Y:S02]  /*5b7d0*/  MOV R198, R71 ;  /* 0x0000004700c67202 */ /* 0x002fe40000000f00 */
[----:B------:R-:W2:Y:S01]  /*5b7e0*/  LDL.LU R107, [R1+0x1ac] ;  /* 0x0001ac00016b7983 */ /* 0x000ea20000300800 */
[----:B------:R-:W-:Y:S02]  /*5b7f0*/  IMAD.MOV.U32 R199, RZ, RZ, R70 ;  /* 0x000000ffffc77224 */ /* 0x000fe400078e0046 */
[----:B------:R-:W-:Y:S01]  /*5b800*/  IMAD.MOV.U32 R90, RZ, RZ, R248 ;  /* 0x000000ffff5a7224 */ /* 0x000fe200078e00f8 */
[----:B------:R-:W3:Y:S01]  /*5b810*/  LDL.LU R88, [R1+0x160] ;  /* 0x0001600001587983 */ /* 0x000ee20000300800 */
[----:B------:R-:W-:Y:S01]  /*5b820*/  HMMA.1688.F32.TF32 R68, R16, R192, R76 ;  /* 0x000000c01044723c */ /* 0x000fe2000008104c */
[----:B------:R-:W-:-:S02]  /*5b830*/  IMAD.MOV.U32 R91, RZ, RZ, R249 ;  /* 0x000000ffff5b7224 */ /* 0x000fc400078e00f9 */
[----:B------:R-:W3:Y:S04]  /*5b840*/  LDL.LU R89, [R1+0x164] ;  /* 0x0001640001597983 */ /* 0x000ee80000300800 */
[----:B------:R-:W2:Y:S01]  /*5b850*/  LDL.LU R248, [R1+0x273c] ;  /* 0x00273c0001f87983 */ /* 0x000ea20000300800 */
[----:B------:R-:W-:Y:S01]  /*5b860*/  IMAD.MOV.U32 R76, RZ, RZ, R250 ;  /* 0x000000ffff4c7224 */ /* 0x000fe200078e00fa */
[----:B------:R-:W-:Y:S02]  /*5b870*/  MOV R77, R251 ;  /* 0x000000fb004d7202 */ /* 0x000fe40000000f00 */
[----:B------:R-:W2:Y:S04]  /*5b880*/  LDL.LU R249, [R1+0x2738] ;  /* 0x0027380001f97983 */ /* 0x000ea80000300800 */
[----:B------:R-:W2:Y:S04]  /*5b890*/  LDL.LU R250, [R1+0x2734] ;  /* 0x0027340001fa7983 */ /* 0x000ea80000300800 */
[----:B------:R-:W2:Y:S04]  /*5b8a0*/  LDL.LU R251, [R1+0x2730] ;  /* 0x0027300001fb7983 */ /* 0x000ea80000300800 */
        /* <DEDUP_REMOVED lines=8> */
[----:B------:R-:W-:Y:S02]  /*5b930*/  IMAD.MOV.U32 R86, RZ, RZ, R21 ;  /* 0x000000ffff567224 */ /* 0x000fe400078e0015 */
[----:B------:R-:W-:Y:S01]  /*5b940*/  IMAD.MOV.U32 R87, RZ, RZ, R20 ;  /* 0x000000ffff577224 */ /* 0x000fe200078e0014 */
[----:B------:R-:W-:Y:S04]  /*5b950*/  LDS R21, [R3+0x18100] ;  /* 0x0181000003157984 */ /* 0x000fe80000000800 */
[----:B------:R-:W1:Y:S01]  /*5b960*/  LDS R20, [R252+0x18100] ;  /* 0x01810000fc147984 */ /* 0x000e620000000800 */
[----:B----4-:R-:W-:Y:S08]  /*5b970*/  HMMA.1688.F32.TF32 R68, R24, R236, R112 ;  /* 0x000000ec1844723c */ /* 0x010ff00000081070 */
[C---:B--2---:R-:W-:Y:S08]  /*5b980*/  HMMA.1688.F32.TF32 R248, R16.reuse, R188, R248 ;  /* 0x000000bc10f8723c */ /* 0x044ff000000810f8 */
[----:B------:R-:W-:Y:S11]  /*5b990*/  HMMA.1688.F32.TF32 R16, R16, R8, R80 ;  /* 0x000000081010723c */ /* 0x000ff60000081050 */
[----:B------:R-:W-:Y:S04]  /*5b9a0*/  @!UPT UIADD3 URZ, URZ, URZ, URZ ;  /* 0x0000003f3f3ff290 */ /* 0x000fe8000fffe03f */
        /* <DEDUP_REMOVED lines=8> */
[----:B------:R2:W-:Y:S05]  /*5ba30*/  STL [R1+0x25e8], R19 ;  /* 0x0025e81301007387 */ /* 0x0005ea0000100800 */
[C---:B--2---:R-:W-:Y:S11]  /*5ba40*/  HMMA.1688.F32.TF32 R16, R24.reuse, R12, R120 ;  /* 0x0000000c1810723c */ /* 0x044ff60000081078 */
[----:B------:R-:W-:Y:S11]  /*5ba50*/  @!UPT UIADD3 URZ, URZ, URZ, URZ ;  /* 0x0000003f3f3ff290 */ /* 0x000ff6000fffe03f */
[----:B------:R-:W-:Y:S01]  /*5ba60*/  @!UPT UIADD3 URZ, URZ, URZ, URZ ;  /* 0x0000003f3f3ff290 */ /* 0x000fe2000fffe03f */
        /* <DEDUP_REMOVED lines=12> */
[----:B------:R-:W-:Y:S04]  /*5bb30*/  STL.64 [R1+0x1a8], R82 ;  /* 0x0001a85201007387 */ /* 0x000fe80000100a00 */
[----:B------:R-:W-:Y:S01]  /*5bb40*/  STL.64 [R1+0x190], R68 ;  /* 0x0001904401007387 */ /* 0x000fe20000100a00 */
[C---:B--2---:R-:W-:Y:S03]  /*5bb50*/  HMMA.1688.F32.TF32 R16, R24.reuse, R220, R96 ;  /* 0x000000dc1810723c */ /* 0x044fe60000081060 */
[----:B------:R3:W-:Y:S05]  /*5bb60*/  STL.64 [R1+0x198], R70 ;  /* 0x0001984601007387 */ /* 0x0007ea0000100a00 */
[C---:B---3--:R-:W-:Y:S08]  /*5bb70*/  HMMA.1688.F32.TF32 R68, R24.reuse, R212, R88 ;  /* 0x000000d41844723c */ /* 0x048ff00000081058 */
[----:B------:R-:W-:Y:S07]  /*5bb80*/  HMMA.1688.F32.TF32 R80, R24, R216, R92 ;  /* 0x000000d81850723c */ /* 0x000fee000008105c */
[----:B------:R2:W-:Y:S09]  /*5bb90*/  STL.64 [R1+0x180], R16 ;  /* 0x0001801001007387 */ /* 0x0005f20000100a00 */
[----:B--2---:R-:W-:Y:S01]  /*5bba0*/  IMAD.MOV.U32 R16, RZ, RZ, R68 ;  /* 0x000000ffff107224 */ /* 0x004fe200078e0044 */
[----:B------:R-:W-:Y:S01]  /*5bbb0*/  MOV R248, R69 ;  /* 0x0000004500f87202 */ /* 0x000fe20000000f00 */
[----:B------:R-:W-:-:S02]  /*5bbc0*/  IMAD.MOV.U32 R249, RZ, RZ, R70 ;  /* 0x000000fffff97224 */ /* 0x000fc400078e0046 */
[----:B------:R-:W-:Y:S02]  /*5bbd0*/  IMAD.MOV.U32 R250, RZ, RZ, R71 ;  /* 0x000000fffffa7224 */ /* 0x000fe400078e0047 */
[C---:B------:R-:W-:Y:S01]  /*5bbe0*/  HMMA.1688.F32.TF32 R68, R24.reuse, R208, R84 ;  /* 0x000000d01844723c */ /* 0x040fe20000081054 */
[----:B------:R-:W-:Y:S04]  /*5bbf0*/  STL.64 [R1+0x188], R18 ;  /* 0x0001881201007387 */ /* 0x000fe80000100a00 */
[----:B------:R-:W-:Y:S04]  /*5bc00*/  STL.64 [R1+0x170], R80 ;  /* 0x0001705001007387 */ /* 0x000fe80000100a00 */
[----:B------:R-:W-:Y:S04]  /*5bc10*/  STL.64 [R1+0x178], R82 ;  /* 0x0001785201007387 */ /* 0x000fe80000100a00 */
[----:B------:R-:W-:Y:S04]  /*5bc20*/  STL [R1+0x261c], R250 ;  /* 0x00261cfa01007387 */ /* 0x000fe80000100800 */
[----:B------:R-:W-:Y:S04]  /*5bc30*/  STL [R1+0x2618], R249 ;  /* 0x002618f901007387 */ /* 0x000fe80000100800 */
[----:B------:R-:W-:Y:S04]  /*5bc40*/  STL [R1+0x2614], R248 ;  /* 0x002614f801007387 */ /* 0x000fe80000100800 */
[----:B------:R2:W-:Y:S04]  /*5bc50*/  STL [R1+0x2610], R16 ;  /* 0x0026101001007387 */ /* 0x0005e80000100800 */
[----:B------:R3:W-:Y:S04]  /*5bc60*/  STL.64 [R1+0x150], R68 ;  /* 0x0001504401007387 */ /* 0x0007e80000100a00 */
[----:B------:R4:W-:Y:S01]  /*5bc70*/  STL.64 [R1+0x158], R70 ;  /* 0x0001584601007387 */ /* 0x0009e20000100a00 */
[----:B--2---:R-:W-:Y:S03]  /*5bc80*/  HMMA.1688.F32.TF32 R16, R24, R204, R76 ;  /* 0x000000cc1810723c */ /* 0x004fe6000008104c */
[----:B------:R-:W2:Y:S04]  /*5bc90*/  LDL.LU R76, [R1+0x220] ;  /* 0x00022000014c7983 */ /* 0x000ea80000300800 */
[----:B------:R-:W2:Y:S01]  /*5bca0*/  LDL.LU R77, [R1+0x224] ;  /* 0x00022400014d7983 */ /* 0x000ea20000300800 */
[----:B------:R-:W-:Y:S01]  /*5bcb0*/  IMAD.MOV.U32 R78, RZ, RZ, R45 ;  /* 0x000000ffff4e7224 */ /* 0x000fe200078e002d */
[----:B------:R-:W-:-:S02]  /*5bcc0*/  MOV R79, R44 ;  /* 0x0000002c004f7202 */ /* 0x000fc40000000f00 */
[----:B------:R-:W2:Y:S04]  /*5bcd0*/  LDL.LU R45, [R1+0x272c] ;  /* 0x00272c00012d7983 */ /* 0x000ea80000300800 */
[----:B------:R-:W3:Y:S04]  /*5bce0*/  LDL.LU R44, [R1+0x2728] ;  /* 0x00272800012c7983 */ /* 0x000ee80000300800 */
[----:B------:R-:W4:Y:S04]  /*5bcf0*/  LDL.LU R84, [R1+0x230] ;  /* 0x0002300001547983 */ /* 0x000f280000300800 */
[----:B------:R-:W4:Y:S04]  /*5bd00*/  LDL.LU R85, [R1+0x234] ;  /* 0x0002340001557983 */ /* 0x000f280000300800 */
[----:B------:R-:W4:Y:S04]  /*5bd10*/  LDL.LU R86, [R1+0x238] ;  /* 0x0002380001567983 */ /* 0x000f280000300800 */
[----:B------:R-:W4:Y:S04]  /*5bd20*/  LDL.LU R87, [R1+0x23c] ;  /* 0x00023c0001577983 */ /* 0x000f280000300800 */
[----:B------:R-:W4:Y:S04]  /*5bd30*/  LDL.LU R88, [R1+0x240] ;  /* 0x0002400001587983 */ /* 0x000f280000300800 */
[----:B------:R-:W4:Y:S01]  /*5bd40*/  LDL.LU R89, [R1+0x244] ;  /* 0x0002440001597983 */ /* 0x000f220000300800 */
[----:B--2---:R-:W-:-:S02]  /*5bd50*/  IMAD.MOV.U32 R91, RZ, RZ, R45 ;  /* 0x000000ffff5b7224 */ /* 0x004fc400078e002d */
[----:B---3--:R-:W-:Y:S02]  /*5bd60*/  IMAD.MOV.U32 R90, RZ, RZ, R44 ;  /* 0x000000ffff5a7224 */ /* 0x008fe400078e002c */
        /* <DEDUP_REMOVED lines=50> */
[----:B------:R-:W1:Y:S04]  /*5c090*/  LDL.LU R168, [R1+0x870] ;  /* 0x0008700001a87983 */ /* 0x000e680000300800 */
        /* <DEDUP_REMOVED lines=13> */
[----:B------:R-:W-:-:S02]  /*5c170*/  MOV R249, R17 ;  /* 0x0000001100f97202 */ /* 0x000fc40000000f00 */
[----:B--2---:R-:W-:Y:S01]  /*5c180*/  MOV R99, R44 ;  /* 0x0000002c00637202 */ /* 0x004fe20000000f00 */
[----:B---3--:R-:W-:Y:S02]  /*5c190*/  IMAD.MOV.U32 R98, RZ, RZ, R45 ;  /* 0x000000ffff627224 */ /* 0x008fe400078e002d */
[----:B------:R-:W-:Y:S02]  /*5c1a0*/  IMAD.MOV.U32 R250, RZ, RZ, R16 ;  /* 0x000000fffffa7224 */ /* 0x000fe400078e0010 */
[----:B------:R-:W-:Y:S02]  /*5c1b0*/  IMAD.MOV.U32 R248, RZ, RZ, R18 ;  /* 0x000000fffff87224 */ /* 0x000fe400078e0012 */
[----:B------:R-:W-:Y:S01]  /*5c1c0*/  IMAD.MOV.U32 R16, RZ, RZ, R19 ;  /* 0x000000ffff107224 */ /* 0x000fe200078e0013 */
[C---:B----4-:R-:W-:Y:S11]  /*5c1d0*/  HMMA.1688.F32.TF32 R44, R24.reuse, R200, R68 ;  /* 0x000000c8182c723c */ /* 0x050ff60000081044 */
[----:B------:R-:W-:Y:S11]  /*5c1e0*/  @!UPT UIADD3 URZ, URZ, URZ, URZ ;  /* 0x0000003f3f3ff290 */ /* 0x000ff6000fffe03f */
[----:B------:R-:W-:Y:S02]  /*5c1f0*/  @!UPT UIADD3 URZ, URZ, URZ, URZ ;  /* 0x0000003f3f3ff290 */ /* 0x000fe4000fffe03f */
[----:B------:R-:W-:Y:S01]  /*5c200*/  IMAD.MOV.U32 R251, RZ, RZ, R44 ;  /* 0x000000fffffb7224 */ /* 0x000fe200078e002c */
[----:B------:R-:W-:Y:S01]  /*5c210*/  MOV R17, R47 ;  /* 0x0000002f00117202 */ /* 0x000fe20000000f00 */
[----:B------:R-:W-:Y:S02]  /*5c220*/  IMAD.MOV.U32 R190, RZ, RZ, R45 ;  /* 0x000000ffffbe7224 */ /* 0x000fe400078e002d */
[----:B------:R-:W-:Y:S02]  /*5c230*/  IMAD.MOV.U32 R191, RZ, RZ, R46 ;  /* 0x000000ffffbf7224 */ /* 0x000fe400078e002e */
[C---:B------:R-:W-:Y:S01]  /*5c240*/  HMMA.1688.F32.TF32 R44, R24.reuse, R196, R184 ;  /* 0x000000c4182c723c */ /* 0x040fe200000810b8 */
[----:B------:R-:W-:Y:S04]  /*5c250*/  STL.64 [R1+0x26f8], R250 ;  /* 0x0026f8fa01007387 */ /* 0x000fe80000100a00 */
[----:B------:R-:W-:Y:S04]  /*5c260*/  STL.64 [R1+0x26f0], R248 ;  /* 0x0026f0f801007387 */ /* 0x000fe80000100a00 */
[----:B------:R-:W-:Y:S04]  /*5c270*/  LDS R184, [R252+0x18380] ;  /* 0x01838000fcb87984 */ /* 0x000fe80000000800 */
[----:B------:R-:W-:Y:S01]  /*5c280*/  LDS R186, [R252+0x19380] ;  /* 0x01938000fcba7984 */ /* 0x000fe20000000800 */
[----:B------:R-:W-:Y:S03]  /*5c290*/  HMMA.1688.F32.TF32 R68, R24, R188, R176 ;  /* 0x000000bc1844723c */ /* 0x000fe600000810b0 */
[----:B------:R-:W-:Y:S04]  /*5c2a0*/  LDS R185, [R3+0x18380] ;  /* 0x0183800003b97984 */ /* 0x000fe80000000800 */
[----:B------:R-:W-:Y:S03]  /*5c2b0*/  LDS R187, [R3+0x19380] ;  /* 0x0193800003bb7984 */ /* 0x000fe60000000800 */
[----:B------:R-:W-:-:S02]  /*5c2c0*/  IMAD.MOV.U32 R18, RZ, RZ, R44 ;  /* 0x000000ffff127224 */ /* 0x000fc400078e002c */
[----:B------:R-:W-:Y:S01]  /*5c2d0*/  IMAD.MOV.U32 R19, RZ, RZ, R45 ;  /* 0x000000ffff137224 */ /* 0x000fe200078e002d */
[----:B------:R-:W-:Y:S01]  /*5c2e0*/  MOV R11, R47 ;  /* 0x0000002f000b7202 */ /* 0x000fe20000000f00 */
[----:B------:R-:W-:Y:S02]  /*5c2f0*/  IMAD.MOV.U32 R10, RZ, RZ, R46 ;  /* 0x000000ffff0a7224 */ /* 0x000fe400078e002e */
[C---:B------:R-:W-:Y:S01]  /*5c300*/  HMMA.1688.F32.TF32 R44, R24.reuse, R192, R180 ;  /* 0x000000c0182c723c */ /* 0x040fe200000810b4 */
[----:B------:R-:W-:Y:S04]  /*5c310*/  STL.64 [R1+0x2708], R18 ;  /* 0x0027081201007387 */ /* 0x000fe80000100a00 */
[----:B------:R2:W-:Y:S03]  /*5c320*/  STL.64 [R1+0x2700], R16 ;  /* 0x0027001001007387 */ /* 0x0005e60000100a00 */
[----:B--2---:R-:W-:Y:S11]  /*5c330*/  HMMA.1688.F32.TF32 R16, R24, R8, R172 ;  /* 0x000000081810723c */ /* 0x004ff600000810ac */
[----:B------:R-:W-:Y:S04]  /*5c340*/  @!UPT UIADD3 URZ, URZ, URZ, URZ ;  /* 0x0000003f3f3ff290 */ /* 0x000fe8000fffe03f */
[----:B------:R-:W-:Y:S04]  /*5c350*/  STL.64 [R1+0x110], R44 ;  /* 0x0001102c01007387 */ /* 0x000fe80000100a00 */
[----:B------:R-:W-:Y:S01]  /*5c360*/  STL.64 [R1+0x118], R46 ;  /* 0x0001182e01007387 */ /* 0x000fe20000100a00 */
[C---:B-1----:R-:W-:Y:S03]  /*5c370*/  HMMA.1688.F32.TF32 R24, R20.reuse, R12, R168 ;  /* 0x0000000c1418723c */ /* 0x042fe600000810a8 */
[----:B------:R-:W-:Y:S04]  /*5c380*/  STL.64 [R1+0x100], R68 ;  /* 0x0001004401007387 */ /* 0x000fe80000100a00 */
[----:B------:R-:W-:Y:S04]  /*5c390*/  STL.64 [R1+0x108], R70 ;  /* 0x0001084601007387 */ /* 0x000fe80000100a00 */
[----:B------:R-:W-:Y:S04]  /*5c3a0*/  LDS R44, [R252+0x18180] ;  /* 0x01818000fc2c7984 */ /* 0x000fe80000000800 */
[----:B------:R-:W-:Y:S04]  /*5c3b0*/  STL.64 [R1+0xf0], R16 ;  /* 0x0000f01001007387 */ /* 0x000fe80000100a00 */
[----:B------:R1:W-:Y:S04]  /*5c3c0*/  STL.64 [R1+0xf8], R18 ;  /* 0x0000f81201007387 */ /* 0x0003e80000100a00 */
[----:B------:R-:W-:Y:S04]  /*5c3d0*/  LDS R46, [R252+0x19180] ;  /* 0x01918000fc2e7984 */ /* 0x000fe80000000800 */
[----:B------:R-:W-:Y:S01]  /*5c3e0*/  LDS R45, [R3+0x18180] ;  /* 0x01818000032d7984 */ /* 0x000fe20000000800 */
[C---:B-1----:R-:W-:Y:S03]  /*5c3f0*/  HMMA.1688.F32.TF32 R16, R20.reuse, R4, R160 ;  /* 0x000000041410723c */ /* 0x042fe600000810a0 */
[----:B------:R-:W-:Y:S04]  /*5c400*/  STL.64 [R1+0x380], R24 ;  /* 0x0003801801007387 */ /* 0x000fe80000100a00 */
[----:B------:R1:W-:Y:S01]  /*5c410*/  STL.64 [R1+0x388], R26 ;  /* 0x0003881a01007387 */ /* 0x0003e20000100a00 */
[C---:B------:R-:W-:Y:S03]  /*5c420*/  HMMA.1688.F32.TF32 R68, R20.reuse, R236, R80 ;  /* 0x000000ec1444723c */ /* 0x040fe60000081050 */
[----:B------:R-:W2:Y:S05]  /*5c430*/  LDS R47, [R3+0x19180] ;  /* 0x01918000032f7984 */ /* 0x000eaa0000000800 */
[C---:B-1----:R-:W-:Y:S07]  /*5c440*/  HMMA.1688.F32.TF32 R24, R20.reuse, R232, R120 ;  /* 0x000000e81418723c */ /* 0x042fee0000081078 */
        /* <DEDUP_REMOVED lines=9> */
[C---:B---3--:R-:W-:Y:S03]  /*5c4e0*/  HMMA.1688.F32.TF32 R24, R20.reuse, R220, R108 ;  /* 0x000000dc1418723c */ /* 0x048fe6000008106c */
[----:B------:R1:W-:Y:S05]  /*5c4f0*/  STL.64 [R1+0x348], R18 ;  /* 0x0003481201007387 */ /* 0x0003ea0000100a00 */
[C---:B-1----:R-:W-:Y:S06]  /*5c500*/  HMMA.1688.F32.TF32 R16, R20.reuse, R216, R104 ;  /* 0x000000d81410723c */ /* 0x042fec0000081068 */
[----:B------:R-:W-:Y:S04]  /*5c510*/  STL.64 [R1+0x330], R68 ;  /* 0x0003304401007387 */ /* 0x000fe80000100a00 */
[----:B------:R1:W-:Y:S05]  /*5c520*/  STL.64 [R1+0x338], R70 ;  /* 0x0003384601007387 */ /* 0x0003ea0000100a00 */
[----:B------:R-:W-:Y:S04]  /*5c530*/  STL.64 [R1+0x320], R24 ;  /* 0x0003201801007387 */ /* 0x000fe80000100a00 */
[----:B------:R3:W-:Y:S01]  /*5c540*/  STL.64 [R1+0x328], R26 ;  /* 0x0003281a01007387 */ /* 0x0007e20000100a00 */
[C---:B-1----:R-:W-:Y:S03]  /*5c550*/  HMMA.1688.F32.TF32 R68, R20.reuse, R212, R100 ;  /* 0x000000d41444723c */ /* 0x042fe60000081064 */
[----:B------:R-:W-:Y:S05]  /*5c560*/  STL.64 [R1+0x310], R16 ;  /* 0x0003101001007387 */ /* 0x000fea0000100a00 */
[C---:B---3--:R-:W-:Y:S01]  /*5c570*/  HMMA.1688.F32.TF32 R24, R20.reuse, R208, R96 ;  /* 0x000000d01418723c */ /* 0x048fe20000081060 */
[----:B------:R1:W-:Y:S07]  /*5c580*/  STL.64 [R1+0x318], R18 ;  /* 0x0003181201007387 */ /* 0x0003ee0000100a00 */
[C---:B-1----:R-:W-:Y:S07]  /*5c590*/  HMMA.1688.F32.TF32 R16, R20.reuse, R204, R92 ;  /* 0x000000cc1410723c */ /* 0x042fee000008105c */
[----:B------:R-:W-:Y:S04]  /*5c5a0*/  STL.64 [R1+0x300], R68 ;  /* 0x0003004401007387 */ /* 0x000fe80000100a00 */
[----:B------:R1:W-:Y:S04]  /*5c5b0*/  STL.64 [R1+0x308], R70 ;  /* 0x0003084601007387 */ /* 0x0003e80000100a00 */
[----:B------:R-:W-:Y:S04]  /*5c5c0*/  STL.64 [R1+0x260], R24 ;  /* 0x0002601801007387 */ /* 0x000fe80000100a00 */
[----:B------:R3:W-:Y:S01]  /*5c5d0*/  STL.64 [R1+0x268], R26 ;  /* 0x0002681a01007387 */ /* 0x0007e20000100a00 */
[C---:B-1----:R-:W-:Y:S03]  /*5c5e0*/  HMMA.1688.F32.TF32 R68, R20.reuse, R200, R88 ;  /* 0x000000c81444723c */ /* 0x042fe60000081058 */
[----:B------:R-:W-:Y:S05]  /*5c5f0*/  STL.64 [R1+0x250], R16 ;  /* 0x0002501001007387 */ /* 0x000fea0000100a00 */
[C---:B---3--:R-:W-:Y:S01]  /*5c600*/  HMMA.1688.F32.TF32 R24, R20.reuse, R196, R84 ;  /* 0x000000c41418723c */ /* 0x048fe20000081054 */
[----:B------:R1:W-:Y:S07]  /*5c610*/  STL.64 [R1+0x258], R18 ;  /* 0x0002581201007387 */ /* 0x0003ee0000100a00 */
[----:B-1----:R-:W-:Y:S07]  /*5c620*/  HMMA.1688.F32.TF32 R16, R20, R192, R76 ;  /* 0x000000c01410723c */ /* 0x002fee000008104c */
[----:B------:R-:W-:Y:S04]  /*5c630*/  STL.64 [R1+0x240], R68 ;  /* 0x0002404401007387 */ /* 0x000fe80000100a00 */
[----:B------:R-:W-:Y:S04]  /*5c640*/  STL.64 [R1+0x248], R70 ;  /* 0x0002484601007387 */ /* 0x000fe80000100a00 */
[----:B------:R-:W3:Y:S04]  /*5c650*/  LDL.LU R92, [R1+0x730] ;  /* 0x00073000015c7983 */ /* 0x000ee80000300800 */
[----:B------:R-:W-:Y:S04]  /*5c660*/  STL.64 [R1+0x230], R24 ;  /* 0x0002301801007387 */ /* 0x000fe80000100a00 */
[----:B------:R1:W-:Y:S04]  /*5c670*/  STL.64 [R1+0x238], R26 ;  /* 0x0002381a01007387 */ /* 0x0003e80000100a00 */
[----:B------:R-:W-:Y:S04]  /*5c680*/  STL.64 [R1+0x220], R16 ;  /* 0x0002201001007387 */ /* 0x000fe80000100a00 */
[----:B------:R4:W-:Y:S04]  /*5c690*/  STL.64 [R1+0x228], R18 ;  /* 0x0002281201007387 */ /* 0x0009e80000100a00 */
        /* <DEDUP_REMOVED lines=67> */
[C---:B--2---:R-:W-:Y:S08]  /*5cad0*/  HMMA.1688.F32.TF32 R36, R44.reuse, R192, R84 ;  /* 0x000000c02c24723c */ /* 0x044ff00000081054 */
[----:B---3--:R-:W-:Y:S08]  /*5cae0*/  HMMA.1688.F32.TF32 R28, R44, R200, R92 ;  /* 0x000000c82c1c723c */ /* 0x008ff0000008105c */
[C---:B-1----:R-:W-:Y:S08]  /*5caf0*/  HMMA.1688.F32.TF32 R24, R20.reuse, R188, R180 ;  /* 0x000000bc1418723c */ /* 0x042ff000000810b4 */
[----:B----4-:R-:W-:Y:S01]  /*5cb00*/  HMMA.1688.F32.TF32 R16, R20, R8, R96 ;  /* 0x000000081410723c */ /* 0x010fe20000081060 */
[----:B------:R-:W-:Y:S04]  /*5cb10*/  LDS R96, [R252+0x18200] ;  /* 0x01820000fc607984 */ /* 0x000fe80000000800 */
[----:B------:R-:W-:Y:S04]  /*5cb20*/  LDS R98, [R252+0x19200] ;  /* 0x01920000fc627984 */ /* 0x000fe80000000800 */
[----:B------:R-:W-:Y:S04]  /*5cb30*/  LDS R97, [R3+0x18200] ;  /* 0x0182000003617984 */ /* 0x000fe80000000800 */
[----:B------:R-:W1:Y:S04]  /*5cb40*/  LDS R99, [R3+0x19200] ;  /* 0x0192000003637984 */ /* 0x000e680000000800 */
[----:B------:R-:W-:Y:S04]  /*5cb50*/  STL.64 [R1+0x210], R24 ;  /* 0x0002101801007387 */ /* 0x000fe80000100a00 */
[----:B------:R2:W-:Y:S01]  /*5cb60*/  STL.64 [R1+0x218], R26 ;  /* 0x0002181a01007387 */ /* 0x0005e20000100a00 */
[C---:B------:R-:W-:Y:S08]  /*5cb70*/  HMMA.1688.F32.TF32 R20, R44.reuse, R12, R176 ;  /* 0x0000000c2c14723c */ /* 0x040ff000000810b0 */
[C---:B--2---:R-:W-:Y:S01]  /*5cb80*/  HMMA.1688.F32.TF32 R24, R44.reuse, R4, R172 ;  /* 0x000000042c18723c */ /* 0x044fe200000810ac */
[----:B------:R-:W-:Y:S04]  /*5cb90*/  STL.64 [R1+0x200], R16 ;  /* 0x0002001001007387 */ /* 0x000fe80000100a00 */
[----:B------:R2:W-:Y:S10]  /*5cba0*/  STL.64 [R1+0x208], R18 ;  /* 0x0002081201007387 */ /* 0x0005f40000100a00 */
[----:B------:R-:W-:Y:S01]  /*5cbb0*/  STL.64 [R1+0x2f0], R20 ;  /* 0x0002f01401007387 */ /* 0x000fe20000100a00 */
[C---:B--2---:R-:W-:Y:S03]  /*5cbc0*/  HMMA.1688.F32.TF32 R16, R44.reuse, R236, R168 ;  /* 0x000000ec2c10723c */ /* 0x044fe600000810a8 */
[----:B------:R2:W-:Y:S04]  /*5cbd0*/  STL.64 [R1+0x2f8], R22 ;  /* 0x0002f81601007387 */ /* 0x0005e80000100a00 */
[----:B------:R-:W-:Y:S04]  /*5cbe0*/  STL.64 [R1+0x2e0], R24 ;  /* 0x0002e01801007387 */ /* 0x000fe80000100a00 */
[----:B------:R3:W-:Y:S01]  /*5cbf0*/  STL.64 [R1+0x2e8], R26 ;  /* 0x0002e81a01007387 */ /* 0x0007e20000100a00 */
[C---:B--2---:R-:W-:Y:S08]  /*5cc00*/  HMMA.1688.F32.TF32 R20, R44.reuse, R232, R160 ;  /* 0x000000e82c14723c */ /* 0x044ff000000810a0 */
[C---:B------:R-:W-:Y:S08]  /*5cc10*/  HMMA.1688.F32.TF32 R32, R44.reuse, R196, R88 ;  /* 0x000000c42c20723c */ /* 0x040ff00000081058 */
[C---:B---3--:R-:W-:Y:S01]  /*5cc20*/  HMMA.1688.F32.TF32 R24, R44.reuse, R228, R80 ;  /* 0x000000e42c18723c */ /* 0x048fe20000081050 */
[----:B------:R-:W-:Y:S04]  /*5cc30*/  STL.64 [R1+0x2d0], R16 ;  /* 0x0002d01001007387 */ /* 0x000fe80000100a00 */
[----:B------:R2:W-:Y:S04]  /*5cc40*/  STL.64 [R1+0x2d8], R18 ;  /* 0x0002d81201007387 */ /* 0x0005e80000100a00 */
[----:B------:R-:W-:Y:S04]  /*5cc50*/  STL.64 [R1+0x2c0], R20 ;  /* 0x0002c01401007387 */ /* 0x000fe80000100a00 */
[----:B------:R3:W-:Y:S01]  /*5cc60*/  STL.64 [R1+0x2c8], R22 ;  /* 0x0002c81601007387 */ /* 0x0007e20000100a00 */
[C---:B--2---:R-:W-:Y:S08]  /*5cc70*/  HMMA.1688.F32.TF32 R16, R44.reuse, R224, R120 ;  /* 0x000000e02c10723c */ /* 0x044ff00000081078 */
[C---:B------:R-:W-:Y:S01]  /*5cc80*/  HMMA.1688.F32.TF32 R40, R44.reuse, R188, R76 ;  /* 0x000000bc2c28723c */ /* 0x040fe2000008104c */
[----:B------:R-:W-:Y:S04]  /*5cc90*/  STL.64 [R1+0x2b0], R24 ;  /* 0x0002b01801007387 */ /* 0x000fe80000100a00 */
[----:B------:R2:W-:Y:S03]  /*5cca0*/  STL.64 [R1+0x2b8], R26 ;  /* 0x0002b81a01007387 */ /* 0x0005e60000100a00 */
[----:B---3--:R-:W-:Y:S01]  /*5ccb0*/  HMMA.1688.F32.TF32 R20, R44, R220, R116 ;  /* 0x000000dc2c14723c */ /* 0x008fe20000081074 */
[----:B------:R-:W-:Y:S01]  /*5ccc0*/  IMAD.MOV.U32 R84, RZ, RZ, R61 ;  /* 0x000000ffff547224 */ /* 0x000fe200078e003d */
[----:B------:R-:W-:Y:S01]  /*5ccd0*/  MOV R85, R60 ;  /* 0x0000003c00557202 */ /* 0x000fe20000000f00 */
[----:B------:R-:W-:Y:S01]  /*5cce0*/  IMAD.MOV.U32 R86, RZ, RZ, R57 ;  /* 0x000000ffff567224 */ /* 0x000fe200078e0039 */
[----:B------:R-:W-:Y:S01]  /*5ccf0*/  LDS R160, [R252+0x18280] ;  /* 0x01828000fca07984 */ /* 0x000fe20000000800 */
[----:B------:R-:W-:-:S03]  /*5cd00*/  IMAD.MOV.U32 R87, RZ, RZ, R56 ;  /* 0x000000ffff577224 */ /* 0x000fc600078e0038 */
[----:B------:R-:W-:Y:S01]  /*5cd10*/  LDS R162, [R252+0x19280] ;  /* 0x01928000fca27984 */ /* 0x000fe20000000800 */
[C---:B--2---:R-:W-:Y:S03]  /*5cd20*/  HMMA.1688.F32.TF32 R24, R44.reuse, R216, R112 ;  /* 0x000000d82c18723c */ /* 0x044fe60000081070 */
[----:B------:R-:W-:Y:S04]  /*5cd30*/  STL.64 [R1+0x2a0], R16 ;  /* 0x0002a01001007387 */ /* 0x000fe80000100a00 */
[----:B------:R2:W-:Y:S04]  /*5cd40*/  STL.64 [R1+0x2a8], R18 ;  /* 0x0002a81201007387 */ /* 0x0005e80000100a00 */
[----:B------:R-:W-:Y:S04]  /*5cd50*/  LDS R161, [R3+0x18280] ;  /* 0x0182800003a17984 */ /* 0x000fe80000000800 */
[----:B------:R-:W-:Y:S04]  /*5cd60*/  STL.64 [R1+0x290], R20 ;  /* 0x0002901401007387 */ /* 0x000fe80000100a00 */
[----:B------:R3:W-:Y:S01]  /*5cd70*/  STL.64 [R1+0x298], R22 ;  /* 0x0002981601007387 */ /* 0x0007e20000100a00 */
[C---:B--2---:R-:W-:Y:S03]  /*5cd80*/  HMMA.1688.F32.TF32 R16, R44.reuse, R212, R108 ;  /* 0x000000d42c10723c */ /* 0x044fe6000008106c */
[----:B------:R-:W-:Y:S04]  /*5cd90*/  STL.64 [R1+0x280], R24 ;  /* 0x0002801801007387 */ /* 0x000fe80000100a00 */
[----:B------:R2:W-:Y:S01]  /*5cda0*/  STL.64 [R1+0x288], R26 ;  /* 0x0002881a01007387 */ /* 0x0005e20000100a00 */
[C---:B---3--:R-:W-:Y:S03]  /*5cdb0*/  HMMA.1688.F32.TF32 R20, R44.reuse, R208, R104 ;  /* 0x000000d02c14723c */ /* 0x048fe60000081068 */
[----:B------:R-:W3:Y:S05]  /*5cdc0*/  LDS R163, [R3+0x19280] ;  /* 0x0192800003a37984 */ /* 0x000eea0000000800 */
[----:B--2---:R-:W-:Y:S11]  /*5cdd0*/  HMMA.1688.F32.TF32 R24, R44, R204, R100 ;  /* 0x000000cc2c18723c */ /* 0x004ff60000081064 */
        /* <DEDUP_REMOVED lines=41> */
[----:B------:R-:W-:Y:S02]  /*5d070*/  IMAD.MOV.U32 R78, RZ, RZ, R49 ;  /* 0x000000ffff4e7224 */ /* 0x000fe400078e0031 */
[----:B------:R-:W-:Y:S01]  /*5d080*/  IMAD.MOV.U32 R79, RZ, RZ, R48 ;  /* 0x000000ffff4f7224 */ /* 0x000fe200078e0030 */
[----:B------:R-:W-:Y:S01]  /*5d090*/  MOV R77, R52 ;  /* 0x00000034004d7202 */ /* 0x000fe20000000f00 */
[----:B------:R-:W-:Y:S01]  /*5d0a0*/  IMAD.MOV.U32 R76, RZ, RZ, R53 ;  /* 0x000000ffff4c7224 */ /* 0x000fe200078e0035 */
[C---:B-1----:R-:W-:Y:S01]  /*5d0b0*/  HMMA.1688.F32.TF32 R64, R96.reuse, R220, R84 ;  /* 0x000000dc6040723c */ /* 0x042fe20000081054 */
[----:B------:R-:W-:Y:S04]  /*5d0c0*/  STL.64 [R1+0x2558], R42 ;  /* 0x0025582a01007387 */ /* 0x000fe80000100a00 */
[----:B------:R-:W-:Y:S03]  /*5d0d0*/  STL.64 [R1+0x2550], R40 ;  /* 0x0025502801007387 */ /* 0x000fe60000100a00 */
[----:B------:R-:W-:Y:S01]  /*5d0e0*/  HMMA.1688.F32.TF32 R68, R96, R216, R76 ;  /* 0x000000d86044723c */ /* 0x000fe2000008104c */
[----:B------:R-:W-:Y:S01]  /*5d0f0*/  IMAD.MOV.U32 R123, RZ, RZ, R72 ;  /* 0x000000ffff7b7224 */ /* 0x000fe200078e0048 */
[----:B------:R-:W-:Y:S01]  /*5d100*/  MOV R121, R74 ;  /* 0x0000004a00797202 */ /* 0x000fe20000000f00 */
[----:B------:R-:W-:-:S02]  /*5d110*/  IMAD.MOV.U32 R122, RZ, RZ, R73 ;  /* 0x000000ffff7a7224 */ /* 0x000fc400078e0049 */
[----:B------:R-:W-:-:S03]  /*5d120*/  IMAD.MOV.U32 R120, RZ, RZ, R75 ;  /* 0x000000ffff787224 */ /* 0x000fc600078e004b */
[----:B--2---:R-:W-:Y:S08]  /*5d130*/  HMMA.1688.F32.TF32 R56, R96, R228, R92 ;  /* 0x000000e46038723c */ /* 0x004ff0000008105c */
[----:B----4-:R-:W-:Y:S08]  /*5d140*/  HMMA.1688.F32.TF32 R44, R44, R8, R116 ;  /* 0x000000082c2c723c */ /* 0x010ff00000081074 */
[C---:B---3--:R-:W-:Y:S08]  /*5d150*/  HMMA.1688.F32.TF32 R104, R96.reuse, R12, R104 ;  /* 0x0000000c6068723c */ /* 0x048ff00000081068 */
[C---:B------:R-:W-:Y:S08]  /*5d160*/  HMMA.1688.F32.TF32 R108, R96.reuse, R4, R108 ;  /* 0x00000004606c723c */ /* 0x040ff0000008106c */
[C---:B------:R-:W-:Y:S01]  /*5d170*/  HMMA.1688.F32.TF32 R48, R96.reuse, R236, R112 ;  /* 0x000000ec6030723c */ /* 0x040fe20000081070 */
[----:B------:R1:W-:Y:S07]  /*5d180*/  STL.64 [R1+0x2568], R46 ;  /* 0x0025682e01007387 */ /* 0x0003ee0000100a00 */
[C---:B------:R-:W-:Y:S08]  /*5d190*/  HMMA.1688.F32.TF32 R52, R96.reuse, R232, R100 ;  /* 0x000000e86034723c */ /* 0x040ff00000081064 */
[----:B------:R-:W-:Y:S01]  /*5d1a0*/  HMMA.1688.F32.TF32 R60, R96, R224, R88 ;  /* 0x000000e0603c723c */ /* 0x000fe20000081058 */
[----:B------:R2:W-:Y:S04]  /*5d1b0*/  STL.64 [R1+0x2560], R44 ;  /* 0x0025602c01007387 */ /* 0x0005e80000100a00 */
[----:B------:R3:W-:Y:S04]  /*5d1c0*/  STL.64 [R1+0x2578], R106 ;  /* 0x0025786a01007387 */ /* 0x0007e80000100a00 */
[----:B------:R4:W-:Y:S04]  /*5d1d0*/  STL.64 [R1+0x2570], R104 ;  /* 0x0025706801007387 */ /* 0x0009e80000100a00 */
[----:B------:R1:W-:Y:S04]  /*5d1e0*/  STL.64 [R1+0x2588], R110 ;  /* 0x0025886e01007387 */ /* 0x0003e80000100a00 */
        /* <DEDUP_REMOVED lines=64> */
[----:B------:R-:W-:Y:S01]  /*5d5f0*/  STL.64 [R1+0x2710], R68 ;  /* 0x0027104401007387 */ /* 0x000fe20000100a00 */
[----:B-1----:R-:W-:Y:S01]  /*5d600*/  IMAD.MOV.U32 R47, RZ, RZ, R144 ;  /* 0x000000ffff2f7224 */ /* 0x002fe200078e0090 */
[----:B--2---:R-:W-:Y:S01]  /*5d610*/  MOV R45, R146 ;  /* 0x00000092002d7202 */ /* 0x004fe20000000f00 */
[----:B------:R-:W-:-:S02]  /*5d620*/  IMAD.MOV.U32 R46, RZ, RZ, R145 ;  /* 0x000000ffff2e7224 */ /* 0x000fc400078e0091 */
[----:B------:R-:W-:Y:S02]  /*5d630*/  IMAD.MOV.U32 R44, RZ, RZ, R147 ;  /* 0x000000ffff2c7224 */ /* 0x000fe400078e0093 */
[----:B---3--:R-:W-:Y:S01]  /*5d640*/  IMAD.MOV.U32 R107, RZ, RZ, R140 ;  /* 0x000000ffff6b7224 */ /* 0x008fe200078e008c */
[----:B----4-:R-:W-:Y:S01]  /*5d650*/  MOV R105, R142 ;  /* 0x0000008e00697202 */ /* 0x010fe20000000f00 */
        /* <DEDUP_REMOVED lines=8> */
[----:B------:R-:W-:Y:S01]  /*5d6e0*/  IMAD.MOV.U32 R19, RZ, RZ, R156 ;  /* 0x000000ffff137224 */ /* 0x000fe200078e009c */
[----:B------:R-:W-:Y:S01]  /*5d6f0*/  MOV R21, R154 ;  /* 0x0000009a00157202 */ /* 0x000fe20000000f00 */
[----:B------:R-:W-:Y:S02]  /*5d700*/  IMAD.MOV.U32 R20, RZ, RZ, R155 ;  /* 0x000000ffff147224 */ /* 0x000fe400078e009b */
[----:B------:R-:W-:Y:S02]  /*5d710*/  IMAD.MOV.U32 R156, RZ, RZ, R131 ;  /* 0x000000ffff9c7224 */ /* 0x000fe400078e0083 */
        /* <DEDUP_REMOVED lines=12> */
[----:B------:R-:W-:Y:S01]  /*5d7e0*/  IMAD.MOV.U32 R30, RZ, RZ, R149 ;  /* 0x000000ffff1e7224 */ /* 0x000fe200078e0095 */
[C---:B------:R-:W-:Y:S11]  /*5d7f0*/  HMMA.1688.F32.TF32 R176, R96.reuse, R188, R176 ;  /* 0x000000bc60b0723c */ /* 0x040ff600000810b0 */
[----:B------:R-:W-:Y:S11]  /*5d800*/  @!UPT UIADD3 URZ, URZ, URZ, URZ ;  /* 0x0000003f3f3ff290 */ /* 0x000ff6000fffe03f */
[----:B------:R-:W-:Y:S01]  /*5d810*/  @!UPT UIADD3 URZ, URZ, URZ, URZ ;  /* 0x0000003f3f3ff290 */ /* 0x000fe2000fffe03f */
[----:B------:R1:W-:Y:S04]  /*5d820*/  STL [R1+0x24fc], R176 ;  /* 0x0024fcb001007387 */ /* 0x0003e80000100800 */
[----:B------:R2:W-:Y:S04]  /*5d830*/  STL [R1+0x24f8], R177 ;  /* 0x0024f8b101007387 */ /* 0x0005e80000100800 */
        /* <DEDUP_REMOVED lines=8> */
[----:B------:R-:W-:Y:S08]  /*5d8c0*/  HMMA.1688.F32.TF32 R96, R96, R8, R180 ;  /* 0x000000086060723c */ /* 0x000ff000000810b4 */
[C---:B------:R-:W-:Y:S11]  /*5d8d0*/  HMMA.1688.F32.TF32 R100, R160.reuse, R12, R100 ;  /* 0x0000000ca064723c */ /* 0x040ff60000081064 */
[----:B------:R-:W-:Y:S11]  /*5d8e0*/  @!UPT UIADD3 URZ, URZ, URZ, URZ ;  /* 0x0000003f3f3ff290 */ /* 0x000ff6000fffe03f */
[----:B------:R-:W-:Y:S01]  /*5d8f0*/  @!UPT UIADD3 URZ, URZ, URZ, URZ ;  /* 0x0000003f3f3ff290 */ /* 0x000fe2000fffe03f */
[----:B------:R1:W-:Y:S04]  /*5d900*/  STL [R1+0x24ec], R100 ;  /* 0x0024ec6401007387 */ /* 0x0003e80000100800 */
[----:B------:R1:W-:Y:S04]  /*5d910*/  STL [R1+0x24e8], R101 ;  /* 0x0024e86501007387 */ /* 0x0003e80000100800 */
[----:B------:R1:W-:Y:S04]  /*5d920*/  STL [R1+0x24e4], R102 ;  /* 0x0024e46601007387 */ /* 0x0003e80000100800 */
[----:B------:R1:W-:Y:S04]  /*5d930*/  STL [R1+0x24e0], R103 ;  /* 0x0024e06701007387 */ /* 0x0003e80000100800 */
[----:B------:R-:W4:Y:S04]  /*5d940*/  LDL.LU R144, [R1+0x8c0] ;  /* 0x0008c00001907983 */ /* 0x000f280000300800 */
[----:B------:R-:W4:Y:S01]  /*5d950*/  LDL.LU R145, [R1+0x8c4] ;  /* 0x0008c40001917983 */ /* 0x000f220000300800 */
[C---:B------:R-:W-:Y:S03]  /*5d960*/  HMMA.1688.F32.TF32 R180, R160.reuse, R4, R172 ;  /* 0x00000004a0b4723c */ /* 0x040fe600000810ac */
[----:B------:R-:W4:Y:S04]  /*5d970*/  LDL.LU R146, [R1+0x8c8] ;  /* 0x0008c80001927983 */ /* 0x000f280000300800 */
[----:B------:R-:W4:Y:S01]  /*5d980*/  LDL.LU R147, [R1+0x8cc] ;  /* 0x0008cc0001937983 */ /* 0x000f220000300800 */
[----:B------:R-:W-:Y:S03]  /*5d990*/  HMMA.1688.F32.TF32 R172, R160, R236, R168 ;  /* 0x000000eca0ac723c */ /* 0x000fe600000810a8 */
        /* <DEDUP_REMOVED lines=58> */
[----:B------:R-:W-:Y:S11]  /*5dd40*/  HMMA.1688.F32.TF32 R48, R240, R236, R104 ;  /* 0x000000ecf030723c */ /* 0x000ff60000081068 */
[----:B------:R-:W-:Y:S05]  /*5dd50*/  @!UPT UIADD3 URZ, URZ, URZ, URZ ;  /* 0x0000003f3f3ff290 */ /* 0x000fea000fffe03f */
[----:B-1----:R-:W-:Y:S01]  /*5dd60*/  IMAD.MOV.U32 R176, RZ, RZ, R44 ;  /* 0x000000ffffb07224 */ /* 0x002fe200078e002c */
[----:B--2---:R-:W-:Y:S01]  /*5dd70*/  MOV R177, R45 ;  /* 0x0000002d00b17202 */ /* 0x004fe20000000f00 */
[----:B---3--:R-:W-:Y:S02]  /*5dd80*/  IMAD.MOV.U32 R178, RZ, RZ, R46 ;  /* 0x000000ffffb27224 */ /* 0x008fe400078e002e */
[----:B----4-:R-:W-:-:S03]  /*5dd90*/  IMAD.MOV.U32 R179, RZ, RZ, R47 ;  /* 0x000000ffffb37224 */ /* 0x010fc600078e002f */
[----:B------:R-:W-:Y:S04]  /*5dda0*/  STL.64 [R1+0x390], R48 ;  /* 0x0003903001007387 */ /* 0x000fe80000100a00 */
[----:B------:R-:W-:Y:S01]  /*5ddb0*/  STL.64 [R1+0x398], R50 ;  /* 0x0003983201007387 */ /* 0x000fe20000100a00 */
        /* <DEDUP_REMOVED lines=11> */
[C---:B------:R-:W-:Y:S11]  /*5de70*/  HMMA.1688.F32.TF32 R44, R240.reuse, R224, R36 ;  /* 0x000000e0f02c723c */ /* 0x040ff60000081024 */
[----:B------:R-:W-:Y:S05]  /*5de80*/  @!UPT UIADD3 URZ, URZ, URZ, URZ ;  /* 0x0000003f3f3ff290 */ /* 0x000fea000fffe03f */
        /* <DEDUP_REMOVED lines=23> */
[----:B-1----:R-:W3:Y:S04]  /*5e000*/  LDL.LU R32, [R1+0x1f0] ;  /* 0x0001f00001207983 */ /* 0x002ee80000300800 */
[----:B------:R1:W-:Y:S04]  /*5e010*/  STL.64 [R1+0x490], R20 ;  /* 0x0004901401007387 */ /* 0x0003e80000100a00 */
[----:B------:R4:W-:Y:S04]  /*5e020*/  STL.64 [R1+0x498], R22 ;  /* 0x0004981601007387 */ /* 0x0009e80000100a00 */
[----:B------:R1:W-:Y:S04]  /*5e030*/  STL.64 [R1+0x4a0], R16 ;  /* 0x0004a01001007387 */ /* 0x0003e80000100a00 */
[----:B------:R1:W-:Y:S04]  /*5e040*/  STL.64 [R1+0x4a8], R18 ;  /* 0x0004a81201007387 */ /* 0x0003e80000100a00 */
[----:B------:R-:W3:Y:S04]  /*5e050*/  LDL.LU R33, [R1+0x1f4] ;  /* 0x0001f40001217983 */ /* 0x000ee80000300800 */
[----:B--2---:R-:W3:Y:S04]  /*5e060*/  LDL.LU R34, [R1+0x1f8] ;  /* 0x0001f80001227983 */ /* 0x004ee80000300800 */
[----:B------:R-:W3:Y:S04]  /*5e070*/  LDL.LU R35, [R1+0x1fc] ;  /* 0x0001fc0001237983 */ /* 0x000ee80000300800 */
        /* <DEDUP_REMOVED lines=9> */
[----:B------:R-:W2:Y:S01]  /*5e110*/  LDL.LU R104, [R1+0x400] ;  /* 0x0004000001687983 */ /* 0x000ea20000300800 */
[C---:B------:R-:W-:Y:S03]  /*5e120*/  HMMA.1688.F32.TF32 R148, R160.reuse, R196, R148 ;  /* 0x000000c4a094723c */ /* 0x040fe60000081094 */
[----:B------:R-:W2:Y:S04]  /*5e130*/  LDL.LU R105, [R1+0x404] ;  /* 0x0004040001697983 */ /* 0x000ea80000300800 */
[----:B------:R-:W2:Y:S01]  /*5e140*/  LDL.LU R106, [R1+0x408] ;  /* 0x00040800016a7983 */ /* 0x000ea20000300800 */
[----:B------:R-:W-:Y:S03]  /*5e150*/  HMMA.1688.F32.TF32 R160, R160, R8, R108 ;  /* 0x00000008a0a0723c */ /* 0x000fe6000008106c */
        /* <DEDUP_REMOVED lines=11> */
[----:B----4-:R-:W2:Y:S04]  /*5e210*/  LDL.LU R22, [R1+0x558] ;  /* 0x0005580001167983 */ /* 0x010ea80000300800 */
        /* <DEDUP_REMOVED lines=49> */
[----:B----4-:R-:W-:Y:S11]  /*5e530*/  HMMA.1688.F32.TF32 R240, R240, R8, R248 ;  /* 0x00000008f0f0723c */ /* 0x010ff600000810f8 */
        /* <DEDUP_REMOVED lines=8> */
[----:B------:R-:W4:Y:S04]  /*5e5c0*/  LDL.LU.64 R16, [R1+0x2700] ;  /* 0x0027000001107983 */ /* 0x000f280000300a00 */
[----:B------:R-:W2:Y:S04]  /*5e5d0*/  LDL.LU.64 R250, [R1+0x26f8] ;  /* 0x0026f80001fa7983 */ /* 0x000ea80000300a00 */
[----:B------:R-:W2:Y:S04]  /*5e5e0*/  LDL.LU.64 R248, [R1+0x26f0] ;  /* 0x0026f00001f87983 */ /* 0x000ea80000300a00 */
[----:B------:R-:W-:Y:S04]  /*5e5f0*/  STL.64 [R1+0x520], R240 ;  /* 0x000520f001007387 */ /* 0x000fe80000100a00 */
[----:B------:R1:W-:Y:S01]  /*5e600*/  STL.64 [R1+0x528], R242 ;  /* 0x000528f201007387 */ /* 0x0003e20000100a00 */
[C---:B------:R-:W-:Y:S08]  /*5e610*/  HMMA.1688.F32.TF32 R244, R184.reuse, R236, R244 ;  /* 0x000000ecb8f4723c */ /* 0x040ff000000810f4 */
[C---:B-1----:R-:W-:Y:S08]  /*5e620*/  HMMA.1688.F32.TF32 R240, R184.reuse, R12, R24 ;  /* 0x0000000cb8f0723c */ /* 0x042ff00000081018 */
[----:B------:R-:W-:Y:S07]  /*5e630*/  HMMA.1688.F32.TF32 R24, R184, R4, R20 ;  /* 0x00000004b818723c */ /* 0x000fee0000081014 */
[----:B------:R-:W-:Y:S01]  /*5e640*/  IMAD.MOV.U32 R20, RZ, RZ, R6 ;  /* 0x000000ffff147224 */ /* 0x000fe200078e0006 */
[----:B------:R-:W-:Y:S01]  /*5e650*/  MOV R21, R7 ;  /* 0x0000000700157202 */ /* 0x000fe20000000f00 */
[----:B------:R-:W-:-:S06]  /*5e660*/  IMAD.MOV.U32 R22, RZ, RZ, R14 ;  /* 0x000000ffff167224 */ /* 0x000fcc00078e000e */
[----:B------:R-:W-:Y:S04]  /*5e670*/  STL.64 [R1+0x510], R240 ;  /* 0x000510f001007387 */ /* 0x000fe80000100a00 */
[----:B------:R-:W-:Y:S04]  /*5e680*/  STL.64 [R1+0x518], R242 ;  /* 0x000518f201007387 */ /* 0x000fe80000100a00 */
[----:B------:R-:W2:Y:S01]  /*5e690*/  LDL.LU R6, [R1+0x26ec] ;  /* 0x0026ec0001067983 */ /* 0x000ea20000300800 */
[----:B------:R-:W-:-:S03]  /*5e6a0*/  IMAD.MOV.U32 R23, RZ, RZ, R15 ;  /* 0x000000ffff177224 */ /* 0x000fc600078e000f */
[----:B------:R1:W-:Y:S04]  /*5e6b0*/  STL.64 [R1+0x500], R24 ;  /* 0x0005001801007387 */ /* 0x0003e80000100a00 */
[----:B------:R-:W-:Y:S04]  /*5e6c0*/  STL.64 [R1+0x508], R26 ;  /* 0x0005081a01007387 */ /* 0x000fe80000100a00 */
[----:B------:R-:W2:Y:S04]  /*5e6d0*/  LDL.LU R7, [R1+0x26e8] ;  /* 0x0026e80001077983 */ /* 0x000ea80000300800 */
[----:B------:R-:W2:Y:S04]  /*5e6e0*/  LDL.LU R14, [R1+0x26e4] ;  /* 0x0026e400010e7983 */ /* 0x000ea80000300800 */
[----:B------:R-:W2:Y:S04]  /*5e6f0*/  LDL.LU R15, [R1+0x26e0] ;  /* 0x0026e000010f7983 */ /* 0x000ea80000300800 */
[----:B-1----:R-:W2:Y:S04]  /*5e700*/  LDL.LU R24, [R1+0xd0] ;  /* 0x0000d00001187983 */ /* 0x002ea80000300800 */
[----:B------:R-:W2:Y:S04]  /*5e710*/  LDL.LU R25, [R1+0xd4] ;  /* 0x0000d40001197983 */ /* 0x000ea80000300800 */
[----:B------:R-:W-:Y:S04]  /*5e720*/  STL.64 [R1+0x4f0], R244 ;  /* 0x0004f0f401007387 */ /* 0x000fe80000100a00 */
[----:B------:R1:W-:Y:S01]  /*5e730*/  STL.64 [R1+0x4f8], R246 ;  /* 0x0004f8f601007387 */ /* 0x0003e20000100a00 */
[C---:B------:R-:W-:Y:S03]  /*5e740*/  HMMA.1688.F32.TF32 R64, R184.reuse, R232, R64 ;  /* 0x000000e8b840723c */ /* 0x040fe60000081040 */
[----:B------:R-:W-:Y:S04]  /*5e750*/  LDS R240, [R252+0x1a000] ;  /* 0x01a00000fcf07984 */ /* 0x000fe80000000800 */
[----:B------:R-:W-:Y:S04]  /*5e760*/  LDS R242, [R252+0x1b000] ;  /* 0x01b00000fcf27984 */ /* 0x000fe80000000800 */
[----:B-1----:R-:W3:Y:S04]  /*5e770*/  LDL.LU.64 R246, [R1+0x26d8] ;  /* 0x0026d80001f67983 */ /* 0x002ee80000300a00 */
[----:B------:R-:W3:Y:S01]  /*5e780*/  LDL.LU.64 R244, [R1+0x26d0] ;  /* 0x0026d00001f47983 */ /* 0x000ee20000300a00 */
[C---:B------:R-:W-:Y:S03]  /*5e790*/  HMMA.1688.F32.TF32 R60, R184.reuse, R228, R60 ;  /* 0x000000e4b83c723c */ /* 0x040fe6000008103c */
[----:B------:R-:W-:Y:S04]  /*5e7a0*/  LDS R241, [R3+0x1a000] ;  /* 0x01a0000003f17984 */ /* 0x000fe80000000800 */
[----:B------:R-:W2:Y:S04]  /*5e7b0*/  LDS R243, [R3+0x1b000] ;  /* 0x01b0000003f37984 */ /* 0x000ea80000000800 */
[----:B------:R-:W-:Y:S04]  /*5e7c0*/  STL.64 [R1+0x4e0], R64 ;  /* 0x0004e04001007387 */ /* 0x000fe80000100a00 */
[----:B------:R1:W-:Y:S08]  /*5e7d0*/  STL.64 [R1+0x4e8], R66 ;  /* 0x0004e84201007387 */ /* 0x0003f00000100a00 */
[----:B------:R-:W-:Y:S01]  /*5e7e0*/  STL.64 [R1+0x4d0], R60 ;  /* 0x0004d03c01007387 */ /* 0x000fe20000100a00 */
[C---:B-1----:R-:W-:Y:S03]  /*5e7f0*/  HMMA.1688.F32.TF32 R64, R184.reuse, R224, R56 ;  /* 0x000000e0b840723c */ /* 0x042fe60000081038 */
[----:B------:R1:W-:Y:S05]  /*5e800*/  STL.64 [R1+0x4d8], R62 ;  /* 0x0004d83e01007387 */ /* 0x0003ea0000100a00 */
[C---:B------:R-:W-:Y:S08]  /*5e810*/  HMMA.1688.F32.TF32 R56, R184.reuse, R216, R48 ;  /* 0x000000d8b838723c */ /* 0x040ff00000081030 */
[----:B-1----:R-:W-:Y:S01]  /*5e820*/  HMMA.1688.F32.TF32 R60, R184, R220, R52 ;  /* 0x000000dcb83c723c */ /* 0x002fe20000081034 */
[----:B------:R-:W-:Y:S01]  /*5e830*/  IMAD.MOV.U32 R26, RZ, RZ, R2 ;  /* 0x000000ffff1a7224 */ /* 0x000fe200078e0002 */
[----:B------:R-:W-:-:S06]  /*5e840*/  MOV R27, R0 ;  /* 0x00000000001b7202 */ /* 0x000fcc0000000f00 */
        /* <DEDUP_REMOVED lines=23> */
[----:B------:R-:W-:Y:S01]  /*5e9c0*/  STL [R1+0x3a8], R34 ;  /* 0x0003a82201007387 */ /* 0x000fe20000100800 */
[----:B--2---:R-:W-:Y:S08]  /*5e9d0*/  HMMA.1688.F32.TF32 R24, R240, R14, R24 ;  /* 0x0000000ef018723c */ /* 0x004ff00000081018 */
[----:B---3--:R-:W-:Y:S11]  /*5e9e0*/  HMMA.1688.F32.TF32 R244, R184, R8, R244 ;  /* 0x00000008b8f4723c */ /* 0x008ff600000810f4 */
[----:B------:R-:W-:Y:S05]  /*5e9f0*/  @!UPT UIADD3 URZ, URZ, URZ, URZ ;  /* 0x0000003f3f3ff290 */ /* 0x000fea000fffe03f */
[----:B------:R-:W-:Y:S02]  /*5ea00*/  IMAD.MOV.U32 R200, RZ, RZ, R27 ;  /* 0x000000ffffc87224 */ /* 0x000fe400078e001b */
[----:B------:R-:W-:-:S05]  /*5ea10*/  IMAD.MOV.U32 R27, RZ, RZ, R198 ;  /* 0x000000ffff1b7224 */ /* 0x000fca00078e00c6 */
[----:B------:R-:W-:Y:S04]  /*5ea20*/  STL [R1+0x24bc], R244 ;  /* 0x0024bcf401007387 */ /* 0x000fe80000100800 */
[----:B------:R-:W-:Y:S04]  /*5ea30*/  STL [R1+0x24b8], R245 ;  /* 0x0024b8f501007387 */ /* 0x000fe80000100800 */
[----:B------:R-:W-:Y:S04]  /*5ea40*/  STL [R1+0x24b4], R246 ;  /* 0x0024b4f601007387 */ /* 0x000fe80000100800 */
[----:B------:R-:W-:Y:S04]  /*5ea50*/  STL [R1+0x24b0], R247 ;  /* 0x0024b0f701007387 */ /* 0x000fe80000100800 */
[----:B------:R1:W-:Y:S04]  /*5ea60*/  STL.64 [R1+0x950], R24 ;  /* 0x0009501801007387 */ /* 0x0003e80000100a00 */
[----:B------:R2:W-:Y:S04]  /*5ea70*/  STL [R1+0x958], R26 ;  /* 0x0009581a01007387 */ /* 0x0005e80000100800 */
[----:B------:R-:W-:Y:S01]  /*5ea80*/  STL [R1+0x24c0], R200 ;  /* 0x0024c0c801007387 */ /* 0x000fe20000100800 */
[----:B-1----:R-:W-:Y:S01]  /*5ea90*/  IMAD.MOV.U32 R24, RZ, RZ, R203 ;  /* 0x000000ffff187224 */ /* 0x002fe200078e00cb */
[----:B------:R-:W-:-:S02]  /*5eaa0*/  MOV R25, R202 ;  /* 0x000000ca00197202 */ /* 0x000fc40000000f00 */
[----:B------:R-:W3:Y:S01]  /*5eab0*/  LDL.LU R203, [R1+0x26cc] ;  /* 0x0026cc0001cb7983 */ /* 0x000ee20000300800 */
[----:B--2---:R-:W-:-:S03]  /*5eac0*/  IMAD.MOV.U32 R26, RZ, RZ, R199 ;  /* 0x000000ffff1a7224 */ /* 0x004fc600078e00c7 */
[----:B------:R-:W2:Y:S04]  /*5ead0*/  LDL.LU R202, [R1+0x26c8] ;  /* 0x0026c80001ca7983 */ /* 0x000ea80000300800 */
[----:B------:R-:W4:Y:S04]  /*5eae0*/  LDL.LU R199, [R1+0x26c4] ;  /* 0x0026c40001c77983 */ /* 0x000f280000300800 */
[----:B------:R-:W4:Y:S01]  /*5eaf0*/  LDL.LU R198, [R1+0x26c0] ;  /* 0x0026c00001c67983 */ /* 0x000f220000300800 */
[----:B------:R-:W-:Y:S01]  /*5eb00*/  HMMA.1688.F32.TF32 R28, R184, R188, R28 ;  /* 0x000000bcb81c723c */ /* 0x000fe2000008101c */
[----:B------:R-:W-:Y:S01]  /*5eb10*/  IMAD.MOV.U32 R32, RZ, RZ, R223 ;  /* 0x000000ffff207224 */ /* 0x000fe200078e00df */
[----:B------:R-:W-:Y:S01]  /*5eb20*/  MOV R33, R222 ;  /* 0x000000de00217202 */ /* 0x000fe20000000f00 */
[----:B------:R-:W-:Y:S01]  /*5eb30*/  IMAD.MOV.U32 R201, RZ, RZ, R35 ;  /* 0x000000ffffc97224 */ /* 0x000fe200078e0023 */
[----:B------:R-:W-:Y:S01]  /*5eb40*/  MOV R41, R206 ;  /* 0x000000ce00297202 */ /* 0x000fe20000000f00 */
[----:B------:R-:W-:-:S02]  /*5eb50*/  IMAD.MOV.U32 R34, RZ, RZ, R219 ;  /* 0x000000ffff227224 */ /* 0x000fc400078e00db */
[----:B------:R-:W-:Y:S02]  /*5eb60*/  IMAD.MOV.U32 R40, RZ, RZ, R207 ;  /* 0x000000ffff287224 */ /* 0x000fe400078e00cf */
[----:B------:R-:W-:Y:S02]  /*5eb70*/  IMAD.MOV.U32 R42, RZ, RZ, R195 ;  /* 0x000000ffff2a7224 */ /* 0x000fe400078e00c3 */
[----:B------:R-:W-:Y:S01]  /*5eb80*/  IMAD.MOV.U32 R43, RZ, RZ, R194 ;  /* 0x000000ffff2b7224 */ /* 0x000fe200078e00c2 */
[----:B------:R-:W-:Y:S01]  /*5eb90*/  HMMA.1688.F32.TF32 R20, R240, R6, R20 ;  /* 0x00000006f014723c */ /* 0x000fe20000081014 */
[----:B------:R-:W-:Y:S01]  /*5eba0*/  IMAD.MOV.U32 R35, RZ, RZ, R218 ;  /* 0x000000ffff237224 */ /* 0x000fe200078e00da */
[----:B------:R-:W-:Y:S01]  /*5ebb0*/  MOV R37, R227 ;  /* 0x000000e300257202 */ /* 0x000fe20000000f00 */
[----:B------:R-:W-:Y:S01]  /*5ebc0*/  IMAD.MOV.U32 R36, RZ, RZ, R226 ;  /* 0x000000ffff247224 */ /* 0x000fe200078e00e2 */
[----:B------:R-:W-:Y:S01]  /*5ebd0*/  LDS R184, [R252+0x1a080] ;  /* 0x01a08000fcb87984 */ /* 0x000fe20000000800 */
[----:B------:R-:W-:-:S02]  /*5ebe0*/  IMAD.MOV.U32 R38, RZ, RZ, R230 ;  /* 0x000000ffff267224 */ /* 0x000fc400078e00e6 */
[----:B------:R-:W-:Y:S01]  /*5ebf0*/  IMAD.MOV.U32 R39, RZ, RZ, R238 ;  /* 0x000000ffff277224 */ /* 0x000fe200078e00ee */
[----:B------:R-:W-:Y:S04]  /*5ec00*/  LDS R186, [R252+0x1b080] ;  /* 0x01b08000fcba7984 */ /* 0x000fe80000000800 */
        /* <DEDUP_REMOVED lines=25> */
[----:B---3--:R-:W-:-:S03]  /*5eda0*/  IMAD.MOV.U32 R47, RZ, RZ, R203 ;  /* 0x000000ffff2f7224 */ /* 0x008fc600078e00cb */
[----:B------:R-:W1:Y:S01]  /*5edb0*/  LDS R187, [R3+0x1b080] ;  /* 0x01b0800003bb7984 */ /* 0x000e620000000800 */
[----:B--2---:R-:W-:Y:S01]  /*5edc0*/  IMAD.MOV.U32 R46, RZ, RZ, R202 ;  /* 0x000000ffff2e7224 */ /* 0x004fe200078e00ca */
[----:B----4-:R-:W-:Y:S01]  /*5edd0*/  MOV R45, R199 ;  /* 0x000000c7002d7202 */ /* 0x010fe20000000f00 */
[----:B------:R-:W-:Y:S02]  /*5ede0*/  IMAD.MOV.U32 R44, RZ, RZ, R198 ;  /* 0x000000ffff2c7224 */ /* 0x000fe400078e00c6 */
[----:B------:R-:W2:Y:S04]  /*5edf0*/  LDL.LU R198, [R1+0x268c] ;  /* 0x00268c0001c67983 */ /* 0x000ea80000300800 */
[----:B------:R-:W3:Y:S04]  /*5ee00*/  LDL.LU R199, [R1+0x2688] ;  /* 0x0026880001c77983 */ /* 0x000ee80000300800 */
[----:B------:R-:W4:Y:S04]  /*5ee10*/  LDL.LU R202, [R1+0x2684] ;  /* 0x0026840001ca7983 */ /* 0x000f280000300800 */
[----:B------:R-:W4:Y:S01]  /*5ee20*/  LDL.LU R203, [R1+0x2680] ;  /* 0x0026800001cb7983 */ /* 0x000f220000300800 */
[----:B------:R-:W-:-:S02]  /*5ee30*/  IMAD.MOV.U32 R13, RZ, RZ, R20 ;  /* 0x000000ffff0d7224 */ /* 0x000fc400078e0014 */
[----:B------:R-:W-:Y:S01]  /*5ee40*/  IMAD.MOV.U32 R20, RZ, RZ, R239 ;  /* 0x000000ffff147224 */ /* 0x000fe200078e00ef */
[----:B------:R-:W-:Y:S01]  /*5ee50*/  MOV R12, R21 ;  /* 0x00000015000c7202 */ /* 0x000fe20000000f00 */
[----:B------:R-:W-:Y:S01]  /*5ee60*/  IMAD.MOV.U32 R9, RZ, RZ, R22 ;  /* 0x000000ffff097224 */ /* 0x000fe200078e0016 */
[----:B------:R-:W-:Y:S01]  /*5ee70*/  MOV R21, R231 ;  /* 0x000000e700157202 */ /* 0x000fe20000000f00 */
[----:B------:R-:W-:Y:S02]  /*5ee80*/  IMAD.MOV.U32 R107, RZ, RZ, R215 ;  /* 0x000000ffff6b7224 */ /* 0x000fe400078e00d7 */
[----:B------:R-:W-:Y:S01]  /*5ee90*/  IMAD.MOV.U32 R106, RZ, RZ, R214 ;  /* 0x000000ffff6a7224 */ /* 0x000fe200078e00d6 */
[----:B------:R-:W-:Y:S01]  /*5eea0*/  MOV R105, R211 ;  /* 0x000000d300697202 */ /* 0x000fe20000000f00 */
[----:B------:R-:W-:Y:S02]  /*5eeb0*/  IMAD.MOV.U32 R104, RZ, RZ, R210 ;  /* 0x000000ffff687224 */ /* 0x000fe400078e00d2 */
[----:B------:R-:W-:-:S02]  /*5eec0*/  IMAD.MOV.U32 R111, RZ, RZ, R223 ;  /* 0x000000ffff6f7224 */ /* 0x000fc400078e00df */
[----:B------:R-:W-:Y:S01]  /*5eed0*/  IMAD.MOV.U32 R110, RZ, RZ, R222 ;  /* 0x000000ffff6e7224 */ /* 0x000fe200078e00de */
[----:B------:R-:W-:Y:S01]  /*5eee0*/  MOV R109, R219 ;  /* 0x000000db006d7202 */ /* 0x000fe20000000f00 */
[----:B------:R-:W-:Y:S01]  /*5eef0*/  IMAD.MOV.U32 R51, RZ, RZ, R207 ;  /* 0x000000ffff337224 */ /* 0x000fe200078e00cf */
[----:B------:R-:W-:Y:S01]  /*5ef00*/  MOV R53, R195 ;  /* 0x000000c300357202 */ /* 0x000fe20000000f00 */
[----:B------:R-:W-:Y:S02]  /*5ef10*/  IMAD.MOV.U32 R52, RZ, RZ, R194 ;  /* 0x000000ffff347224 */ /* 0x000fe400078e00c2 */
[----:B------:R-:W4:Y:S04]  /*5ef20*/  LDL.LU R194, [R1+0x267c] ;  /* 0x00267c0001c27983 */ /* 0x000f280000300800 */
[----:B------:R-:W4:Y:S01]  /*5ef30*/  LDL.LU R195, [R1+0x2678] ;  /* 0x0026780001c37983 */ /* 0x000f220000300800 */
[----:B------:R-:W-:-:S02]  /*5ef40*/  IMAD.MOV.U32 R50, RZ, RZ, R206 ;  /* 0x000000ffff327224 */ /* 0x000fc400078e00ce */
[----:B------:R-:W-:Y:S02]  /*5ef50*/  IMAD.MOV.U32 R108, RZ, RZ, R218 ;  /* 0x000000ffff6c7224 */ /* 0x000fe400078e00da */
[----:B------:R-:W-:Y:S02]  /*5ef60*/  IMAD.MOV.U32 R8, RZ, RZ, R23 ;  /* 0x000000ffff087224 */ /* 0x000fe400078e0017 */
[----:B------:R-:W-:Y:S02]  /*5ef70*/  IMAD.MOV.U32 R22, RZ, RZ, R234 ;  /* 0x000000ffff167224 */ /* 0x000fe400078e00ea */
[----:B------:R-:W-:Y:S02]  /*5ef80*/  IMAD.MOV.U32 R23, RZ, RZ, R235 ;  /* 0x000000ffff177224 */ /* 0x000fe400078e00eb */
[----:B--2---:R-:W-:Y:S02]  /*5ef90*/  IMAD.MOV.U32 R54, RZ, RZ, R198 ;  /* 0x000000ffff367224 */ /* 0x004fe400078e00c6 */
[----:B------:R-:W2:Y:S01]  /*5efa0*/  LDL.LU R198, [R1+0x2674] ;  /* 0x0026740001c67983 */ /* 0x000ea20000300800 */
[----:B---3--:R-:W-:-:S03]  /*5efb0*/  IMAD.MOV.U32 R55, RZ, RZ, R199 ;  /* 0x000000ffff377224 */ /* 0x008fc600078e00c7 */
[----:B------:R-:W2:Y:S01]  /*5efc0*/  LDL.LU R199, [R1+0x2670] ;  /* 0x0026700001c77983 */ /* 0x000ea20000300800 */
[----:B----4-:R-:W-:-:S03]  /*5efd0*/  IMAD.MOV.U32 R48, RZ, RZ, R202 ;  /* 0x000000ffff307224 */ /* 0x010fc600078e00ca */
[----:B------:R-:W3:Y:S01]  /*5efe0*/  LDL.LU R202, [R1+0x266c] ;  /* 0x00266c0001ca7983 */ /* 0x000ee20000300800 */
[----:B------:R-:W-:-:S03]  /*5eff0*/  MOV R49, R203 ;  /* 0x000000cb00317202 */ /* 0x000fc60000000f00 */
        /* <DEDUP_REMOVED lines=19> */
[----:B------:R1:W-:Y:S04]  /*5f130*/  STL [R1+0x24d0], R8 ;  /* 0x0024d00801007387 */ /* 0x0003e80000100800 */
[----:B------:R1:W-:Y:S04]  /*5f140*/  STL [R1+0x24cc], R9 ;  /* 0x0024cc0901007387 */ /* 0x0003e80000100800 */
[----:B------:R1:W-:Y:S04]  /*5f150*/  STL [R1+0x24c8], R12 ;  /* 0x0024c80c01007387 */ /* 0x0003e80000100800 */
[----:B------:R1:W-:Y:S01]  /*5f160*/  STL [R1+0x24c4], R13 ;  /* 0x0024c40d01007387 */ /* 0x0003e20000100800 */
[C---:B------:R-:W-:Y:S08]  /*5f170*/  HMMA.1688.F32.TF32 R20, R240.reuse, R194, R20 ;  /* 0x000000c2f014723c */ /* 0x040ff00000081014 */
[C---:B--2---:R-:W-:Y:S08]  /*5f180*/  HMMA.1688.F32.TF32 R24, R240.reuse, R198, R24 ;  /* 0x000000c6f018723c */ /* 0x044ff00000081018 */
[C---:B---3--:R-:W-:Y:S08]  /*5f190*/  HMMA.1688.F32.TF32 R28, R240.reuse, R202, R28 ;  /* 0x000000caf01c723c */ /* 0x048ff0000008101c */
[C---:B----4-:R-:W-:Y:S08]  /*5f1a0*/  HMMA.1688.F32.TF32 R32, R240.reuse, R206, R32 ;  /* 0x000000cef020723c */ /* 0x050ff00000081020 */
[C---:B------:R-:W-:Y:S08]  /*5f1b0*/  HMMA.1688.F32.TF32 R36, R240.reuse, R210, R36 ;  /* 0x000000d2f024723c */ /* 0x040ff00000081024 */
[C---:B------:R-:W-:Y:S08]  /*5f1c0*/  HMMA.1688.F32.TF32 R56, R240.reuse, R238, R56 ;  /* 0x000000eef038723c */ /* 0x040ff00000081038 */
[C---:B------:R-:W-:Y:S08]  /*5f1d0*/  HMMA.1688.F32.TF32 R48, R240.reuse, R230, R48 ;  /* 0x000000e6f030723c */ /* 0x040ff00000081030 */
[----:B------:R-:W-:Y:S08]  /*5f1e0*/  HMMA.1688.F32.TF32 R52, R240, R234, R52 ;  /* 0x000000eaf034723c */ /* 0x000ff00000081034 */
[----:B------:R-:W-:Y:S01]  /*5f1f0*/  IMAD.MOV.U32 R246, RZ, RZ, R58 ;  /* 0x000000fffff67224 */ /* 0x000fe200078e003a */
[----:B------:R-:W-:Y:S01]  /*5f200*/  MOV R245, R57 ;  /* 0x0000003900f57202 */ /* 0x000fe20000000f00 */
[----:B------:R-:W-:-:S03]  /*5f210*/  IMAD.MOV.U32 R244, RZ, RZ, R56 ;  /* 0x000000fffff47224 */ /* 0x000fc600078e0038 */
[----:B------:R-:W-:Y:S04]  /*5f220*/  STL [R1+0x24dc], R246 ;  /* 0x0024dcf601007387 */ /* 0x000fe80000100800 */
[----:B------:R2:W-:Y:S01]  /*5f230*/  STL [R1+0x24d8], R245 ;  /* 0x0024d8f501007387 */ /* 0x0005e20000100800 */
[----:B-1----:R-:W-:-:S03]  /*5f240*/  IMAD.MOV.U32 R8, RZ, RZ, R51 ;  /* 0x000000ffff087224 */ /* 0x002fc600078e0033 */
[----:B------:R1:W-:Y:S03]  /*5f250*/  STL [R1+0x24d4], R244 ;  /* 0x0024d4f401007387 */ /* 0x0003e60000100800 */
[----:B------:R-:W-:Y:S01]  /*5f260*/  IMAD.MOV.U32 R9, RZ, RZ, R52 ;  /* 0x000000ffff097224 */ /* 0x000fe200078e0034 */
[----:B------:R-:W-:Y:S01]  /*5f270*/  MOV R12, R53 ;  /* 0x00000035000c7202 */ /* 0x000fe20000000f00 */
[----:B------:R-:W-:Y:S02]  /*5f280*/  IMAD.MOV.U32 R13, RZ, RZ, R54 ;  /* 0x000000ffff0d7224 */ /* 0x000fe400078e0036 */
[----:B------:R-:W-:Y:S01]  /*5f290*/  IMAD.MOV.U32 R200, RZ, RZ, R55 ;  /* 0x000000ffffc87224 */ /* 0x000fe200078e0037 */
[----:B--2---:R-:W-:Y:S01]  /*5f2a0*/  MOV R245, R49 ;  /* 0x0000003100f57202 */ /* 0x004fe20000000f00 */
[----:B------:R-:W-:Y:S01]  /*5f2b0*/  HMMA.1688.F32.TF32 R52, R240, R226, R108 ;  /* 0x000000e2f034723c */ /* 0x000fe2000008106c */
[----:B------:R-:W-:-:S02]  /*5f2c0*/  IMAD.MOV.U32 R246, RZ, RZ, R48 ;  /* 0x000000fffff67224 */ /* 0x000fc400078e0030 */
[----:B-1----:R-:W-:-:S05]  /*5f2d0*/  IMAD.MOV.U32 R244, RZ, RZ, R50 ;  /* 0x000000fffff47224 */ /* 0x002fca00078e0032 */
        /* <DEDUP_REMOVED lines=13> */
[----:B------:R3:W-:Y:S04]  /*5f3b0*/  STL.64 [R1+0x8b0], R32 ;  /* 0x0008b02001007387 */ /* 0x0007e80000100a00 */
[----:B------:R4:W-:Y:S01]  /*5f3c0*/  STL.64 [R1+0x8b8], R34 ;  /* 0x0008b82201007387 */ /* 0x0009e20000100a00 */
[----:B-1----:R-:W-:-:S03]  /*5f3d0*/  IMAD.MOV.U32 R36, RZ, RZ, R250 ;  /* 0x000000ffff247224 */ /* 0x002fc600078e00fa */
[----:B------:R1:W-:Y:S04]  /*5f3e0*/  STL.64 [R1+0x8a0], R28 ;  /* 0x0008a01c01007387 */ /* 0x0003e80000100a00 */
[----:B------:R1:W-:Y:S04]  /*5f3f0*/  STL.64 [R1+0x8a8], R30 ;  /* 0x0008a81e01007387 */ /* 0x0003e80000100a00 */
[----:B------:R-:W-:Y:S01]  /*5f400*/  STL.64 [R1+0x890], R24 ;  /* 0x0008901801007387 */ /* 0x000fe20000100a00 */
[----:B------:R-:W-:-:S03]  /*5f410*/  MOV R37, R249 ;  /* 0x000000f900257202 */ /* 0x000fc60000000f00 */
[----:B------:R-:W-:Y:S01]  /*5f420*/  STL.64 [R1+0x898], R26 ;  /* 0x0008981a01007387 */ /* 0x000fe20000100a00 */
[----:B--2---:R-:W-:-:S03]  /*5f430*/  IMAD.MOV.U32 R38, RZ, RZ, R248 ;  /* 0x000000ffff267224 */ /* 0x004fc600078e00f8 */
[----:B------:R-:W2:Y:S01]  /*5f440*/  LDL.LU R250, [R1+0x261c] ;  /* 0x00261c0001fa7983 */ /* 0x000ea20000300800 */
[----:B------:R-:W-:-:S03]  /*5f450*/  IMAD.MOV.U32 R39, RZ, RZ, R16 ;  /* 0x000000ffff277224 */ /* 0x000fc600078e0010 */
        /* <DEDUP_REMOVED lines=39> */
[----:B------:R-:W-:Y:S01]  /*5f6d0*/  MOV R33, R190 ;  /* 0x000000be00217202 */ /* 0x000fe20000000f00 */
[----:B----4-:R-:W-:-:S02]  /*5f6e0*/  IMAD.MOV.U32 R34, RZ, RZ, R191 ;  /* 0x000000ffff227224 */ /* 0x010fc400078e00bf */
[----:B------:R-:W-:Y:S01]  /*5f6f0*/  IMAD.MOV.U32 R35, RZ, RZ, R17 ;  /* 0x000000ffff237224 */ /* 0x000fe200078e0011 */
[----:B-1----:R-:W-:Y:S01]  /*5f700*/  MOV R29, R19 ;  /* 0x00000013001d7202 */ /* 0x002fe20000000f00 */
[----:B------:R-:W-:Y:S02]  /*5f710*/  IMAD.MOV.U32 R28, RZ, RZ, R18 ;  /* 0x000000ffff1c7224 */ /* 0x000fe400078e0012 */
[----:B------:R-:W-:Y:S02]  /*5f720*/  IMAD.MOV.U32 R30, RZ, RZ, R10 ;  /* 0x000000ffff1e7224 */ /* 0x000fe400078e000a */
[----:B------:R-:W-:Y:S02]  /*5f730*/  IMAD.MOV.U32 R31, RZ, RZ, R11 ;  /* 0x000000ffff1f7224 */ /* 0x000fe400078e000b */
[----:B--2---:R-:W-:Y:S02]  /*5f740*/  IMAD.MOV.U32 R47, RZ, RZ, R250 ;  /* 0x000000ffff2f7224 */ /* 0x004fe400078e00fa */
[----:B------:R-:W-:Y:S01]  /*5f750*/  IMAD.MOV.U32 R46, RZ, RZ, R249 ;  /* 0x000000ffff2e7224 */ /* 0x000fe200078e00f9 */
[----:B------:R-:W-:Y:S01]  /*5f760*/  MOV R45, R248 ;  /* 0x000000f8002d7202 */ /* 0x000fe20000000f00 */
[----:B------:R-:W-:-:S02]  /*5f770*/  IMAD.MOV.U32 R44, RZ, RZ, R16 ;  /* 0x000000ffff2c7224 */ /* 0x000fc400078e0010 */
[----:B------:R-:W2:Y:S04]  /*5f780*/  LDL.LU R16, [R1+0x260c] ;  /* 0x00260c0001107983 */ /* 0x000ea80000300800 */
        /* <DEDUP_REMOVED lines=11> */
[C---:B---3--:R-:W-:Y:S03]  /*5f840*/  HMMA.1688.F32.TF32 R20, R240.reuse, R190, R248 ;  /* 0x000000bef014723c */ /* 0x048fe600000810f8 */
[----:B------:R-:W3:Y:S11]  /*5f850*/  LDL.LU R248, [R1+0x1e0] ;  /* 0x0001e00001f87983 */ /* 0x000ef60000300800 */
[----:B------:R-:W-:Y:S09]  /*5f860*/  @!UPT UIADD3 URZ, URZ, URZ, URZ ;  /* 0x0000003f3f3ff290 */ /* 0x000ff2000fffe03f */
[----:B------:R1:W-:Y:S04]  /*5f870*/  STL.64 [R1+0x870], R20 ;  /* 0x0008701401007387 */ /* 0x0003e80000100a00 */
[----:B------:R4:W-:Y:S04]  /*5f880*/  STL.64 [R1+0x878], R22 ;  /* 0x0008781601007387 */ /* 0x0009e80000100a00 */
[----:B------:R-:W3:Y:S04]  /*5f890*/  LDL.LU R249, [R1+0x1e4] ;  /* 0x0001e40001f97983 */ /* 0x000ee80000300800 */
[----:B------:R-:W3:Y:S04]  /*5f8a0*/  LDL.LU R250, [R1+0x1e8] ;  /* 0x0001e80001fa7983 */ /* 0x000ee80000300800 */
[----:B------:R-:W3:Y:S01]  /*5f8b0*/  LDL.LU R251, [R1+0x1ec] ;  /* 0x0001ec0001fb7983 */ /* 0x000ee20000300800 */
[----:B--2---:R-:W-:Y:S03]  /*5f8c0*/  HMMA.1688.F32.TF32 R16, R240, R10, R16 ;  /* 0x0000000af010723c */ /* 0x004fe60000081010 */
[----:B------:R-:W2:Y:S11]  /*5f8d0*/  LDL.LU R24, [R1+0x110] ;  /* 0x0001100001187983 */ /* 0x000eb60000300800 */
[----:B------:R-:W-:Y:S09]  /*5f8e0*/  @!UPT UIADD3 URZ, URZ, URZ, URZ ;  /* 0x0000003f3f3ff290 */ /* 0x000ff2000fffe03f */
[----:B------:R-:W-:Y:S04]  /*5f8f0*/  STL.64 [R1+0x610], R16 ;  /* 0x0006101001007387 */ /* 0x000fe80000100a00 */
[----:B------:R-:W-:Y:S04]  /*5f900*/  STL.64 [R1+0x618], R18 ;  /* 0x0006181201007387 */ /* 0x000fe80000100a00 */
[----:B------:R-:W2:Y:S04]  /*5f910*/  LDL.LU R25, [R1+0x114] ;  /* 0x0001140001197983 */ /* 0x000ea80000300800 */
[----:B------:R-:W2:Y:S04]  /*5f920*/  LDL.LU R26, [R1+0x118] ;  /* 0x00011800011a7983 */ /* 0x000ea80000300800 */
[----:B------:R-:W2:Y:S04]  /*5f930*/  LDL.LU R27, [R1+0x11c] ;  /* 0x00011c00011b7983 */ /* 0x000ea80000300800 */
[----:B-1----:R-:W2:Y:S04]  /*5f940*/  LDL.LU R20, [R1+0x100] ;  /* 0x0001000001147983 */ /* 0x002ea80000300800 */
[----:B------:R-:W2:Y:S04]  /*5f950*/  LDL.LU R21, [R1+0x104] ;  /* 0x0001040001157983 */ /* 0x000ea80000300800 */
[----:B----4-:R-:W4:Y:S04]  /*5f960*/  LDL.LU R22, [R1+0x108] ;  /* 0x0001080001167983 */ /* 0x010f280000300800 */
[----:B------:R-:W4:Y:S01]  /*5f970*/  LDL.LU R23, [R1+0x10c] ;  /* 0x00010c0001177983 */ /* 0x000f220000300800 */
[C---:B------:R-:W-:Y:S03]  /*5f980*/  HMMA.1688.F32.TF32 R36, R184.reuse, R206, R36 ;  /* 0x000000ceb824723c */ /* 0x040fe60000081024 */
[----:B------:R-:W-:Y:S04]  /*5f990*/  LDS R16, [R252+0x1a100] ;  /* 0x01a10000fc107984 */ /* 0x000fe80000000800 */
[----:B------:R-:W-:Y:S01]  /*5f9a0*/  LDS R18, [R252+0x1b100] ;  /* 0x01b10000fc127984 */ /* 0x000fe20000000800 */
[C---:B------:R-:W-:Y:S03]  /*5f9b0*/  HMMA.1688.F32.TF32 R44, R184.reuse, R214, R44 ;  /* 0x000000d6b82c723c */ /* 0x040fe6000008102c */
[----:B------:R-:W-:Y:S04]  /*5f9c0*/  LDS R17, [R3+0x1a100] ;  /* 0x01a1000003117984 */ /* 0x000fe80000000800 */
[----:B------:R-:W1:Y:S01]  /*5f9d0*/  LDS R19, [R3+0x1b100] ;  /* 0x01b1000003137984 */ /* 0x000e620000000800 */
[C---:B------:R-:W-:Y:S08]  /*5f9e0*/  HMMA.1688.F32.TF32 R40, R184.reuse, R210, R40 ;  /* 0x000000d2b828723c */ /* 0x040ff00000081028 */
[C---:B------:R-:W-:Y:S08]  /*5f9f0*/  HMMA.1688.F32.TF32 R28, R184.reuse, R198, R28 ;  /* 0x000000c6b81c723c */ /* 0x040ff0000008101c */
[C---:B------:R-:W-:Y:S01]  /*5fa00*/  HMMA.1688.F32.TF32 R32, R184.reuse, R202, R32 ;  /* 0x000000cab820723c */ /* 0x040fe20000081020 */
[----:B------:R-:W-:Y:S01]  /*5fa10*/  MOV R228, R39 ;  /* 0x0000002700e47202 */ /* 0x000fe20000000f00 */
[----:B------:R-:W-:Y:S11]  /*5fa20*/  IMAD.MOV.U32 R229, RZ, RZ, R38 ;  /* 0x000000ffffe57224 */ /* 0x000ff600078e0026 */
[----:B------:R-:W-:Y:S03]  /*5fa30*/  @!UPT UIADD3 URZ, URZ, URZ, URZ ;  /* 0x0000003f3f3ff290 */ /* 0x000fe6000fffe03f */
[----:B------:R-:W-:Y:S02]  /*5fa40*/  IMAD.MOV.U32 R189, RZ, RZ, R29 ;  /* 0x000000ffffbd7224 */ /* 0x000fe400078e001d */
[----:B------:R-:W-:Y:S01]  /*5fa50*/  IMAD.MOV.U32 R188, RZ, RZ, R28 ;  /* 0x000000ffffbc7224 */ /* 0x000fe200078e001c */
[C---:B---3--:R-:W-:Y:S08]  /*5fa60*/  HMMA.1688.F32.TF32 R240, R184.reuse, R14, R248 ;  /* 0x0000000eb8f0723c */ /* 0x048ff000000810f8 */
[C---:B------:R-:W-:Y:S08]  /*5fa70*/  HMMA.1688.F32.TF32 R248, R184.reuse, R6, R64 ;  /* 0x00000006b8f8723c */ /* 0x040ff00000081040 */
[C---:B------:R-:W-:Y:S07]  /*5fa80*/  HMMA.1688.F32.TF32 R64, R184.reuse, R234, R56 ;  /* 0x000000eab840723c */ /* 0x040fee0000081038 */
[----:B------:R-:W-:Y:S04]  /*5fa90*/  STL.64 [R1+0x860], R240 ;  /* 0x000860f001007387 */ /* 0x000fe80000100a00 */
[----:B------:R3:W-:Y:S01]  /*5faa0*/  STL.64 [R1+0x868], R242 ;  /* 0x000868f201007387 */ /* 0x0007e20000100a00 */
[C---:B------:R-:W-:Y:S08]  /*5fab0*/  HMMA.1688.F32.TF32 R56, R184.reuse, R226, R48 ;  /* 0x000000e2b838723c */ /* 0x040ff00000081030 */
[C---:B---3--:R-:W-:Y:S08]  /*5fac0*/  HMMA.1688.F32.TF32 R240, R184.reuse, R238, R60 ;  /* 0x000000eeb8f0723c */ /* 0x048ff0000008103c */
[C---:B------:R-:W-:Y:S08]  /*5fad0*/  HMMA.1688.F32.TF32 R60, R184.reuse, R230, R52 ;  /* 0x000000e6b83c723c */ /* 0x040ff00000081034 */
[C---:B------:R-:W-:Y:S08]  /*5fae0*/  HMMA.1688.F32.TF32 R52, R184.reuse, R222, R108 ;  /* 0x000000deb834723c */ /* 0x040ff0000008106c */
[C---:B------:R-:W-:Y:S01]  /*5faf0*/  HMMA.1688.F32.TF32 R48, R184.reuse, R218, R104 ;  /* 0x000000dab830723c */ /* 0x040fe20000081068 */
[----:B------:R-:W-:Y:S04]  /*5fb00*/  STL.64 [R1+0x850], R248 ;  /* 0x000850f801007387 */ /* 0x000fe80000100a00 */
[----:B------:R-:W-:Y:S03]  /*5fb10*/  STL.64 [R1+0x858], R250 ;  /* 0x000858fa01007387 */ /* 0x000fe60000100a00 */
[----:B--2---:R-:W-:Y:S01]  /*5fb20*/  HMMA.1688.F32.TF32 R24, R184, R194, R24 ;  /* 0x000000c2b818723c */ /* 0x004fe20000081018 */
        /* <DEDUP_REMOVED lines=17> */
[----:B------:R2:W-:Y:S01]  /*5fc40*/  STL [R1+0x2494], R228 ;  /* 0x002494e401007387 */ /* 0x0005e20000100800 */
[----:B------:R-:W-:-:S03]  /*5fc50*/  IMAD.MOV.U32 R193, RZ, RZ, R25 ;  /* 0x000000ffffc17224 */ /* 0x000fc600078e0019 */
[----:B------:R3:W-:Y:S01]  /*5fc60*/  STL [R1+0x2490], R229 ;  /* 0x002490e501007387 */ /* 0x0007e20000100800 */
[----:B------:R-:W-:-:S03]  /*5fc70*/  IMAD.MOV.U32 R192, RZ, RZ, R24 ;  /* 0x000000ffffc07224 */ /* 0x000fc600078e0018 */
[----:B------:R-:W-:Y:S01]  /*5fc80*/  STL.64 [R1+0x7b0], R32 ;  /* 0x0007b02001007387 */ /* 0x000fe20000100a00 */
[----:B--2---:R-:W-:-:S03]  /*5fc90*/  IMAD.MOV.U32 R228, RZ, RZ, R30 ;  /* 0x000000ffffe47224 */ /* 0x004fc600078e001e */
[----:B------:R-:W-:Y:S01]  /*5fca0*/  STL.64 [R1+0x7b8], R34 ;  /* 0x0007b82201007387 */ /* 0x000fe20000100a00 */
[----:B---3--:R-:W-:-:S03]  /*5fcb0*/  MOV R229, R31 ;  /* 0x0000001f00e57202 */ /* 0x008fc60000000f00 */
[----:B------:R-:W-:Y:S04]  /*5fcc0*/  STL [R1+0x24a4], R189 ;  /* 0x0024a4bd01007387 */ /* 0x000fe80000100800 */
[----:B------:R-:W-:Y:S04]  /*5fcd0*/  STL [R1+0x24a0], R188 ;  /* 0x0024a0bc01007387 */ /* 0x000fe80000100800 */
[----:B------:R-:W-:Y:S04]  /*5fce0*/  STL [R1+0x249c], R228 ;  /* 0x00249ce401007387 */ /* 0x000fe80000100800 */
[----:B------:R-:W-:Y:S04]  /*5fcf0*/  STL [R1+0x2498], R229 ;  /* 0x002498e501007387 */ /* 0x000fe80000100800 */
[----:B------:R2:W-:Y:S04]  /*5fd00*/  STL.64 [R1+0x798], R26 ;  /* 0x0007981a01007387 */ /* 0x0005e80000100a00 */
[----:B------:R3:W-:Y:S04]  /*5fd10*/  STL [R1+0x24ac], R193 ;  /* 0x0024acc101007387 */ /* 0x0007e80000100800 */
[----:B------:R1:W-:Y:S04]  /*5fd20*/  STL [R1+0x24a8], R192 ;  /* 0x0024a8c001007387 */ /* 0x0003e80000100800 */
        /* <DEDUP_REMOVED lines=27> */
[----:B----4-:R-:W-:Y:S03]  /*5fee0*/  HMMA.1688.F32.TF32 R20, R184, R190, R20 ;  /* 0x000000beb814723c */ /* 0x010fe60000081014 */
[----:B------:R-:W4:Y:S04]  /*5fef0*/  LDL.LU R35, [R1+0x34c] ;  /* 0x00034c0001237983 */ /* 0x000f280000300800 */
[----:B------:R-:W4:Y:S04]  /*5ff00*/  LDL.LU R28, [R1+0x330] ;  /* 0x00033000011c7983 */ /* 0x000f280000300800 */
[----:B------:R-:W4:Y:S04]  /*5ff10*/  LDL.LU R29, [R1+0x334] ;  /* 0x00033400011d7983 */ /* 0x000f280000300800 */
[----:B------:R-:W4:Y:S04]  /*5ff20*/  LDL.LU R30, [R1+0x338] ;  /* 0x00033800011e7983 */ /* 0x000f280000300800 */
[----:B------:R-:W4:Y:S05]  /*5ff30*/  LDL.LU R31, [R1+0x33c] ;  /* 0x00033c00011f7983 */ /* 0x000f2a0000300800 */
[----:B------:R-:W-:Y:S01]  /*5ff40*/  IMAD.MOV.U32 R196, RZ, RZ, R20 ;  /* 0x000000ffffc47224 */ /* 0x000fe200078e0014 */
[----:B------:R-:W-:Y:S01]  /*5ff50*/  MOV R197, R21 ;  /* 0x0000001500c57202 */ /* 0x000fe20000000f00 */
[----:B------:R-:W4:Y:S01]  /*5ff60*/  LDL.LU R20, [R1+0x310] ;  /* 0x0003100001147983 */ /* 0x000f220000300800 */
[----:B------:R-:W-:-:S02]  /*5ff70*/  IMAD.MOV.U32 R228, RZ, RZ, R22 ;  /* 0x000000ffffe47224 */ /* 0x000fc400078e0016 */
[----:B------:R-:W-:Y:S01]  /*5ff80*/  IMAD.MOV.U32 R229, RZ, RZ, R23 ;  /* 0x000000ffffe57224 */ /* 0x000fe200078e0017 */
[----:B------:R-:W4:Y:S04]  /*5ff90*/  LDL.LU R21, [R1+0x314] ;  /* 0x0003140001157983 */ /* 0x000f280000300800 */
[----:B------:R-:W4:Y:S04]  /*5ffa0*/  LDL.LU R22, [R1+0x318] ;  /* 0x0003180001167983 */ /* 0x000f280000300800 */
[----:B------:R-:W4:Y:S01]  /*5ffb0*/  LDL.LU R23, [R1+0x31c] ;  /* 0x00031c0001177983 */ /* 0x000f220000300800 */
[----:B---3--:R-:W-:Y:S03]  /*5ffc0*/  HMMA.1688.F32.TF32 R48, R184, R10, R108 ;  /* 0x0000000ab830723c */ /* 0x008fe6000008106c */
[----:B------:R-:W-:Y:S04]  /*5ffd0*/  LDS R184, [R252+0x1a180] ;  /* 0x01a18000fcb87984 */ /* 0x000fe80000000800 */
[----:B------:R-:W-:Y:S04]  /*5ffe0*/  LDS R186, [R252+0x1b180] ;  /* 0x01b18000fcba7984 */ /* 0x000fe80000000800 */
[----:B------:R-:W-:Y:S04]  /*5fff0*/  LDS R185, [R3+0x1a180] ;  /* 0x01a1800003b97984 */ /* 0x000fe80000000800 */
[----:B------:R-:W3:Y:S09]  /*60000*/  LDS R187, [R3+0x1b180] ;  /* 0x01b1800003bb7984 */ /* 0x000ef20000000800 */
[----:B------:R-:W-:Y:S01]  /*60010*/  IMAD.MOV.U32 R193, RZ, RZ, R48 ;  /* 0x000000ffffc17224 */ /* 0x000fe200078e0030 */
[----:B-1----:R-:W-:Y:S01]  /*60020*/  MOV R192, R49 ;  /* 0x0000003100c07202 */ /* 0x002fe20000000f00 */
[----:B------:R-:W-:-:S02]  /*60030*/  IMAD.MOV.U32 R189, RZ, RZ, R50 ;  /* 0x000000ffffbd7224 */ /* 0x000fc400078e0032 */
[----:B------:R-:W-:Y:S02]  /*60040*/  IMAD.MOV.U32 R188, RZ, RZ, R51 ;  /* 0x000000ffffbc7224 */ /* 0x000fe400078e0033 */
[C---:B--2---:R-:W-:Y:S08]  /*60050*/  HMMA.1688.F32.TF32 R48, R16.reuse, R14, R104 ;  /* 0x0000000e1030723c */ /* 0x044ff00000081068 */
[C---:B------:R-:W-:Y:S11]  /*60060*/  HMMA.1688.F32.TF32 R44, R16.reuse, R6, R44 ;  /* 0x00000006102c723c */ /* 0x040ff6000008102c */
[----:B------:R-:W-:Y:S04]  /*60070*/  @!UPT UIADD3 URZ, URZ, URZ, URZ ;  /* 0x0000003f3f3ff290 */ /* 0x000fe8000fffe03f */
[----:B------:R-:W-:Y:S01]  /*60080*/  STL.64 [R1+0x778], R50 ;  /* 0x0007783201007387 */ /* 0x000fe20000100a00 */
[C---:B------:R-:W-:Y:S08]  /*60090*/  HMMA.1688.F32.TF32 R36, R16.reuse, R234, R36 ;  /* 0x000000ea1024723c */ /* 0x040ff00000081024 */
[C---:B----4-:R-:W-:Y:S08]  /*600a0*/  HMMA.1688.F32.TF32 R32, R16.reuse, R230, R32 ;  /* 0x000000e61020723c */ /* 0x050ff00000081020 */
[----:B------:R-:W-:Y:S01]  /*600b0*/  HMMA.1688.F32.TF32 R28, R16, R226, R28 ;  /* 0x000000e2101c723c */ /* 0x000fe2000008101c */
[----:B------:R-:W-:Y:S06]  /*600c0*/  STL.64 [R1+0x768], R46 ;  /* 0x0007682e01007387 */ /* 0x000fec0000100a00 */
[----:B------:R-:W-:Y:S08]  /*600d0*/  STL.64 [R1+0x748], R38 ;  /* 0x0007482601007387 */ /* 0x000ff00000100a00 */
[----:B------:R-:W-:Y:S08]  /*600e0*/  STL.64 [R1+0x738], R34 ;  /* 0x0007382201007387 */ /* 0x000ff00000100a00 */
[----:B------:R1:W-:Y:S01]  /*600f0*/  STL.64 [R1+0x728], R30 ;  /* 0x0007281e01007387 */ /* 0x0003e20000100a00 */
[----:B------:R-:W-:Y:S01]  /*60100*/  IMAD.MOV.U32 R224, RZ, RZ, R28 ;  /* 0x000000ffffe07224 */ /* 0x000fe200078e001c */
[----:B------:R-:W-:-:S02]  /*60110*/  MOV R225, R29 ;  /* 0x0000001d00e17202 */ /* 0x000fc40000000f00 */
[C---:B-1----:R-:W-:Y:S08]  /*60120*/  HMMA.1688.F32.TF32 R28, R16.reuse, R222, R24 ;  /* 0x000000de101c723c */ /* 0x042ff00000081018 */
[----:B------:R-:W-:Y:S01]  /*60130*/  HMMA.1688.F32.TF32 R24, R16, R218, R20 ;  /* 0x000000da1018723c */ /* 0x000fe20000081014 */
[----:B------:R-:W2:Y:S11]  /*60140*/  LDL.LU R20, [R1+0x280] ;  /* 0x0002800001147983 */ /* 0x000eb60000300800 */
[----:B------:R-:W-:Y:S03]  /*60150*/  @!UPT UIADD3 URZ, URZ, URZ, URZ ;  /* 0x0000003f3f3ff290 */ /* 0x000fe6000fffe03f */
[----:B------:R-:W-:Y:S04]  /*60160*/  STL.64 [R1+0x710], R28 ;  /* 0x0007101c01007387 */ /* 0x000fe80000100a00 */
[----:B------:R-:W-:Y:S04]  /*60170*/  STL.64 [R1+0x718], R30 ;  /* 0x0007181e01007387 */ /* 0x000fe80000100a00 */
[----:B------:R1:W-:Y:S04]  /*60180*/  STL.64 [R1+0x700], R24 ;  /* 0x0007001801007387 */ /* 0x0003e80000100a00 */
[----:B------:R4:W-:Y:S04]  /*60190*/  STL.64 [R1+0x708], R26 ;  /* 0x0007081a01007387 */ /* 0x0009e80000100a00 */
        /* <DEDUP_REMOVED lines=10> */
[----:B------:R-:W4:Y:S01]  /*60240*/  LDL.LU R243, [R1+0x20c] ;  /* 0x00020c0001f37983 */ /* 0x000f220000300800 */
[----:B------:R-:W-:-:S03]  /*60250*/  IMAD.MOV.U32 R204, RZ, RZ, R48 ;  /* 0x000000ffffcc7224 */ /* 0x000fc600078e0030 */
[----:B------:R-:W2:Y:S01]  /*60260*/  LDL.LU R108, [R1+0x220] ;  /* 0x00022000016c7983 */ /* 0x000ea20000300800 */
[----:B------:R-:W-:-:S03]  /*60270*/  MOV R205, R49 ;  /* 0x0000003100cd7202 */ /* 0x000fc60000000f00 */
        /* <DEDUP_REMOVED lines=27> */
[----:B------:R-:W-:Y:S01]  /*60430*/  HMMA.1688.F32.TF32 R40, R16, R238, R40 ;  /* 0x000000ee1028723c */ /* 0x000fe20000081028 */
[----:B------:R-:W-:-:S02]  /*60440*/  IMAD.MOV.U32 R220, RZ, RZ, R32 ;  /* 0x000000ffffdc7224 */ /* 0x000fc400078e0020 */
[----:B------:R-:W-:Y:S01]  /*60450*/  IMAD.MOV.U32 R221, RZ, RZ, R33 ;  /* 0x000000ffffdd7224 */ /* 0x000fe200078e0021 */
[----:B------:R-:W3:Y:S01]  /*60460*/  LDL.LU R32, [R1+0x2b0] ;  /* 0x0002b00001207983 */ /* 0x000ee20000300800 */
[----:B------:R-:W-:-:S03]  /*60470*/  IMAD.MOV.U32 R216, RZ, RZ, R36 ;  /* 0x000000ffffd87224 */ /* 0x000fc600078e0024 */
[----:B------:R-:W3:Y:S01]  /*60480*/  LDL.LU R33, [R1+0x2b4] ;  /* 0x0002b40001217983 */ /* 0x000ee20000300800 */
[----:B------:R-:W-:-:S03]  /*60490*/  MOV R217, R37 ;  /* 0x0000002500d97202 */ /* 0x000fc60000000f00 */
[----:B------:R-:W3:Y:S04]  /*604a0*/  LDL.LU R34, [R1+0x2b8] ;  /* 0x0002b80001227983 */ /* 0x000ee80000300800 */
[----:B------:R-:W3:Y:S01]  /*604b0*/  LDL.LU R35, [R1+0x2bc] ;  /* 0x0002bc0001237983 */ /* 0x000ee20000300800 */
[----:B------:R-:W-:-:S03]  /*604c0*/  IMAD.MOV.U32 R208, RZ, RZ, R44 ;  /* 0x000000ffffd07224 */ /* 0x000fc600078e002c */
[----:B------:R-:W3:Y:S01]  /*604d0*/  LDL.LU R36, [R1+0x2d0] ;  /* 0x0002d00001247983 */ /* 0x000ee20000300800 */
[----:B------:R-:W-:-:S03]  /*604e0*/  IMAD.MOV.U32 R209, RZ, RZ, R45 ;  /* 0x000000ffffd17224 */ /* 0x000fc600078e002d */
        /* <DEDUP_REMOVED lines=25> */
[C---:B---3--:R-:W-:Y:S08]  /*60680*/  HMMA.1688.F32.TF32 R48, R16.reuse, R198, R48 ;  /* 0x000000c61030723c */ /* 0x048ff00000081030 */
[C---:B------:R-:W-:Y:S08]  /*60690*/  HMMA.1688.F32.TF32 R52, R16.reuse, R202, R52 ;  /* 0x000000ca1034723c */ /* 0x040ff00000081034 */
[C---:B------:R-:W-:Y:S08]  /*606a0*/  HMMA.1688.F32.TF32 R60, R16.reuse, R210, R60 ;  /* 0x000000d2103c723c */ /* 0x040ff0000008103c */
[C---:B------:R-:W-:Y:S08]  /*606b0*/  HMMA.1688.F32.TF32 R64, R16.reuse, R214, R64 ;  /* 0x000000d61040723c */ /* 0x040ff00000081040 */
[C---:B------:R-:W-:Y:S11]  /*606c0*/  HMMA.1688.F32.TF32 R56, R16.reuse, R206, R56 ;  /* 0x000000ce1038723c */ /* 0x040ff60000081038 */
[----:B------:R-:W-:Y:S04]  /*606d0*/  @!UPT UIADD3 URZ, URZ, URZ, URZ ;  /* 0x0000003f3f3ff290 */ /* 0x000fe8000fffe03f */
[----:B------:R-:W-:Y:S04]  /*606e0*/  STL.64 [R1+0x6f0], R64 ;  /* 0x0006f04001007387 */ /* 0x000fe80000100a00 */
[----:B------:R1:W-:Y:S01]  /*606f0*/  STL.64 [R1+0x6f8], R66 ;  /* 0x0006f84201007387 */ /* 0x0003e20000100a00 */
[----:B------:R-:W-:Y:S03]  /*60700*/  HMMA.1688.F32.TF32 R104, R16, R190, R104 ;  /* 0x000000be1068723c */ /* 0x000fe60000081068 */
        /* <DEDUP_REMOVED lines=8> */
[----:B------:R-:W3:Y:S04]  /*60790*/  LDS R19, [R3+0x1b200] ;  /* 0x01b2000003137984 */ /* 0x000ee80000000800 */
        /* <DEDUP_REMOVED lines=22> */
[----:B------:R1:W-:Y:S04]  /*60900*/  STL [R1+0x248c], R240 ;  /* 0x00248cf001007387 */ /* 0x0003e80000100800 */
[----:B------:R1:W-:Y:S04]  /*60910*/  STL [R1+0x2488], R241 ;  /* 0x002488f101007387 */ /* 0x0003e80000100800 */
[----:B------:R1:W-:Y:S04]  /*60920*/  STL [R1+0x2484], R242 ;  /* 0x002484f201007387 */ /* 0x0003e80000100800 */
[----:B------:R1:W-:Y:S04]  /*60930*/  STL [R1+0x2480], R243 ;  /* 0x002480f301007387 */ /* 0x0003e80000100800 */
[----:B-1----:R-:W2:Y:S04]  /*60940*/  LDL.LU R240, [R1+0x2c0] ;  /* 0x0002c00001f07983 */ /* 0x002ea80000300800 */
[----:B------:R-:W2:Y:S04]  /*60950*/  LDL.LU R241, [R1+0x2c4] ;  /* 0x0002c40001f17983 */ /* 0x000ea80000300800 */
[----:B------:R-:W2:Y:S04]  /*60960*/  LDL.LU R242, [R1+0x2c8] ;  /* 0x0002c80001f27983 */ /* 0x000ea80000300800 */
[----:B------:R-:W2:Y:S01]  /*60970*/  LDL.LU R243, [R1+0x2cc] ;  /* 0x0002cc0001f37983 */ /* 0x000ea20000300800 */
[C---:B------:R-:W-:Y:S08]  /*60980*/  HMMA.1688.F32.TF32 R44, R184.reuse, R14, R44 ;  /* 0x0000000eb82c723c */ /* 0x040ff0000008102c */
[C---:B------:R-:W-:Y:S08]  /*60990*/  HMMA.1688.F32.TF32 R40, R184.reuse, R6, R40 ;  /* 0x00000006b828723c */ /* 0x040ff00000081028 */
[C---:B------:R-:W-:Y:S08]  /*609a0*/  HMMA.1688.F32.TF32 R36, R184.reuse, R238, R36 ;  /* 0x000000eeb824723c */ /* 0x040ff00000081024 */
[----:B------:R-:W-:Y:S01]  /*609b0*/  HMMA.1688.F32.TF32 R28, R184, R226, R28 ;  /* 0x000000e2b81c723c */ /* 0x000fe2000008101c */
[----:B------:R1:W-:Y:S01]  /*609c0*/  STL.64 [R1+0x688], R46 ;  /* 0x0006882e01007387 */ /* 0x0003e20000100a00 */
[----:B------:R-:W-:-:S02]  /*609d0*/  IMAD.MOV.U32 R232, RZ, RZ, R44 ;  /* 0x000000ffffe87224 */ /* 0x000fc400078e002c */
[----:B------:R-:W-:-:S04]  /*609e0*/  IMAD.MOV.U32 R233, RZ, RZ, R45 ;  /* 0x000000ffffe97224 */ /* 0x000fc800078e002d */
        /* <DEDUP_REMOVED lines=12> */
[----:B--2---:R-:W-:Y:S11]  /*60ab0*/  HMMA.1688.F32.TF32 R240, R184, R234, R240 ;  /* 0x000000eab8f0723c */ /* 0x004ff600000810f0 */
[----:B------:R-:W-:Y:S11]  /*60ac0*/  @!UPT UIADD3 URZ, URZ, URZ, URZ ;  /* 0x0000003f3f3ff290 */ /* 0x000ff6000fffe03f */
[----:B------:R-:W-:Y:S01]  /*60ad0*/  @!UPT UIADD3 URZ, URZ, URZ, URZ ;  /* 0x0000003f3f3ff290 */ /* 0x000fe2000fffe03f */
[----:B------:R1:W-:Y:S04]  /*60ae0*/  STL.64 [R1+0x650], R240 ;  /* 0x000650f001007387 */ /* 0x0003e80000100a00 */
[----:B------:R2:W-:Y:S04]  /*60af0*/  STL.64 [R1+0x658], R242 ;  /* 0x000658f201007387 */ /* 0x0005e80000100a00 */
[----:B------:R4:W-:Y:S01]  /*60b00*/  STL [R1+0x370], R32 ;  /* 0x0003702001007387 */ /* 0x0009e20000100800 */
[----:B-1----:R-:W-:Y:S01]  /*60b10*/  MOV R241, R34 ;  /* 0x0000002200f17202 */ /* 0x002fe20000000f00 */
[----:B------:R-:W-:-:S02]  /*60b20*/  IMAD.MOV.U32 R240, RZ, RZ, R33 ;  /* 0x000000fffff07224 */ /* 0x000fc400078e0021 */
[----:B--2---:R-:W-:Y:S02]  /*60b30*/  IMAD.MOV.U32 R242, RZ, RZ, R35 ;  /* 0x000000fffff27224 */ /* 0x004fe400078e0023 */
[----:B------:R-:W2:Y:S01]  /*60b40*/  LDL.LU.64 R34, [R1+0x2538] ;  /* 0x0025380001227983 */ /* 0x000ea20000300a00 */
[----:B------:R-:W-:-:S03]  /*60b50*/  IMAD.MOV.U32 R243, RZ, RZ, R28 ;  /* 0x000000fffff37224 */ /* 0x000fc600078e001c */
[----:B----4-:R-:W2:Y:S04]  /*60b60*/  LDL.LU.64 R32, [R1+0x2530] ;  /* 0x0025300001207983 */ /* 0x010ea80000300a00 */
[----:B------:R-:W-:Y:S04]  /*60b70*/  STL [R1+0x2d4], R29 ;  /* 0x0002d41d01007387 */ /* 0x000fe80000100800 */
        /* <DEDUP_REMOVED lines=15> */
[----:B------:R2:W-:Y:S01]  /*60c70*/  STL.64 [R1+0x348], R250 ;  /* 0x000348fa01007387 */ /* 0x0005e20000100a00 */
[C---:B----4-:R-:W-:Y:S08]  /*60c80*/  HMMA.1688.F32.TF32 R28, R184.reuse, R202, R28 ;  /* 0x000000cab81c723c */ /* 0x050ff0000008101c */
[C---:B--2---:R-:W-:Y:S08]  /*60c90*/  HMMA.1688.F32.TF32 R248, R184.reuse, R210, R20 ;  /* 0x000000d2b8f8723c */ /* 0x044ff00000081014 */
        /* <DEDUP_REMOVED lines=8> */
[C---:B---3--:R-:W-:Y:S03]  /*60d20*/  HMMA.1688.F32.TF32 R20, R184.reuse, R194, R36 ;  /* 0x000000c2b814723c */ /* 0x048fe60000081024 */
[----:B------:R-:W-:Y:S04]  /*60d30*/  STL.64 [R1+0x300], R24 ;  /* 0x0003001801007387 */ /* 0x000fe80000100a00 */
[----:B------:R2:W-:Y:S01]  /*60d40*/  STL.64 [R1+0x308], R26 ;  /* 0x0003081a01007387 */ /* 0x0005e20000100a00 */
[C---:B-1----:R-:W-:Y:S08]  /*60d50*/  HMMA.1688.F32.TF32 R28, R184.reuse, R190, R40 ;  /* 0x000000beb81c723c */ /* 0x042ff00000081028 */
[----:B--2---:R-:W-:Y:S07]  /*60d60*/  HMMA.1688.F32.TF32 R24, R184, R10, R44 ;  /* 0x0000000ab818723c */ /* 0x004fee000008102c */
[----:B------:R-:W-:Y:S01]  /*60d70*/  STL.64 [R1+0x2f0], R20 ;  /* 0x0002f01401007387 */ /* 0x000fe20000100a00 */
[----:B------:R-:W-:Y:S03]  /*60d80*/  HMMA.1688.F32.TF32 R32, R16, R14, R104 ;  /* 0x0000000e1020723c */ /* 0x000fe60000081068 */
[----:B------:R-:W-:Y:S04]  /*60d90*/  STL.64 [R1+0x2f8], R22 ;  /* 0x0002f81601007387 */ /* 0x000fe80000100a00 */
[----:B------:R-:W-:Y:S04]  /*60da0*/  STL.64 [R1+0x2c0], R28 ;  /* 0x0002c01c01007387 */ /* 0x000fe80000100a00 */
[----:B------:R-:W-:Y:S01]  /*60db0*/  STL.64 [R1+0x2c8], R30 ;  /* 0x0002c81e01007387 */ /* 0x000fe20000100a00 */
[----:B------:R-:W-:Y:S01]  /*60dc0*/  IMAD.MOV.U32 R248, RZ, RZ, R100 ;  /* 0x000000fffff87224 */ /* 0x000fe200078e0064 */
[----:B------:R-:W-:Y:S01]  /*60dd0*/  MOV R249, R101 ;  /* 0x0000006500f97202 */ /* 0x000fe20000000f00 */
[----:B------:R-:W-:Y:S01]  /*60de0*/  IMAD.MOV.U32 R250, RZ, RZ, R102 ;  /* 0x000000fffffa7224 */ /* 0x000fe200078e0066 */
[----:B------:R-:W-:Y:S04]  /*60df0*/  LDS R20, [R252+0x1a280] ;  /* 0x01a28000fc147984 */ /* 0x000fe80000000800 */
[----:B------:R-:W-:Y:S04]  /*60e00*/  STL.64 [R1+0x2b0], R24 ;  /* 0x0002b01801007387 */ /* 0x000fe80000100a00 */
[----:B------:R1:W-:Y:S01]  /*60e10*/  STL.64 [R1+0x2b8], R26 ;  /* 0x0002b81a01007387 */ /* 0x0003e20000100a00 */
[----:B------:R-:W-:-:S03]  /*60e20*/  IMAD.MOV.U32 R251, RZ, RZ, R103 ;  /* 0x000000fffffb7224 */ /* 0x000fc600078e0067 */
[----:B------:R-:W-:Y:S04]  /*60e30*/  LDS R22, [R252+0x1b280] ;  /* 0x01b28000fc167984 */ /* 0x000fe80000000800 */
[----:B------:R-:W-:Y:S01]  /*60e40*/  LDS R21, [R3+0x1a280] ;  /* 0x01a2800003157984 */ /* 0x000fe20000000800 */
[C---:B-1----:R-:W-:Y:S03]  /*60e50*/  HMMA.1688.F32.TF32 R24, R16.reuse, R6, R108 ;  /* 0x000000061018723c */ /* 0x042fe6000008106c */
[----:B------:R-:W-:Y:S04]  /*60e60*/  STL.64 [R1+0x640], R32 ;  /* 0x0006402001007387 */ /* 0x000fe80000100a00 */
[----:B------:R1:W-:Y:S01]  /*60e70*/  STL.64 [R1+0x648], R34 ;  /* 0x0006482201007387 */ /* 0x0003e20000100a00 */
[C---:B------:R-:W-:Y:S03]  /*60e80*/  HMMA.1688.F32.TF32 R28, R16.reuse, R238, R48 ;  /* 0x000000ee101c723c */ /* 0x040fe60000081030 */
[----:B------:R-:W3:Y:S05]  /*60e90*/  LDS R23, [R3+0x1b280] ;  /* 0x01b2800003177984 */ /* 0x000eea0000000800 */
        /* <DEDUP_REMOVED lines=31> */
[----:B------:R1:W-:Y:S04]  /*61090*/  STL.64 [R1+0x590], R28 ;  /* 0x0005901c01007387 */ /* 0x0003e80000100a00 */
[----:B------:R3:W-:Y:S04]  /*610a0*/  STL.64 [R1+0x598], R30 ;  /* 0x0005981e01007387 */ /* 0x0007e80000100a00 */
[----:B------:R4:W-:Y:S01]  /*610b0*/  STL.64 [R1+0x580], R32 ;  /* 0x0005802001007387 */ /* 0x0009e20000100a00 */
[----:B-1----:R-:W-:-:S03]  /*610c0*/  IMAD.MOV.U32 R28, RZ, RZ, R176 ;  /* 0x000000ffff1c7224 */ /* 0x002fc600078e00b0 */
[----:B------:R1:W-:Y:S01]  /*610d0*/  STL.64 [R1+0x588], R34 ;  /* 0x0005882201007387 */ /* 0x0003e20000100a00 */
[----:B------:R-:W-:-:S03]  /*610e0*/  MOV R29, R177 ;  /* 0x000000b1001d7202 */ /* 0x000fc60000000f00 */
[----:B------:R-:W2:Y:S01]  /*610f0*/  LDL.LU R176, [R1+0x24fc] ;  /* 0x0024fc0001b07983 */ /* 0x000ea20000300800 */
[----:B---3--:R-:W-:-:S03]  /*61100*/  IMAD.MOV.U32 R30, RZ, RZ, R178 ;  /* 0x000000ffff1e7224 */ /* 0x008fc600078e00b2 */
[----:B------:R-:W-:Y:S01]  /*61110*/  STL.64 [R1+0x570], R24 ;  /* 0x0005701801007387 */ /* 0x000fe20000100a00 */
[----:B------:R-:W-:-:S03]  /*61120*/  IMAD.MOV.U32 R31, RZ, RZ, R179 ;  /* 0x000000ffff1f7224 */ /* 0x000fc600078e00b3 */
[----:B------:R-:W-:Y:S04]  /*61130*/  STL.64 [R1+0x578], R26 ;  /* 0x0005781a01007387 */ /* 0x000fe80000100a00 */
[----:B------:R-:W2:Y:S04]  /*61140*/  LDL.LU R177, [R1+0x24f8] ;  /* 0x0024f80001b17983 */ /* 0x000ea80000300800 */
[----:B------:R-:W2:Y:S04]  /*61150*/  LDL.LU R178, [R1+0x24f4] ;  /* 0x0024f40001b27983 */ /* 0x000ea80000300800 */
        /* <DEDUP_REMOVED lines=8> */
[----:B------:R-:W4:Y:S01]  /*611e0*/  LDL.LU R103, [R1+0x24e0] ;  /* 0x0024e00001677983 */ /* 0x000f220000300800 */
[C---:B------:R-:W-:Y:S03]  /*611f0*/  HMMA.1688.F32.TF32 R44, R20.reuse, R238, R172 ;  /* 0x000000ee142c723c */ /* 0x040fe600000810ac */
[----:B------:R-:W-:Y:S04]  /*61200*/  LDS R24, [R252+0x1a300] ;  /* 0x01a30000fc187984 */ /* 0x000fe80000000800 */
[----:B------:R-:W-:Y:S01]  /*61210*/  LDS R26, [R252+0x1b300] ;  /* 0x01b30000fc1a7984 */ /* 0x000fe20000000800 */
[-C--:B------:R-:W-:Y:S03]  /*61220*/  HMMA.1688.F32.TF32 R40, R20, R234.reuse, R112 ;  /* 0x000000ea1428723c */ /* 0x080fe60000081070 */
[----:B------:R-:W-:Y:S04]  /*61230*/  LDS R25, [R3+0x1a300] ;  /* 0x01a3000003197984 */ /* 0x000fe80000000800 */
[----:B------:R-:W1:Y:S02]  /*61240*/  LDS R27, [R3+0x1b300] ;  /* 0x01b30000031b7984 */ /* 0x000e640000000800 */
[----:B-1----:R-:W-:Y:S08]  /*61250*/  HMMA.1688.F32.TF32 R28, R24, R234, R28 ;  /* 0x000000ea181c723c */ /* 0x002ff0000008101c */
[C---:B--2---:R-:W-:Y:S08]  /*61260*/  HMMA.1688.F32.TF32 R36, R16.reuse, R190, R176 ;  /* 0x000000be1024723c */ /* 0x044ff000000810b0 */
[----:B------:R-:W-:Y:S11]  /*61270*/  HMMA.1688.F32.TF32 R16, R16, R10, R96 ;  /* 0x0000000a1010723c */ /* 0x000ff60000081060 */
[----:B------:R-:W-:Y:S04]  /*61280*/  @!UPT UIADD3 URZ, URZ, URZ, URZ ;  /* 0x0000003f3f3ff290 */ /* 0x000fe8000fffe03f */
[----:B------:R-:W-:Y:S04]  /*61290*/  STL.64 [R1+0x560], R36 ;  /* 0x0005602401007387 */ /* 0x000fe80000100a00 */
[----:B------:R4:W-:Y:S02]  /*612a0*/  STL.64 [R1+0x568], R38 ;  /* 0x0005682601007387 */ /* 0x0009e40000100a00 */
[----:B----4-:R-:W-:Y:S02]  /*612b0*/  HMMA.1688.F32.TF32 R36, R20, R14, R100 ;  /* 0x0000000e1424723c */ /* 0x010fe40000081064 */
[----:B------:R-:W-:Y:S04]  /*612c0*/  STL.64 [R1+0x380], R16 ;  /* 0x0003801001007387 */ /* 0x000fe80000100a00 */
[----:B------:R-:W-:Y:S02]  /*612d0*/  STL.64 [R1+0x388], R18 ;  /* 0x0003881201007387 */ /* 0x000fe40000100a00 */
[----:B---3--:R-:W-:Y:S02]  /*612e0*/  HMMA.1688.F32.TF32 R32, R24, R238, R32 ;  /* 0x000000ee1820723c */ /* 0x008fe40000081020 */
[----:B------:R-:W-:Y:S04]  /*612f0*/  LDS R16, [R252+0x1a380] ;  /* 0x01a38000fc107984 */ /* 0x000fe80000000800 */
[----:B------:R-:W-:Y:S04]  /*61300*/  LDS R18, [R252+0x1b380] ;  /* 0x01b38000fc127984 */ /* 0x000fe80000000800 */
[----:B------:R-:W-:Y:S04]  /*61310*/  LDS R17, [R3+0x1a380] ;  /* 0x01a3800003117984 */ /* 0x000fe80000000800 */
[----:B------:R-:W1:Y:S04]  /*61320*/  LDS R19, [R3+0x1b380] ;  /* 0x01b3800003137984 */ /* 0x000e680000000800 */
        /* <DEDUP_REMOVED lines=22> */
[----:B------:R-:W-:Y:S05]  /*61490*/  STL.64 [R1+0x9d0], R36 ;  /* 0x0009d02401007387 */ /* 0x000fea0000100a00 */
[C---:B---3--:R-:W-:Y:S01]  /*614a0*/  HMMA.1688.F32.TF32 R40, R20.reuse, R210, R136 ;  /* 0x000000d21428723c */ /* 0x048fe20000081088 */
[----:B------:R2:W-:Y:S04]  /*614b0*/  STL.64 [R1+0x9d8], R38 ;  /* 0x0009d82601007387 */ /* 0x0005e80000100a00 */
[----:B------:R-:W-:Y:S04]  /*614c0*/  LDS R136, [R252+0x1c000] ;  /* 0x01c00000fc887984 */ /* 0x000fe80000000800 */
[----:B------:R-:W-:Y:S01]  /*614d0*/  LDS R138, [R252+0x1d000] ;  /* 0x01d00000fc8a7984 */ /* 0x000fe20000000800 */
[C---:B--2---:R-:W-:Y:S05]  /*614e0*/  HMMA.1688.F32.TF32 R36, R20.reuse, R206, R140 ;  /* 0x000000ce1424723c */ /* 0x044fea000008108c */
[----:B------:R-:W-:Y:S04]  /*614f0*/  STL.64 [R1+0x9c0], R44 ;  /* 0x0009c02c01007387 */ /* 0x000fe80000100a00 */
[----:B------:R2:W-:Y:S04]  /*61500*/  STL.64 [R1+0x9c8], R46 ;  /* 0x0009c82e01007387 */ /* 0x0005e80000100a00 */
[----:B------:R-:W-:Y:S04]  /*61510*/  STL.64 [R1+0x9b0], R40 ;  /* 0x0009b02801007387 */ /* 0x000fe80000100a00 */
[----:B------:R3:W-:Y:S01]  /*61520*/  STL.64 [R1+0x9b8], R42 ;  /* 0x0009b82a01007387 */ /* 0x0007e20000100a00 */
[C---:B--2---:R-:W-:Y:S03]  /*61530*/  HMMA.1688.F32.TF32 R44, R20.reuse, R202, R144 ;  /* 0x000000ca142c723c */ /* 0x044fe60000081090 */
[----:B------:R-:W-:Y:S04]  /*61540*/  LDS R137, [R3+0x1c000] ;  /* 0x01c0000003897984 */ /* 0x000fe80000000800 */
[----:B------:R-:W-:Y:S01]  /*61550*/  LDS R139, [R3+0x1d000] ;  /* 0x01d00000038b7984 */ /* 0x000fe20000000800 */
[C---:B---3--:R-:W-:Y:S03]  /*61560*/  HMMA.1688.F32.TF32 R40, R20.reuse, R198, R148 ;  /* 0x000000c61428723c */ /* 0x048fe60000081094 */
[----:B------:R-:W-:Y:S04]  /*61570*/  STL.64 [R1+0x9a0], R36 ;  /* 0x0009a02401007387 */ /* 0x000fe80000100a00 */
[----:B------:R2:W-:Y:S02]  /*61580*/  STL.64 [R1+0x9a8], R38 ;  /* 0x0009a82601007387 */ /* 0x0005e40000100a00 */
[C---:B--2---:R-:W-:Y:S06]  /*61590*/  HMMA.1688.F32.TF32 R36, R20.reuse, R194, R152 ;  /* 0x000000c21424723c */ /* 0x044fec0000081098 */
[----:B------:R-:W-:Y:S04]  /*615a0*/  STL.64 [R1+0x990], R44 ;  /* 0x0009902c01007387 */ /* 0x000fe80000100a00 */
[----:B------:R2:W-:Y:S04]  /*615b0*/  STL.64 [R1+0x998], R46 ;  /* 0x0009982e01007387 */ /* 0x0005e80000100a00 */
[----:B------:R-:W-:Y:S04]  /*615c0*/  STL.64 [R1+0x980], R40 ;  /* 0x0009802801007387 */ /* 0x000fe80000100a00 */
[----:B------:R3:W-:Y:S01]  /*615d0*/  STL.64 [R1+0x988], R42 ;  /* 0x0009882a01007387 */ /* 0x0007e20000100a00 */
[C---:B--2---:R-:W-:Y:S04]  /*615e0*/  HMMA.1688.F32.TF32 R44, R20.reuse, R190, R156 ;  /* 0x000000be142c723c */ /* 0x044fe8000008109c */
[----:B------:R-:W-:Y:S04]  /*615f0*/  STL.64 [R1+0x970], R36 ;  /* 0x0009702401007387 */ /* 0x000fe80000100a00 */
[----:B---3--:R-:W-:Y:S01]  /*61600*/  HMMA.1688.F32.TF32 R40, R20, R10, R160 ;  /* 0x0000000a1428723c */ /* 0x008fe200000810a0 */
[----:B------:R2:W-:Y:S07]  /*61610*/  STL.64 [R1+0x978], R38 ;  /* 0x0009782601007387 */ /* 0x0005ee0000100a00 */
[C---:B------:R-:W-:Y:S08]  /*61620*/  HMMA.1688.F32.TF32 R20, R24.reuse, R6, R168 ;  /* 0x000000061814723c */ /* 0x040ff000000810a8 */
[C---:B--2---:R-:W-:Y:S01]  /*61630*/  HMMA.1688.F32.TF32 R36, R24.reuse, R14, R164 ;  /* 0x0000000e1824723c */ /* 0x044fe200000810a4 */
[----:B------:R-:W-:Y:S04]  /*61640*/  STL.64 [R1+0x960], R44 ;  /* 0x0009602c01007387 */ /* 0x000fe80000100a00 */
[----:B------:R-:W-:Y:S04]  /*61650*/  STL.64 [R1+0x968], R46 ;  /* 0x0009682e01007387 */ /* 0x000fe80000100a00 */
[----:B------:R-:W-:Y:S04]  /*61660*/  STL.64 [R1+0x1d0], R40 ;  /* 0x0001d02801007387 */ /* 0x000fe80000100a00 */
[----:B------:R-:W-:Y:S10]  /*61670*/  STL.64 [R1+0x1d8], R42 ;  /* 0x0001d82a01007387 */ /* 0x000ff40000100a00 */
[----:B------:R-:W-:Y:S04]  /*61680*/  STL.64 [R1+0x1c0], R36 ;  /* 0x0001c02401007387 */ /* 0x000fe80000100a00 */
[----:B------:R-:W-:Y:S04]  /*61690*/  STL.64 [R1+0x1c8], R38 ;  /* 0x0001c82601007387 */ /* 0x000fe80000100a00 */
[----:B------:R-:W-:Y:S04]  /*616a0*/  STL.64 [R1+0x1b0], R20 ;  /* 0x0001b01401007387 */ /* 0x000fe80000100a00 */
[----:B------:R2:W-:Y:S02]  /*616b0*/  STL.64 [R1+0x1b8], R22 ;  /* 0x0001b81601007387 */ /* 0x0005e40000100a00 */
[C---:B--2---:R-:W-:Y:S02]  /*616c0*/  HMMA.1688.F32.TF32 R20, R24.reuse, R230, R248 ;  /* 0x000000e61814723c */ /* 0x044fe400000810f8 */
[----:B------:R2:W-:Y:S04]  /*616d0*/  STL.64 [R1+0x1a0], R32 ;  /* 0x0001a02001007387 */ /* 0x0005e80000100a00 */
[----:B------:R3:W-:Y:S04]  /*616e0*/  STL.64 [R1+0x1a8], R34 ;  /* 0x0001a82201007387 */ /* 0x0007e80000100a00 */
[----:B--2---:R-:W2:Y:S04]  /*616f0*/  LDL.LU R32, [R1+0x3c0] ;  /* 0x0003c00001207983 */ /* 0x004ea80000300800 */
[----:B------:R4:W-:Y:S04]  /*61700*/  STL.64 [R1+0x190], R28 ;  /* 0x0001901c01007387 */ /* 0x0009e80000100a00 */
[----:B------:R-:W-:Y:S05]  /*61710*/  STL.64 [R1+0x198], R30 ;  /* 0x0001981e01007387 */ /* 0x000fea0000100a00 */
        /* <DEDUP_REMOVED lines=100> */
[----:B----4-:R-:W-:Y:S01]  /*61d60*/  MOV R28, R5 ;  /* 0x00000005001c7202 */ /* 0x010fe20000000f00 */
[----:B------:R-:W-:Y:S01]  /*61d70*/  IMAD.MOV.U32 R29, RZ, RZ, R4 ;  /* 0x000000ffff1d7224 */ /* 0x000fe200078e0004 */
[C---:B--2---:R-:W-:Y:S08]  /*61d80*/  HMMA.1688.F32.TF32 R80, R24.reuse, R194, R80 ;  /* 0x000000c21850723c */ /* 0x044ff00000081050 */
[C---:B---3--:R-:W-:Y:S08]  /*61d90*/  HMMA.1688.F32.TF32 R92, R24.reuse, R206, R92 ;  /* 0x000000ce185c723c */ /* 0x048ff0000008105c */
[C---:B-1----:R-:W-:Y:S08]  /*61da0*/  HMMA.1688.F32.TF32 R20, R24.reuse, R226, R172 ;  /* 0x000000e21814723c */ /* 0x042ff000000810ac */
[C---:B------:R-:W-:Y:S08]  /*61db0*/  HMMA.1688.F32.TF32 R112, R24.reuse, R222, R180 ;  /* 0x000000de1870723c */ /* 0x040ff000000810b4 */
        /* <DEDUP_REMOVED lines=22> */
[----:B------:R-:W-:Y:S02]  /*61f20*/  HMMA.1688.F32.TF32 R72, R24, R10, R72 ;  /* 0x0000000a1848723c */ /* 0x000fe40000081048 */
[----:B------:R-:W-:Y:S04]  /*61f30*/  STL.64 [R1+0xf0], R80 ;  /* 0x0000f05001007387 */ /* 0x000fe80000100a00 */
[----:B------:R-:W-:Y:S02]  /*61f40*/  STL.64 [R1+0xf8], R82 ;  /* 0x0000f85201007387 */ /* 0x000fe40000100a00 */
[C---:B------:R-:W-:Y:S07]  /*61f50*/  HMMA.1688.F32.TF32 R24, R16.reuse, R14, R68 ;  /* 0x0000000e1018723c */ /* 0x040fee0000081044 */
[----:B------:R-:W-:Y:S04]  /*61f60*/  STL.64 [R1+0xe0], R20 ;  /* 0x0000e01401007387 */ /* 0x000fe80000100a00 */
[----:B------:R1:W-:Y:S02]  /*61f70*/  STL.64 [R1+0xe8], R22 ;  /* 0x0000e81601007387 */ /* 0x0003e40000100a00 */
[C---:B-1----:R-:W-:Y:S08]  /*61f80*/  HMMA.1688.F32.TF32 R20, R16.reuse, R6, R64 ;  /* 0x000000061014723c */ /* 0x042ff00000081040 */
        /* <DEDUP_REMOVED lines=10> */
[----:B--2---:R-:W-:Y:S01]  /*62030*/  HMMA.1688.F32.TF32 R20, R16, R230, R52 ;  /* 0x000000e61014723c */ /* 0x004fe20000081034 */
[----:B------:R-:W-:-:S02]  /*62040*/  IMAD.MOV.U32 R31, RZ, RZ, R0 ;  /* 0x000000ffff1f7224 */ /* 0x000fc400078e0000 */
[----:B------:R-:W-:Y:S01]  /*62050*/  LDS R230, [R252+0x1d100] ;  /* 0x01d10000fce67984 */ /* 0x000fe20000000800 */
[----:B------:R-:W-:Y:S02]  /*62060*/  IMAD.MOV.U32 R251, RZ, RZ, R201 ;  /* 0x000000fffffb7224 */ /* 0x000fe400078e00c9 */
[----:B------:R-:W-:Y:S01]  /*62070*/  IMAD.MOV.U32 R30, RZ, RZ, R2 ;  /* 0x000000ffff1e7224 */ /* 0x000fe200078e0002 */
[----:B------:R-:W-:Y:S01]  /*62080*/  LDS R231, [R3+0x1d100] ;  /* 0x01d1000003e77984 */ /* 0x000fe20000000800 */
[C---:B-1----:R-:W-:Y:S03]  /*62090*/  HMMA.1688.F32.TF32 R4, R16.reuse, R226, R48 ;  /* 0x000000e21004723c */ /* 0x042fe60000081030 */
        /* <DEDUP_REMOVED lines=12> */
[----:B------:R-:W-:Y:S11]  /*62160*/  STL.64 [R1+0x68], R26 ;  /* 0x0000681a01007387 */ /* 0x000ff60000100a00 */
[----:B------:R-:W-:Y:S01]  /*62170*/  @!UPT UIADD3 URZ, URZ, URZ, URZ ;  /* 0x0000003f3f3ff290 */ /* 0x000fe2000fffe03f */
[----:B------:R-:W-:Y:S01]  /*62180*/  STL.64 [R1+0x40], R4 ;  /* 0x0000400401007387 */ /* 0x000fe20000100a00 */
[----:B------:R-:W-:-:S03]  /*62190*/  MOV R0, R7 ;  /* 0x0000000700007202 */ /* 0x000fc60000000f00 */
[----:B------:R-:W-:Y:S04]  /*621a0*/  STL.64 [R1+0x50], R20 ;  /* 0x0000501401007387 */ /* 0x000fe80000100a00 */
[----:B------:R-:W-:Y:S04]  /*621b0*/  STL.64 [R1+0x58], R22 ;  /* 0x0000581601007387 */ /* 0x000fe80000100a00 */
[----:B------:R1:W-:Y:S02]  /*621c0*/  STL [R1+0x48], R6 ;  /* 0x0000480601007387 */ /* 0x0003e40000100800 */
[C---:B-1----:R-:W-:Y:S08]  /*621d0*/  HMMA.1688.F32.TF32 R4, R16.reuse, R210, R44 ;  /* 0x000000d21004723c */ /* 0x042ff0000008102c */
[C---:B------:R-:W-:Y:S08]  /*621e0*/  HMMA.1688.F32.TF32 R24, R16.reuse, R206, R40 ;  /* 0x000000ce1018723c */ /* 0x040ff00000081028 */
[C---:B------:R-:W-:Y:S08]  /*621f0*/  HMMA.1688.F32.TF32 R20, R16.reuse, R202, R36 ;  /* 0x000000ca1014723c */ /* 0x040ff00000081024 */
[----:B------:R-:W-:Y:S01]  /*62200*/  HMMA.1688.F32.TF32 R248, R16, R194, R248 ;  /* 0x000000c210f8723c */ /* 0x000fe200000810f8 */
[----:B------:R-:W-:Y:S04]  /*62210*/  STL.64 [R1+0x30], R4 ;  /* 0x0000300401007387 */ /* 0x000fe80000100a00 */
[----:B------:R1:W-:Y:S01]  /*62220*/  STL.64 [R1+0x38], R6 ;  /* 0x0000380601007387 */ /* 0x0003e20000100a00 */
[----:B------:R-:W-:Y:S01]  /*62230*/  IMAD.MOV.U32 R184, RZ, RZ, R246 ;  /* 0x000000ffffb87224 */ /* 0x000fe200078e00f6 */
[----:B------:R-:W-:Y:S01]  /*62240*/  MOV R186, R244 ;  /* 0x000000f400ba7202 */ /* 0x000fe20000000f00 */
[----:B------:R-:W-:-:S02]  /*62250*/  IMAD.MOV.U32 R185, RZ, RZ, R245 ;  /* 0x000000ffffb97224 */ /* 0x000fc400078e00f5 */
[----:B------:R-:W-:Y:S01]  /*62260*/  IMAD.MOV.U32 R104, RZ, RZ, R9 ;  /* 0x000000ffff687224 */ /* 0x000fe200078e0009 */
[----:B------:R-:W-:Y:S01]  /*62270*/  MOV R106, R13 ;  /* 0x0000000d006a7202 */ /* 0x000fe20000000f00 */
[----:B------:R-:W-:Y:S01]  /*62280*/  IMAD.MOV.U32 R187, RZ, RZ, R8 ;  /* 0x000000ffffbb7224 */ /* 0x000fe200078e0008 */
[----:B------:R-:W-:Y:S01]  /*62290*/  LDS R202, [R252+0x1d080] ;  /* 0x01d08000fcca7984 */ /* 0x000fe20000000800 */
[----:B-1----:R-:W-:Y:S03]  /*622a0*/  HMMA.1688.F32.TF32 R4, R16, R198, R32 ;  /* 0x000000c61004723c */ /* 0x002fe60000081020 */
[----:B------:R-:W-:Y:S04]  /*622b0*/  STL.64 [R1+0x20], R24 ;  /* 0x0000201801007387 */ /* 0x000fe80000100a00 */
[----:B------:R-:W-:Y:S01]  /*622c0*/  STL.64 [R1+0x28], R26 ;  /* 0x0000281a01007387 */ /* 0x000fe20000100a00 */
[----:B------:R-:W-:-:S02]  /*622d0*/  IMAD.MOV.U32 R105, RZ, RZ, R12 ;  /* 0x000000ffff697224 */ /* 0x000fc400078e000c */
[----:B------:R-:W-:Y:S01]  /*622e0*/  IMAD.MOV.U32 R107, RZ, RZ, R200 ;  /* 0x000000ffff6b7224 */ /* 0x000fe200078e00c8 */
[----:B------:R-:W-:Y:S11]  /*622f0*/  LDS R203, [R3+0x1d080] ;  /* 0x01d0800003cb7984 */ /* 0x000ff60000000800 */
[----:B------:R-:W-:Y:S01]  /*62300*/  @!UPT UIADD3 URZ, URZ, URZ, URZ ;  /* 0x0000003f3f3ff290 */ /* 0x000fe2000fffe03f */
[----:B------:R-:W-:Y:S04]  /*62310*/  STL.64 [R1], R4 ;  /* 0x0000000401007387 */ /* 0x000fe80000100a00 */
[----:B------:R-:W-:Y:S04]  /*62320*/  STL.64 [R1+0x10], R20 ;  /* 0x0000101401007387 */ /* 0x000fe80000100a00 */
[----:B------:R-:W-:Y:S04]  /*62330*/  STL.64 [R1+0x18], R22 ;  /* 0x0000181601007387 */ /* 0x000fe80000100a00 */
[----:B------:R1:W-:Y:S04]  /*62340*/  STL [R1+0x8], R6 ;  /* 0x0000080601007387 */ /* 0x0003e80000100800 */
[----:B------:R-:W2:Y:S04]  /*62350*/  LDL.LU R201, [R1+0xa40] ;  /* 0x000a400001c97983 */ /* 0x000ea80000300800 */
[----:B------:R-:W-:Y:S04]  /*62360*/  STL.64 [R1+0x2328], R250 ;  /* 0x002328fa01007387 */ /* 0x000fe80000100a00 */
[----:B------:R-:W-:Y:S04]  /*62370*/  STL.64 [R1+0x2320], R248 ;  /* 0x002320f801007387 */ /* 0x000fe80000100a00 */
[----:B------:R-:W3:Y:S04]  /*62380*/  LDL.LU R246, [R1+0x24dc] ;  /* 0x0024dc0001f67983 */ /* 0x000ee80000300800 */
        /* <DEDUP_REMOVED lines=9> */
[----:B--2---:R-:W2:Y:S04]  /*62420*/  LDSM.16.M88.4 R20, [R201+0x44180] ;  /* 0x04418000c914783b */ /* 0x004ea80000000200 */
[----:B------:R-:W1:Y:S04]  /*62430*/  LDSM.16.M88.4 R24, [R201+0x46180] ;  /* 0x04618000c918783b */ /* 0x000e680000000200 */
[----:B------:R-:W-:Y:S01]  /*62440*/  LDSM.16.M88.4 R32, [R201+0x4a180] ;  /* 0x04a18000c920783b */ /* 0x000fe20000000200 */
[----:B---3--:R-:W-:-:S03]  /*62450*/  MOV R110, R246 ;  /* 0x000000f6006e7202 */ /* 0x008fc60000000f00 */
[----:B------:R-:W-:Y:S01]  /*62460*/  LDSM.16.M88.4 R36, [R201+0x4c180] ;  /* 0x04c18000c924783b */ /* 0x000fe20000000200 */
[----:B----4-:R-:W-:-:S03]  /*62470*/  IMAD.MOV.U32 R109, RZ, RZ, R245 ;  /* 0x000000ffff6d7224 */ /* 0x010fc600078e00f5 */
[----:B------:R-:W-:Y:S01]  /*62480*/  LDSM.16.M88.4 R40, [R201+0x4e180] ;  /* 0x04e18000c928783b */ /* 0x000fe20000000200 */
[----:B------:R-:W-:-:S03]  /*62490*/  IMAD.MOV.U32 R108, RZ, RZ, R244 ;  /* 0x000000ffff6c7224 */ /* 0x000fc600078e00f4 */
[----:B------:R-:W-:Y:S04]  /*624a0*/  LDSM.16.M88.4 R44, [R201+0x50180] ;  /* 0x05018000c92c783b */ /* 0x000fe80000000200 */
[----:B------:R-:W3:Y:S04]  /*624b0*/  LDL.LU R244, [R1+0x24bc] ;  /* 0x0024bc0001f47983 */ /* 0x000ee80000300800 */
[----:B------:R-:W3:Y:S04]  /*624c0*/  LDL.LU R245, [R1+0x24b8] ;  /* 0x0024b80001f57983 */ /* 0x000ee80000300800 */
[----:B------:R-:W3:Y:S04]  /*624d0*/  LDL.LU R246, [R1+0x24b4] ;  /* 0x0024b40001f67983 */ /* 0x000ee80000300800 */
[----:B------:R-:W3:Y:S04]  /*624e0*/  LDL.LU R247, [R1+0x24b0] ;  /* 0x0024b00001f77983 */ /* 0x000ee80000300800 */
[----:B------:R-:W4:Y:S04]  /*624f0*/  LDL.LU R76, [R1+0x950] ;  /* 0x00095000014c7983 */ /* 0x000f280000300800 */
[----:B------:R-:W4:Y:S04]  /*62500*/  LDL.LU R77, [R1+0x954] ;  /* 0x00095400014d7983 */ /* 0x000f280000300800 */
[----:B------:R-:W4:Y:S01]  /*62510*/  LDL.LU R78, [R1+0x958] ;  /* 0x00095800014e7983 */ /* 0x000f220000300800 */
[----:B------:R-:W-:Y:S01]  /*62520*/  IMAD.MOV.U32 R80, RZ, RZ, R13 ;  /* 0x000000ffff507224 */ /* 0x000fe200078e000d */
[----:B------:R-:W-:Y:S01]  /*62530*/  MOV R81, R12 ;  /* 0x0000000c00517202 */ /* 0x000fe20000000f00 */
[----:B------:R-:W-:Y:S01]  /*62540*/  IMAD.MOV.U32 R82, RZ, RZ, R9 ;  /* 0x000000ffff527224 */ /* 0x000fe200078e0009 */
[----:B------:R-:W4:Y:S01]  /*62550*/  LDSM.16.M88.4 R12, [R201+0x40180] ;  /* 0x04018000c90c783b */ /* 0x000f220000000200 */
[----:B------:R-:W-:Y:S01]  /*62560*/  IMAD.MOV.U32 R83, RZ, RZ, R8 ;  /* 0x000000ffff537224 */ /* 0x000fe200078e0008 */
[----:B-1----:R-:W-:Y:S01]  /*62570*/  HMMA.1688.F32.TF32 R4, R16, R190, R28 ;  /* 0x000000be1004723c */ /* 0x002fe2000008101c */
[----:B------:R-:W-:Y:S01]  /*62580*/  IMAD.MOV.U32 R79, RZ, RZ, R200 ;  /* 0x000000ffff4f7224 */ /* 0x000fe200078e00c8 */
[----:B------:R-:W-:Y:S04]  /*62590*/  LDSM.16.M88.4 R28, [R201+0x48180] ;  /* 0x04818000c91c783b */ /* 0x000fe80000000200 */
[----:B------:R-:W-:Y:S02]  /*625a0*/  LDSM.16.M88.4 R48, [R201+0x52180] ;  /* 0x05218000c930783b */ /* 0x000fe40000000200 */
[C---:B--2---:R-:W-:Y:S02]  /*625b0*/  HMMA.1688.F32.TF32 R84, R136.reuse, R20, R108 ;  /* 0x000000148854723c */ /* 0x044fe4000008106c */
[----:B------:R-:W-:Y:S04]  /*625c0*/  LDSM.16.M88.4 R52, [R201+0x54180] ;  /* 0x05418000c934783b */ /* 0x000fe80000000200 */
[----:B------:R-:W-:Y:S02]  /*625d0*/  LDSM.16.M88.4 R56, [R201+0x56180] ;  /* 0x05618000c938783b */ /* 0x000fe40000000200 */
[----:B------:R-:W-:Y:S02]  /*625e0*/  HMMA.1688.F32.TF32 R88, R136, R24, R104 ;  /* 0x000000188858723c */ /* 0x000fe40000081068 */
[----:B------:R-:W-:Y:S04]  /*625f0*/  LDSM.16.M88.4 R60, [R201+0x58180] ;  /* 0x05818000c93c783b */ /* 0x000fe80000000200 */
[----:B------:R-:W-:Y:S04]  /*62600*/  LDSM.16.M88.4 R64, [R201+0x5a180] ;  /* 0x05a18000c940783b */ /* 0x000fe80000000200 */
[----:B------:R-:W-:Y:S04]  /*62610*/  STL.64 [R1+0x2338], R6 ;  /* 0x0023380601007387 */ /* 0x000fe80000100a00 */
[----:B------:R-:W-:Y:S04]  /*62620*/  STL.64 [R1+0x2330], R4 ;  /* 0x0023300401007387 */ /* 0x000fe80000100a00 */
[----:B------:R-:W-:Y:S01]  /*62630*/  LDSM.16.M88.4 R68, [R201+0x5c180] ;  /* 0x05c18000c944783b */ /* 0x000fe20000000200 */
[----:B------:R-:W-:Y:S01]  /*62640*/  IMAD.MOV.U32 R248, RZ, RZ, R193 ;  /* 0x000000fffff87224 */ /* 0x000fe200078e00c1 */
[----:B------:R-:W-:Y:S01]  /*62650*/  MOV R249, R192 ;  /* 0x000000c000f97202 */ /* 0x000fe20000000f00 */
[----:B------:R-:W-:Y:S01]  /*62660*/  IMAD.MOV.U32 R250, RZ, RZ, R189 ;  /* 0x000000fffffa7224 */ /* 0x000fe200078e00bd */
[----:B------:R-:W-:Y:S01]  /*62670*/  MOV R199, R229 ;  /* 0x000000e500c77202 */ /* 0x000fe20000000f00 */
[----:B------:R-:W-:Y:S01]  /*62680*/  IMAD.MOV.U32 R251, RZ, RZ, R188 ;  /* 0x000000fffffb7224 */ /* 0x000fe200078e00bc */
[----:B------:R-:W-:Y:S01]  /*62690*/  LDSM.16.M88.4 R72, [R201+0x5e180] ;  /* 0x05e18000c948783b */ /* 0x000fe20000000200 */
[----:B------:R-:W-:-:S03]  /*626a0*/  IMAD.MOV.U32 R198, RZ, RZ, R228 ;  /* 0x000000ffffc67224 */ /* 0x000fc600078e00e4 */
[----:B------:R-:W-:Y:S01]  /*626b0*/  LDS R200, [R252+0x1c080] ;  /* 0x01c08000fcc87984 */ /* 0x000fe20000000800 */
[----:B---3--:R-:W-:Y:S03]  /*626c0*/  HMMA.1688.F32.TF32 R8, R16, R10, R244 ;  /* 0x0000000a1008723c */ /* 0x008fe600000810f4 */
[----:B------:R-:W1:Y:S04]  /*626d0*/  LDSM.16.M88.4 R16, [R201+0x42180] ;  /* 0x04218000c910783b */ /* 0x000e680000000200 */
[----:B------:R-:W2:Y:S01]  /*626e0*/  LDS R201, [R3+0x1c080] ;  /* 0x01c0800003c97984 */ /* 0x000ea20000000800 */
[C---:B----4-:R-:W-:Y:S08]  /*626f0*/  HMMA.1688.F32.TF32 R76, R136.reuse, R12, R76 ;  /* 0x0000000c884c723c */ /* 0x050ff0000008104c */
[C---:B-1----:R-:W-:Y:S07]  /*62700*/  HMMA.1688.F32.TF32 R80, R136.reuse, R16, R80 ;  /* 0x000000108850723c */ /* 0x042fee0000081050 */
        /* <DEDUP_REMOVED lines=54> */
[----:B------:R-:W2:Y:S08]  /*62a70*/  LDL.LU R187, [R1+0x61c] ;  /* 0x00061c0001bb7983 */ /* 0x000eb00000300800 */
[----:B------:R-:W-:Y:S04]  /*62a80*/  STL.64 [R1+0x2398], R94 ;  /* 0x0023985e01007387 */ /* 0x000fe80000100a00 */
[----:B------:R-:W-:Y:S01]  /*62a90*/  STL.64 [R1+0x2390], R92 ;  /* 0x0023905c01007387 */ /* 0x000fe20000100a00 */
[C---:B---3--:R-:W-:Y:S08]  /*62aa0*/  HMMA.1688.F32.TF32 R132, R136.reuse, R68, R176 ;  /* 0x000000448884723c */ /* 0x048ff000000810b0 */
[C---:B----4-:R-:W-:Y:S08]  /*62ab0*/  HMMA.1688.F32.TF32 R116, R136.reuse, R52, R116 ;  /* 0x000000348874723c */ /* 0x050ff00000081074 */
[C---:B--2---:R-:W-:Y:S08]  /*62ac0*/  HMMA.1688.F32.TF32 R100, R136.reuse, R36, R100 ;  /* 0x000000248864723c */ /* 0x044ff00000081064 */
        /* <DEDUP_REMOVED lines=29> */
[----:B------:R-:W3:Y:S04]  /*62ca0*/  LDL.LU R189, [R1+0x24a4] ;  /* 0x0024a40001bd7983 */ /* 0x000ee80000300800 */
[----:B------:R-:W3:Y:S04]  /*62cb0*/  LDL.LU R188, [R1+0x24a0] ;  /* 0x0024a00001bc7983 */ /* 0x000ee80000300800 */
[----:B------:R-:W4:Y:S04]  /*62cc0*/  LDL.LU R228, [R1+0x249c] ;  /* 0x00249c0001e47983 */ /* 0x000f280000300800 */
[----:B------:R-:W2:Y:S01]  /*62cd0*/  LDL.LU R229, [R1+0x2498] ;  /* 0x0024980001e57983 */ /* 0x000ea20000300800 */
[----:B------:R-:W-:Y:S03]  /*62ce0*/  HMMA.1688.F32.TF32 R136, R136, R72, R184 ;  /* 0x000000488888723c */ /* 0x000fe600000810b8 */
[----:B------:R-:W3:Y:S04]  /*62cf0*/  LDL.LU R194, [R1+0x798] ;  /* 0x0007980001c27983 */ /* 0x000ee80000300800 */
[----:B------:R-:W3:Y:S01]  /*62d00*/  LDL.LU R195, [R1+0x79c] ;  /* 0x00079c0001c37983 */ /* 0x000ee20000300800 */
[----:B----4-:R-:W-:-:S03]  /*62d10*/  IMAD.MOV.U32 R190, RZ, RZ, R228 ;  /* 0x000000ffffbe7224 */ /* 0x010fc600078e00e4 */
[----:B------:R-:W4:Y:S01]  /*62d20*/  LDL.LU R228, [R1+0x2494] ;  /* 0x0024940001e47983 */ /* 0x000f220000300800 */
[----:B--2---:R-:W-:-:S03]  /*62d30*/  IMAD.MOV.U32 R191, RZ, RZ, R229 ;  /* 0x000000ffffbf7224 */ /* 0x004fc600078e00e5 */
        /* <DEDUP_REMOVED lines=48> */
[----:B------:R-:W-:Y:S01]  /*63040*/  STL.64 [R1+0x2440], R136 ;  /* 0x0024408801007387 */ /* 0x000fe20000100a00 */
[----:B--2---:R-:W-:Y:S11]  /*63050*/  HMMA.1688.F32.TF32 R140, R200, R12, R140 ;  /* 0x0000000cc88c723c */ /* 0x004ff6000008108c */
[----:B------:R-:W-:Y:S11]  /*63060*/  @!UPT UIADD3 URZ, URZ, URZ, URZ ;  /* 0x0000003f3f3ff290 */ /* 0x000ff6000fffe03f */
[----:B------:R-:W-:Y:S01]  /*63070*/  @!UPT UIADD3 URZ, URZ, URZ, URZ ;  /* 0x0000003f3f3ff290 */ /* 0x000fe2000fffe03f */
[----:B------:R-:W-:Y:S04]  /*63080*/  STL.64 [R1+0x2458], R142 ;  /* 0x0024588e01007387 */ /* 0x000fe80000100a00 */
[----:B------:R-:W-:Y:S04]  /*63090*/  STL.64 [R1+0x2450], R140 ;  /* 0x0024508c01007387 */ /* 0x000fe80000100a00 */
[----:B------:R-:W2:Y:S04]  /*630a0*/  LDL.LU R206, [R1+0x778] ;  /* 0x0007780001ce7983 */ /* 0x000ea80000300800 */
[----:B------:R-:W2:Y:S01]  /*630b0*/  LDL.LU R207, [R1+0x77c] ;  /* 0x00077c0001cf7983 */ /* 0x000ea20000300800 */
[----:B------:R-:W-:Y:S01]  /*630c0*/  IMAD.MOV.U32 R182, RZ, RZ, R229 ;  /* 0x000000ffffb67224 */ /* 0x000fe200078e00e5 */
[----:B----4-:R-:W-:-:S02]  /*630d0*/  MOV R183, R228 ;  /* 0x000000e400b77202 */ /* 0x010fc40000000f00 */
[----:B------:R-:W-:Y:S04]  /*630e0*/  LDS R228, [R252+0x1c100] ;  /* 0x01c10000fce47984 */ /* 0x000fe80000000800 */
[----:B------:R-:W2:Y:S01]  /*630f0*/  LDS R229, [R3+0x1c100] ;  /* 0x01c1000003e57984 */ /* 0x000ea20000000800 */
[C---:B------:R-:W-:Y:S08]  /*63100*/  HMMA.1688.F32.TF32 R144, R200.reuse, R16, R144 ;  /* 0x00000010c890723c */ /* 0x040ff00000081090 */
[C---:B---3--:R-:W-:Y:S11]  /*63110*/  HMMA.1688.F32.TF32 R148, R200.reuse, R20, R148 ;  /* 0x00000014c894723c */ /* 0x048ff60000081094 */
[----:B------:R-:W-:Y:S04]  /*63120*/  @!UPT UIADD3 URZ, URZ, URZ, URZ ;  /* 0x0000003f3f3ff290 */ /* 0x000fe8000fffe03f */
[----:B------:R-:W-:Y:S04]  /*63130*/  STL.64 [R1+0x2468], R146 ;  /* 0x0024689201007387 */ /* 0x000fe80000100a00 */
[----:B------:R-:W-:Y:S04]  /*63140*/  STL.64 [R1+0x2460], R144 ;  /* 0x0024609001007387 */ /* 0x000fe80000100a00 */
[----:B------:R-:W3:Y:S04]  /*63150*/  LDL.LU R210, [R1+0x768] ;  /* 0x0007680001d27983 */ /* 0x000ee80000300800 */
[----:B------:R-:W3:Y:S04]  /*63160*/  LDL.LU R211, [R1+0x76c] ;  /* 0x00076c0001d37983 */ /* 0x000ee80000300800 */
[----:B------:R-:W-:Y:S04]  /*63170*/  STL.64 [R1+0x2478], R150 ;  /* 0x0024789601007387 */ /* 0x000fe80000100a00 */
[----:B------:R-:W-:Y:S04]  /*63180*/  STL.64 [R1+0x2470], R148 ;  /* 0x0024709401007387 */ /* 0x000fe80000100a00 */
        /* <DEDUP_REMOVED lines=15> */
[----:B--2---:R-:W-:Y:S11]  /*63280*/  HMMA.1688.F32.TF32 R204, R228, R12, R204 ;  /* 0x0000000ce4cc723c */ /* 0x004ff600000810cc */
[----:B------:R-:W-:Y:S11]  /*63290*/  @!UPT UIADD3 URZ, URZ, URZ, URZ ;  /* 0x0000003f3f3ff290 */ /* 0x000ff6000fffe03f */
[----:B------:R-:W-:Y:S01]  /*632a0*/  @!UPT UIADD3 URZ, URZ, URZ, URZ ;  /* 0x0000003f3f3ff290 */ /* 0x000fe2000fffe03f */
        /* <DEDUP_REMOVED lines=16> */
[----:B------:R-:W-:-:S02]  /*633b0*/  IMAD.MOV.U32 R214, RZ, RZ, R237 ;  /* 0x000000ffffd67224 */ /* 0x000fc400078e00ed */
[----:B------:R-:W-:Y:S01]  /*633c0*/  IMAD.MOV.U32 R215, RZ, RZ, R236 ;  /* 0x000000ffffd77224 */ /* 0x000fe200078e00ec */
[C---:B---3--:R-:W-:Y:S01]  /*633d0*/  HMMA.1688.F32.TF32 R208, R228.reuse, R16, R208 ;  /* 0x00000010e4d0723c */ /* 0x048fe200000810d0 */
[----:B------:R-:W-:Y:S04]  /*633e0*/  LDS R236, [R252+0x1c180] ;  /* 0x01c18000fcec7984 */ /* 0x000fe80000000800 */
[----:B------:R-:W1:Y:S03]  /*633f0*/  LDS R237, [R3+0x1c180] ;  /* 0x01c1800003ed7984 */ /* 0x000e660000000800 */
[C---:B------:R-:W-:Y:S08]  /*63400*/  HMMA.1688.F32.TF32 R212, R228.reuse, R20, R212 ;  /* 0x00000014e4d4723c */ /* 0x040ff000000810d4 */
[C---:B----4-:R-:W-:Y:S07]  /*63410*/  HMMA.1688.F32.TF32 R216, R228.reuse, R24, R216 ;  /* 0x00000018e4d8723c */ /* 0x050fee00000810d8 */
[----:B------:R3:W-:Y:S04]  /*63420*/  STL [R1+0x224c], R208 ;  /* 0x00224cd001007387 */ /* 0x0007e80000100800 */
[----:B------:R-:W-:Y:S04]  /*63430*/  STL [R1+0x2238], R209 ;  /* 0x002238d101007387 */ /* 0x000fe80000100800 */
[----:B------:R-:W-:Y:S04]  /*63440*/  STL [R1+0x2234], R210 ;  /* 0x002234d201007387 */ /* 0x000fe80000100800 */
[----:B------:R-:W-:Y:S04]  /*63450*/  STL [R1+0x2230], R211 ;  /* 0x002230d301007387 */ /* 0x000fe80000100800 */
        /* <DEDUP_REMOVED lines=8> */
[----:B------:R1:W-:Y:S04]  /*634e0*/  STL [R1+0x226c], R216 ;  /* 0x00226cd801007387 */ /* 0x0003e80000100800 */
[----:B------:R1:W-:Y:S04]  /*634f0*/  STL [R1+0x2268], R217 ;  /* 0x002268d901007387 */ /* 0x0003e80000100800 */
[----:B------:R1:W-:Y:S04]  /*63500*/  STL [R1+0x2264], R218 ;  /* 0x002264da01007387 */ /* 0x0003e80000100800 */
[----:B------:R1:W-:Y:S01]  /*63510*/  STL [R1+0x2260], R219 ;  /* 0x002260db01007387 */ /* 0x0003e20000100800 */
[C---:B--2---:R-:W-:Y:S11]  /*63520*/  HMMA.1688.F32.TF32 R220, R228.reuse, R28, R220 ;  /* 0x0000001ce4dc723c */ /* 0x044ff600000810dc */
        /* <DEDUP_REMOVED lines=9> */
[----:B------:R-:W2:Y:S01]  /*635c0*/  LDL.LU R7, [R1+0x6ec] ;  /* 0x0006ec0001077983 */ /* 0x000ea20000300800 */
[C---:B------:R-:W-:Y:S08]  /*635d0*/  HMMA.1688.F32.TF32 R224, R228.reuse, R32, R224 ;  /* 0x00000020e4e0723c */ /* 0x040ff000000810e0 */
[C---:B------:R-:W-:Y:S08]  /*635e0*/  HMMA.1688.F32.TF32 R76, R228.reuse, R36, R8 ;  /* 0x00000024e44c723c */ /* 0x040ff00000081008 */
[----:B------:R-:W-:Y:S07]  /*635f0*/  HMMA.1688.F32.TF32 R8, R228, R40, R248 ;  /* 0x00000028e408723c */ /* 0x000fee00000810f8 */
[----:B------:R-:W-:Y:S04]  /*63600*/  STL [R1+0x228c], R224 ;  /* 0x00228ce001007387 */ /* 0x000fe80000100800 */
[----:B------:R-:W-:Y:S04]  /*63610*/  STL [R1+0x2288], R225 ;  /* 0x002288e101007387 */ /* 0x000fe80000100800 */
[----:B------:R-:W-:Y:S04]  /*63620*/  STL [R1+0x2284], R226 ;  /* 0x002284e201007387 */ /* 0x000fe80000100800 */
[----:B------:R-:W-:Y:S04]  /*63630*/  STL [R1+0x2280], R227 ;  /* 0x002280e301007387 */ /* 0x000fe80000100800 */
[----:B------:R-:W-:Y:S04]  /*63640*/  STL.64 [R1+0x270], R76 ;  /* 0x0002704c01007387 */ /* 0x000fe80000100a00 */
[----:B------:R1:W-:Y:S04]  /*63650*/  STL.64 [R1+0x278], R78 ;  /* 0x0002784e01007387 */ /* 0x0003e80000100a00 */
[----:B------:R-:W2:Y:S04]  /*63660*/  LDL.LU R248, [R1+0x6d0] ;  /* 0x0006d00001f87983 */ /* 0x000ea80000300800 */
[----:B------:R-:W2:Y:S04]  /*63670*/  LDL.LU R249, [R1+0x6d4] ;  /* 0x0006d40001f97983 */ /* 0x000ea80000300800 */
[----:B------:R-:W2:Y:S04]  /*63680*/  LDL.LU R250, [R1+0x6d8] ;  /* 0x0006d80001fa7983 */ /* 0x000ea80000300800 */
[----:B------:R-:W2:Y:S01]  /*63690*/  LDL.LU R251, [R1+0x6dc] ;  /* 0x0006dc0001fb7983 */ /* 0x000ea20000300800 */
[----:B---3--:R-:W-:Y:S01]  /*636a0*/  IMAD.MOV.U32 R208, RZ, RZ, R8 ;  /* 0x000000ffffd07224 */ /* 0x008fe200078e0008 */
[----:B------:R-:W-:Y:S01]  /*636b0*/  MOV R204, R9 ;  /* 0x0000000900cc7202 */ /* 0x000fe20000000f00 */
[----:B------:R-:W-:-:S02]  /*636c0*/  IMAD.MOV.U32 R205, RZ, RZ, R10 ;  /* 0x000000ffffcd7224 */ /* 0x000fc400078e000a */
[----:B------:R-:W-:Y:S02]  /*636d0*/  IMAD.MOV.U32 R206, RZ, RZ, R11 ;  /* 0x000000ffffce7224 */ /* 0x000fe400078e000b */
[----:B------:R-:W-:Y:S03]  /*636e0*/  HMMA.1688.F32.TF32 R8, R228, R44, R244 ;  /* 0x0000002ce408723c */ /* 0x000fe600000810f4 */
[----:B------:R3:W-:Y:S04]  /*636f0*/  STL [R1+0x229c], R206 ;  /* 0x00229cce01007387 */ /* 0x0007e80000100800 */
[----:B------:R1:W-:Y:S04]  /*63700*/  STL [R1+0x2298], R205 ;  /* 0x002298cd01007387 */ /* 0x0003e80000100800 */
[----:B------:R1:W-:Y:S04]  /*63710*/  STL [R1+0x2294], R204 ;  /* 0x002294cc01007387 */ /* 0x0003e80000100800 */
[----:B------:R1:W-:Y:S09]  /*63720*/  STL [R1+0x2290], R208 ;  /* 0x002290d001007387 */ /* 0x0003f20000100800 */
[----:B----4-:R-:W-:Y:S01]  /*63730*/  IMAD.MOV.U32 R212, RZ, RZ, R8 ;  /* 0x000000ffffd47224 */ /* 0x010fe200078e0008 */
[----:B-1----:R-:W-:Y:S01]  /*63740*/  MOV R213, R9 ;  /* 0x0000000900d57202 */ /* 0x002fe20000000f00 */
[----:B------:R-:W4:Y:S01]  /*63750*/  LDL.LU R8, [R1+0x6c0] ;  /* 0x0006c00001087983 */ /* 0x000f220000300800 */
[----:B------:R-:W-:-:S02]  /*63760*/  IMAD.MOV.U32 R214, RZ, RZ, R10 ;  /* 0x000000ffffd67224 */ /* 0x000fc400078e000a */
[----:B------:R-:W-:Y:S01]  /*63770*/  IMAD.MOV.U32 R215, RZ, RZ, R11 ;  /* 0x000000ffffd77224 */ /* 0x000fe200078e000b */
[----:B------:R-:W4:Y:S04]  /*63780*/  LDL.LU R9, [R1+0x6c4] ;  /* 0x0006c40001097983 */ /* 0x000f280000300800 */
[----:B------:R-:W4:Y:S04]  /*63790*/  LDL.LU R10, [R1+0x6c8] ;  /* 0x0006c800010a7983 */ /* 0x000f280000300800 */
[----:B------:R-:W4:Y:S04]  /*637a0*/  LDL.LU R11, [R1+0x6cc] ;  /* 0x0006cc00010b7983 */ /* 0x000f280000300800 */
        /* <DEDUP_REMOVED lines=8> */
[C---:B--2---:R-:W-:Y:S11]  /*63830*/  HMMA.1688.F32.TF32 R4, R228.reuse, R48, R4 ;  /* 0x00000030e404723c */ /* 0x044ff60000081004 */
[----:B------:R-:W-:Y:S11]  /*63840*/  @!UPT UIADD3 URZ, URZ, URZ, URZ ;  /* 0x0000003f3f3ff290 */ /* 0x000ff6000fffe03f */
[----:B------:R-:W-:Y:S02]  /*63850*/  @!UPT UIADD3 URZ, URZ, URZ, URZ ;  /* 0x0000003f3f3ff290 */ /* 0x000fe4000fffe03f */
[----:B------:R-:W-:Y:S01]  /*63860*/  IMAD.MOV.U32 R216, RZ, RZ, R4 ;  /* 0x000000ffffd87224 */ /* 0x000fe200078e0004 */
[----:B------:R-:W-:Y:S01]  /*63870*/  MOV R217, R5 ;  /* 0x0000000500d97202 */ /* 0x000fe20000000f00 */
[----:B------:R-:W2:Y:S01]  /*63880*/  LDL.LU R4, [R1+0x6a0] ;  /* 0x0006a00001047983 */ /* 0x000ea20000300800 */
[----:B------:R-:W-:Y:S02]  /*63890*/  IMAD.MOV.U32 R218, RZ, RZ, R6 ;  /* 0x000000ffffda7224 */ /* 0x000fe400078e0006 */
[----:B------:R-:W-:Y:S01]  /*638a0*/  IMAD.MOV.U32 R219, RZ, RZ, R7 ;  /* 0x000000ffffdb7224 */ /* 0x000fe200078e0007 */
[----:B------:R-:W2:Y:S04]  /*638b0*/  LDL.LU R5, [R1+0x6a4] ;  /* 0x0006a40001057983 */ /* 0x000ea80000300800 */
[----:B------:R-:W2:Y:S04]  /*638c0*/  LDL.LU R6, [R1+0x6a8] ;  /* 0x0006a80001067983 */ /* 0x000ea80000300800 */
[----:B------:R-:W2:Y:S04]  /*638d0*/  LDL.LU R7, [R1+0x6ac] ;  /* 0x0006ac0001077983 */ /* 0x000ea80000300800 */
[----:B------:R-:W-:Y:S04]  /*638e0*/  STL [R1+0x22bc], R219 ;  /* 0x0022bcdb01007387 */ /* 0x000fe80000100800 */
[----:B------:R-:W-:Y:S04]  /*638f0*/  STL [R1+0x22b8], R218 ;  /* 0x0022b8da01007387 */ /* 0x000fe80000100800 */
[----:B------:R-:W-:Y:S04]  /*63900*/  STL [R1+0x22b4], R217 ;  /* 0x0022b4d901007387 */ /* 0x000fe80000100800 */
[----:B------:R-:W-:Y:S01]  /*63910*/  STL [R1+0x22b0], R216 ;  /* 0x0022b0d801007387 */ /* 0x000fe20000100800 */
[C---:B------:R-:W-:Y:S03]  /*63920*/  HMMA.1688.F32.TF32 R76, R228.reuse, R52, R248 ;  /* 0x00000034e44c723c */ /* 0x040fe600000810f8 */
[----:B------:R-:W2:Y:S04]  /*63930*/  LDL.LU R248, [R1+0x690] ;  /* 0x0006900001f87983 */ /* 0x000ea80000300800 */
[----:B------:R-:W2:Y:S04]  /*63940*/  LDL.LU R249, [R1+0x694] ;  /* 0x0006940001f97983 */ /* 0x000ea80000300800 */
[----:B------:R-:W2:Y:S04]  /*63950*/  LDL.LU R250, [R1+0x698] ;  /* 0x0006980001fa7983 */ /* 0x000ea80000300800 */
[----:B------:R-:W2:Y:S01]  /*63960*/  LDL.LU R251, [R1+0x69c] ;  /* 0x00069c0001fb7983 */ /* 0x000ea20000300800 */
[C---:B----4-:R-:W-:Y:S08]  /*63970*/  HMMA.1688.F32.TF32 R8, R228.reuse, R56, R8 ;  /* 0x00000038e408723c */ /* 0x050ff00000081008 */
[----:B------:R-:W-:Y:S01]  /*63980*/  IMAD.MOV.U32 R211, RZ, RZ, R79 ;  /* 0x000000ffffd37224 */ /* 0x000fe200078e004f */
[----:B------:R-:W-:Y:S01]  /*63990*/  MOV R209, R77 ;  /* 0x0000004d00d17202 */ /* 0x000fe20000000f00 */
[----:B------:R-:W-:Y:S11]  /*639a0*/  IMAD.MOV.U32 R210, RZ, RZ, R78 ;  /* 0x000000ffffd27224 */ /* 0x000ff600078e004e */
[----:B------:R-:W-:Y:S03]  /*639b0*/  @!UPT UIADD3 URZ, URZ, URZ, URZ ;  /* 0x0000003f3f3ff290 */ /* 0x000fe6000fffe03f */
[----:B------:R-:W-:Y:S01]  /*639c0*/  IMAD.MOV.U32 R220, RZ, RZ, R8 ;  /* 0x000000ffffdc7224 */ /* 0x000fe200078e0008 */
[----:B------:R-:W-:Y:S01]  /*639d0*/  MOV R221, R9 ;  /* 0x0000000900dd7202 */ /* 0x000fe20000000f00 */
[----:B------:R-:W-:Y:S02]  /*639e0*/  IMAD.MOV.U32 R222, RZ, RZ, R10 ;  /* 0x000000ffffde7224 */ /* 0x000fe400078e000a */
[----:B------:R-:W-:Y:S02]  /*639f0*/  IMAD.MOV.U32 R223, RZ, RZ, R11 ;  /* 0x000000ffffdf7224 */ /* 0x000fe400078e000b */
[----:B---3--:R-:W-:Y:S01]  /*63a00*/  HMMA.1688.F32.TF32 R8, R228, R60, R244 ;  /* 0x0000003ce408723c */ /* 0x008fe200000810f4 */
[----:B------:R-:W-:Y:S01]  /*63a10*/  IMAD.MOV.U32 R207, RZ, RZ, R76 ;  /* 0x000000ffffcf7224 */ /* 0x000fe200078e004c */
[----:B------:R3:W-:Y:S04]  /*63a20*/  STL [R1+0x22cc], R211 ;  /* 0x0022ccd301007387 */ /* 0x0007e80000100800 */
[----:B------:R4:W-:Y:S04]  /*63a30*/  STL [R1+0x22c8], R210 ;  /* 0x0022c8d201007387 */ /* 0x0009e80000100800 */
[----:B------:R1:W-:Y:S04]  /*63a40*/  STL [R1+0x22c4], R209 ;  /* 0x0022c4d101007387 */ /* 0x0003e80000100800 */
[----:B------:R1:W-:Y:S04]  /*63a50*/  STL [R1+0x22c0], R207 ;  /* 0x0022c0cf01007387 */ /* 0x0003e80000100800 */
[----:B------:R-:W-:Y:S04]  /*63a60*/  STL [R1+0x22dc], R223 ;  /* 0x0022dcdf01007387 */ /* 0x000fe80000100800 */
[----:B------:R-:W-:Y:S02]  /*63a70*/  STL [R1+0x22d8], R222 ;  /* 0x0022d8de01007387 */ /* 0x000fe40000100800 */
[----:B------:R-:W-:Y:S01]  /*63a80*/  IMAD.MOV.U32 R227, RZ, RZ, R11 ;  /* 0x000000ffffe37224 */ /* 0x000fe200078e000b */
[----:B------:R-:W-:Y:S01]  /*63a90*/  MOV R225, R9 ;  /* 0x0000000900e17202 */ /* 0x000fe20000000f00 */
[----:B------:R-:W-:Y:S01]  /*63aa0*/  IMAD.MOV.U32 R226, RZ, RZ, R10 ;  /* 0x000000ffffe27224 */ /* 0x000fe200078e000a */
[----:B------:R-:W-:Y:S01]  /*63ab0*/  STL [R1+0x22d4], R221 ;  /* 0x0022d4dd01007387 */ /* 0x000fe20000100800 */
[----:B------:R-:W-:-:S03]  /*63ac0*/  IMAD.MOV.U32 R224, RZ, RZ, R8 ;  /* 0x000000ffffe07224 */ /* 0x000fc600078e0008 */
[----:B------:R-:W-:Y:S04]  /*63ad0*/  STL [R1+0x22d0], R220 ;  /* 0x0022d0dc01007387 */ /* 0x000fe80000100800 */
[----:B------:R1:W-:Y:S04]  /*63ae0*/  STL [R1+0x22ec], R227 ;  /* 0x0022ece301007387 */ /* 0x0003e80000100800 */
[----:B------:R1:W-:Y:S04]  /*63af0*/  STL [R1+0x22e8], R226 ;  /* 0x0022e8e201007387 */ /* 0x0003e80000100800 */
[----:B------:R1:W-:Y:S04]  /*63b00*/  STL [R1+0x22e4], R225 ;  /* 0x0022e4e101007387 */ /* 0x0003e80000100800 */
[----:B------:R1:W-:Y:S01]  /*63b10*/  STL [R1+0x22e0], R224 ;  /* 0x0022e0e001007387 */ /* 0x0003e20000100800 */
[C---:B--2---:R-:W-:Y:S11]  /*63b20*/  HMMA.1688.F32.TF32 R4, R228.reuse, R64, R4 ;  /* 0x00000040e404723c */ /* 0x044ff60000081004 */
[----:B------:R-:W-:Y:S11]  /*63b30*/  @!UPT UIADD3 URZ, URZ, URZ, URZ ;  /* 0x0000003f3f3ff290 */ /* 0x000ff6000fffe03f */
[----:B------:R-:W-:Y:S02]  /*63b40*/  @!UPT UIADD3 URZ, URZ, URZ, URZ ;  /* 0x0000003f3f3ff290 */ /* 0x000fe4000fffe03f */
[----:B------:R-:W-:Y:S01]  /*63b50*/  IMAD.MOV.U32 R206, RZ, RZ, R4 ;  /* 0x000000ffffce7224 */ /* 0x000fe200078e0004 */
[----:B------:R-:W-:Y:S01]  /*63b60*/  MOV R205, R5 ;  /* 0x0000000500cd7202 */ /* 0x000fe20000000f00 */
[----:B------:R-:W-:Y:S02]  /*63b70*/  IMAD.MOV.U32 R204, RZ, RZ, R6 ;  /* 0x000000ffffcc7224 */ /* 0x000fe400078e0006 */
[----:B------:R-:W-:Y:S02]  /*63b80*/  IMAD.MOV.U32 R208, RZ, RZ, R7 ;  /* 0x000000ffffd07224 */ /* 0x000fe400078e0007 */
[----:B------:R-:W-:Y:S03]  /*63b90*/  HMMA.1688.F32.TF32 R4, R228, R68, R248 ;  /* 0x00000044e404723c */ /* 0x000fe600000810f8 */
[----:B------:R2:W-:Y:S04]  /*63ba0*/  STL [R1+0x22fc], R208 ;  /* 0x0022fcd001007387 */ /* 0x0005e80000100800 */
[----:B------:R1:W-:Y:S04]  /*63bb0*/  STL [R1+0x22f8], R204 ;  /* 0x0022f8cc01007387 */ /* 0x0003e80000100800 */
[----:B------:R1:W-:Y:S04]  /*63bc0*/  STL [R1+0x22f4], R205 ;  /* 0x0022f4cd01007387 */ /* 0x0003e80000100800 */
[----:B------:R1:W-:Y:S04]  /*63bd0*/  STL [R1+0x22f0], R206 ;  /* 0x0022f0ce01007387 */ /* 0x0003e80000100800 */
        /* <DEDUP_REMOVED lines=10> */
[----:B-1----:R-:W-:-:S03]  /*63c80*/  IMAD.MOV.U32 R215, RZ, RZ, R4 ;  /* 0x000000ffffd77224 */ /* 0x002fc600078e0004 */
[----:B------:R-:W3:Y:S04]  /*63c90*/  LDL.LU R244, [R1+0x650] ;  /* 0x0006500001f47983 */ /* 0x000ee80000300800 */
[----:B------:R-:W3:Y:S04]  /*63ca0*/  LDL.LU R245, [R1+0x654] ;  /* 0x0006540001f57983 */ /* 0x000ee80000300800 */
[----:B------:R-:W3:Y:S04]  /*63cb0*/  LDL.LU R246, [R1+0x658] ;  /* 0x0006580001f67983 */ /* 0x000ee80000300800 */
[----:B------:R-:W3:Y:S04]  /*63cc0*/  LDL.LU R247, [R1+0x65c] ;  /* 0x00065c0001f77983 */ /* 0x000ee80000300800 */
[----:B------:R-:W3:Y:S01]  /*63cd0*/  LDL.LU R4, [R1+0x370] ;  /* 0x0003700001047983 */ /* 0x000ee20000300800 */
[----:B------:R-:W-:Y:S01]  /*63ce0*/  MOV R214, R5 ;  /* 0x0000000500d67202 */ /* 0x000fe20000000f00 */
[----:B------:R-:W-:Y:S01]  /*63cf0*/  IMAD.MOV.U32 R213, RZ, RZ, R6 ;  /* 0x000000ffffd57224 */ /* 0x000fe200078e0006 */
[----:B------:R-:W-:Y:S01]  /*63d00*/  MOV R6, R241 ;  /* 0x000000f100067202 */ /* 0x000fe20000000f00 */
[----:B------:R-:W-:-:S02]  /*63d10*/  IMAD.MOV.U32 R5, RZ, RZ, R240 ;  /* 0x000000ffff057224 */ /* 0x000fc400078e00f0 */
[----:B------:R-:W-:Y:S01]  /*63d20*/  IMAD.MOV.U32 R212, RZ, RZ, R7 ;  /* 0x000000ffffd47224 */ /* 0x000fe200078e0007 */
[----:B------:R-:W4:Y:S01]  /*63d30*/  LDL.LU R240, [R1+0x248c] ;  /* 0x00248c0001f07983 */ /* 0x000f220000300800 */
[----:B------:R-:W-:Y:S02]  /*63d40*/  IMAD.MOV.U32 R7, RZ, RZ, R242 ;  /* 0x000000ffff077224 */ /* 0x000fe400078e00f2 */
[----:B------:R-:W-:Y:S01]  /*63d50*/  IMAD.MOV.U32 R248, RZ, RZ, R243 ;  /* 0x000000fffff87224 */ /* 0x000fe200078e00f3 */
        /* <DEDUP_REMOVED lines=10> */
[C---:B--2---:R-:W-:Y:S08]  /*63e00*/  HMMA.1688.F32.TF32 R8, R236.reuse, R20, R8 ;  /* 0x00000014ec08723c */ /* 0x044ff00000081008 */
[----:B---3--:R-:W-:Y:S11]  /*63e10*/  HMMA.1688.F32.TF32 R4, R236, R28, R4 ;  /* 0x0000001cec04723c */ /* 0x008ff60000081004 */
[----:B------:R-:W-:Y:S05]  /*63e20*/  @!UPT UIADD3 URZ, URZ, URZ, URZ ;  /* 0x0000003f3f3ff290 */ /* 0x000fea000fffe03f */
[----:B------:R-:W-:Y:S01]  /*63e30*/  IMAD.MOV.U32 R211, RZ, RZ, R8 ;  /* 0x000000ffffd37224 */ /* 0x000fe200078e0008 */
[----:B----4-:R-:W-:Y:S01]  /*63e40*/  MOV R210, R9 ;  /* 0x0000000900d27202 */ /* 0x010fe20000000f00 */
[----:B------:R-:W-:Y:S02]  /*63e50*/  IMAD.MOV.U32 R209, RZ, RZ, R10 ;  /* 0x000000ffffd17224 */ /* 0x000fe400078e000a */
[----:B------:R-:W-:Y:S01]  /*63e60*/  IMAD.MOV.U32 R207, RZ, RZ, R11 ;  /* 0x000000ffffcf7224 */ /* 0x000fe200078e000b */
[----:B------:R-:W-:Y:S01]  /*63e70*/  HMMA.1688.F32.TF32 R228, R228, R72, R240 ;  /* 0x00000048e4e4723c */ /* 0x000fe200000810f0 */
[----:B------:R-:W-:Y:S02]  /*63e80*/  LDS R240, [R252+0x1c200] ;  /* 0x01c20000fcf07984 */ /* 0x000fe40000000800 */
[----:B------:R-:W-:Y:S01]  /*63e90*/  IMAD.MOV.U32 R227, RZ, RZ, R4 ;  /* 0x000000ffffe37224 */ /* 0x000fe200078e0004 */
[----:B------:R-:W-:Y:S01]  /*63ea0*/  MOV R226, R5 ;  /* 0x0000000500e27202 */ /* 0x000fe20000000f00 */
[----:B------:R-:W-:-:S02]  /*63eb0*/  IMAD.MOV.U32 R225, RZ, RZ, R6 ;  /* 0x000000ffffe17224 */ /* 0x000fc400078e0006 */
[----:B------:R-:W-:Y:S01]  /*63ec0*/  IMAD.MOV.U32 R224, RZ, RZ, R7 ;  /* 0x000000ffffe07224 */ /* 0x000fe200078e0007 */
[C---:B------:R-:W-:Y:S01]  /*63ed0*/  HMMA.1688.F32.TF32 R8, R236.reuse, R24, R244 ;  /* 0x00000018ec08723c */ /* 0x040fe200000810f4 */
[----:B------:R-:W-:Y:S04]  /*63ee0*/  LDS R242, [R252+0x1d200] ;  /* 0x01d20000fcf27984 */ /* 0x000fe80000000800 */
[----:B------:R-:W-:Y:S03]  /*63ef0*/  LDS R241, [R3+0x1c200] ;  /* 0x01c2000003f17984 */ /* 0x000fe60000000800 */
[C---:B------:R-:W-:Y:S01]  /*63f00*/  HMMA.1688.F32.TF32 R4, R236.reuse, R32, R248 ;  /* 0x00000020ec04723c */ /* 0x040fe200000810f8 */
[----:B------:R-:W1:Y:S07]  /*63f10*/  LDS R243, [R3+0x1d200] ;  /* 0x01d2000003f37984 */ /* 0x000e6e0000000800 */
[----:B------:R-:W-:Y:S01]  /*63f20*/  HMMA.1688.F32.TF32 R76, R236, R16, R76 ;  /* 0x00000010ec4c723c */ /* 0x000fe2000008104c */
[----:B------:R-:W-:Y:S04]  /*63f30*/  STL [R1+0x231c], R228 ;  /* 0x00231ce401007387 */ /* 0x000fe80000100800 */
[----:B------:R-:W-:Y:S04]  /*63f40*/  STL [R1+0x2318], R229 ;  /* 0x002318e501007387 */ /* 0x000fe80000100800 */
[----:B------:R-:W-:Y:S04]  /*63f50*/  STL [R1+0x2314], R230 ;  /* 0x002314e601007387 */ /* 0x000fe80000100800 */
[----:B------:R-:W-:Y:S04]  /*63f60*/  STL [R1+0x2310], R231 ;  /* 0x002310e701007387 */ /* 0x000fe80000100800 */
        /* <DEDUP_REMOVED lines=16> */
[----:B------:R-:W1:Y:S01]  /*64070*/  LDL.LU R8, [R1+0x5d0] ;  /* 0x0005d00001087983 */ /* 0x000e620000300800 */
[----:B------:R-:W-:-:S03]  /*64080*/  IMAD.MOV.U32 R219, RZ, RZ, R76 ;  /* 0x000000ffffdb7224 */ /* 0x000fc600078e004c */
[----:B------:R-:W1:Y:S01]  /*64090*/  LDL.LU R9, [R1+0x5d4] ;  /* 0x0005d40001097983 */ /* 0x000e620000300800 */
[----:B------:R-:W-:-:S03]  /*640a0*/  MOV R218, R77 ;  /* 0x0000004d00da7202 */ /* 0x000fc60000000f00 */
[----:B------:R-:W1:Y:S01]  /*640b0*/  LDL.LU R10, [R1+0x5d8] ;  /* 0x0005d800010a7983 */ /* 0x000e620000300800 */
[----:B------:R-:W-:-:S03]  /*640c0*/  IMAD.MOV.U32 R217, RZ, RZ, R78 ;  /* 0x000000ffffd97224 */ /* 0x000fc600078e004e */
[----:B------:R-:W1:Y:S01]  /*640d0*/  LDL.LU R11, [R1+0x5dc] ;  /* 0x0005dc00010b7983 */ /* 0x000e620000300800 */
[----:B------:R-:W-:-:S03]  /*640e0*/  IMAD.MOV.U32 R216, RZ, RZ, R79 ;  /* 0x000000ffffd87224 */ /* 0x000fc600078e004f */
        /* <DEDUP_REMOVED lines=72> */
[C---:B-1----:R-:W-:Y:S08]  /*64570*/  HMMA.1688.F32.TF32 R8, R240.reuse, R40, R8 ;  /* 0x00000028f008723c */ /* 0x042ff00000081008 */
[C---:B----4-:R-:W-:Y:S08]  /*64580*/  HMMA.1688.F32.TF32 R76, R240.reuse, R36, R76 ;  /* 0x00000024f04c723c */ /* 0x050ff0000008104c */
[C---:B--2---:R-:W-:Y:S08]  /*64590*/  HMMA.1688.F32.TF32 R80, R240.reuse, R32, R80 ;  /* 0x00000020f050723c */ /* 0x044ff00000081050 */
[C---:B---3--:R-:W-:Y:S08]  /*645a0*/  HMMA.1688.F32.TF32 R88, R240.reuse, R24, R88 ;  /* 0x00000018f058723c */ /* 0x048ff00000081058 */
[----:B------:R-:W-:Y:S08]  /*645b0*/  HMMA.1688.F32.TF32 R92, R240, R20, R92 ;  /* 0x00000014f05c723c */ /* 0x000ff0000008105c */
[C---:B------:R-:W-:Y:S08]  /*645c0*/  HMMA.1688.F32.TF32 R104, R236.reuse, R72, R104 ;  /* 0x00000048ec68723c */ /* 0x040ff00000081068 */
[C---:B------:R-:W-:Y:S08]  /*645d0*/  HMMA.1688.F32.TF32 R108, R236.reuse, R68, R108 ;  /* 0x00000044ec6c723c */ /* 0x040ff0000008106c */
[C---:B------:R-:W-:Y:S08]  /*645e0*/  HMMA.1688.F32.TF32 R112, R236.reuse, R64, R112 ;  /* 0x00000040ec70723c */ /* 0x040ff00000081070 */
[C---:B------:R-:W-:Y:S08]  /*645f0*/  HMMA.1688.F32.TF32 R120, R236.reuse, R56, R120 ;  /* 0x00000038ec78723c */ /* 0x040ff00000081078 */
[C---:B------:R-:W-:Y:S08]  /*64600*/  HMMA.1688.F32.TF32 R124, R236.reuse, R52, R124 ;  /* 0x00000034ec7c723c */ /* 0x040ff0000008107c */
[C---:B------:R-:W-:Y:S08]  /*64610*/  HMMA.1688.F32.TF32 R128, R236.reuse, R48, R128 ;  /* 0x00000030ec80723c */ /* 0x040ff00000081080 */
[C---:B------:R-:W-:Y:S08]  /*64620*/  HMMA.1688.F32.TF32 R132, R236.reuse, R44, R132 ;  /* 0x0000002cec84723c */ /* 0x040ff00000081084 */
[----:B------:R-:W-:Y:S11]  /*64630*/  HMMA.1688.F32.TF32 R116, R236, R60, R116 ;  /* 0x0000003cec74723c */ /* 0x000ff60000081074 */
[----:B------:R-:W-:Y:S04]  /*64640*/  @!UPT UIADD3 URZ, URZ, URZ, URZ ;  /* 0x0000003f3f3ff290 */ /* 0x000fe8000fffe03f */
[----:B------:R-:W-:Y:S01]  /*64650*/  STL.64 [R1+0x350], R132 ;  /* 0x0003508401007387 */ /* 0x000fe20000100a00 */
[C---:B------:R-:W-:Y:S03]  /*64660*/  HMMA.1688.F32.TF32 R96, R240.reuse, R16, R96 ;  /* 0x00000010f060723c */ /* 0x040fe60000081060 */
[----:B------:R-:W-:Y:S04]  /*64670*/  STL.64 [R1+0x358], R134 ;  /* 0x0003588601007387 */ /* 0x000fe80000100a00 */
        /* <DEDUP_REMOVED lines=45> */
[----:B-1----:R-:W4:Y:S04]  /*64950*/  LDL.LU R8, [R1+0x1d0] ;  /* 0x0001d00001087983 */ /* 0x002f280000300800 */
[----:B------:R-:W4:Y:S04]  /*64960*/  LDL.LU R9, [R1+0x1d4] ;  /* 0x0001d40001097983 */ /* 0x000f280000300800 */
[----:B---3--:R-:W4:Y:S04]  /*64970*/  LDL.LU R10, [R1+0x1d8] ;  /* 0x0001d800010a7983 */ /* 0x008f280000300800 */
[----:B------:R-:W4:Y:S04]  /*64980*/  LDL.LU R11, [R1+0x1dc] ;  /* 0x0001dc00010b7983 */ /* 0x000f280000300800 */
        /* <DEDUP_REMOVED lines=103> */
[----:B------:R-:W-:Y:S07]  /*65000*/  HMMA.1688.F32.TF32 R240, R240, R72, R132 ;  /* 0x00000048f0f0723c */ /* 0x000fee0000081084 */
[----:B------:R-:W-:Y:S04]  /*65010*/  STL.64 [R1+0x390], R148 ;  /* 0x0003909401007387 */ /* 0x000fe80000100a00 */
[----:B------:R2:W-:Y:S01]  /*65020*/  STL.64 [R1+0x398], R150 ;  /* 0x0003989601007387 */ /* 0x0005e20000100a00 */
[C---:B-1----:R-:W-:Y:S03]  /*65030*/  HMMA.1688.F32.TF32 R244, R236.reuse, R12, R244 ;  /* 0x0000000cecf4723c */ /* 0x042fe600000810f4 */
[----:B--2---:R-:W2:Y:S04]  /*65040*/  LDL.LU.64 R150, [R1+0x2478] ;  /* 0x0024780001967983 */ /* 0x004ea80000300a00 */
        /* <DEDUP_REMOVED lines=14> */
[----:B------:R-:W2:Y:S04]  /*65130*/  LDL.LU.64 R134, [R1+0x2438] ;  /* 0x0024380001867983 */ /* 0x000ea80000300a00 */
[----:B------:R-:W2:Y:S04]  /*65140*/  LDL.LU.64 R132, [R1+0x2430] ;  /* 0x0024300001847983 */ /* 0x000ea80000300a00 */
[----:B------:R-:W-:Y:S04]  /*65150*/  STL.64 [R1+0x380], R240 ;  /* 0x000380f001007387 */ /* 0x000fe80000100a00 */
[----:B------:R-:W-:Y:S04]  /*65160*/  STL.64 [R1+0x388], R242 ;  /* 0x000388f201007387 */ /* 0x000fe80000100a00 */
[----:B------:R-:W-:Y:S04]  /*65170*/  LDS R240, [R252+0x1c300] ;  /* 0x01c30000fcf07984 */ /* 0x000fe80000000800 */
[----:B------:R-:W-:Y:S04]  /*65180*/  LDS R242, [R252+0x1d300] ;  /* 0x01d30000fcf27984 */ /* 0x000fe80000000800 */
[----:B------:R-:W-:Y:S04]  /*65190*/  LDS R241, [R3+0x1c300] ;  /* 0x01c3000003f17984 */ /* 0x000fe80000000800 */
[----:B------:R-:W1:Y:S04]  /*651a0*/  LDS R243, [R3+0x1d300] ;  /* 0x01d3000003f37984 */ /* 0x000e680000000800 */
        /* <DEDUP_REMOVED lines=143> */
[----:B------:R-:W-:Y:S01]  /*65aa0*/  STL.64 [R1+0x420], R124 ;  /* 0x0004207c01007387 */ /* 0x000fe20000100a00 */
[C---:B------:R-:W-:Y:S03]  /*65ab0*/  HMMA.1688.F32.TF32 R108, R240.reuse, R44, R108 ;  /* 0x0000002cf06c723c */ /* 0x040fe6000008106c */
[----:B------:R1:W-:Y:S04]  /*65ac0*/  STL.64 [R1+0x428], R126 ;  /* 0x0004287e01007387 */ /* 0x0003e80000100a00 */
[----:B-1----:R-:W3:Y:S04]  /*65ad0*/  LDL.LU.64 R126, [R1+0x2418] ;  /* 0x00241800017e7983 */ /* 0x002ee80000300a00 */
[----:B------:R-:W3:Y:S04]  /*65ae0*/  LDL.LU.64 R124, [R1+0x2410] ;  /* 0x00241000017c7983 */ /* 0x000ee80000300a00 */
[----:B------:R-:W-:Y:S04]  /*65af0*/  STL.64 [R1+0x410], R120 ;  /* 0x0004107801007387 */ /* 0x000fe80000100a00 */
[----:B------:R1:W-:Y:S01]  /*65b00*/  STL.64 [R1+0x418], R122 ;  /* 0x0004187a01007387 */ /* 0x0003e20000100a00 */
[C---:B------:R-:W-:Y:S03]  /*65b10*/  HMMA.1688.F32.TF32 R92, R240.reuse, R60, R92 ;  /* 0x0000003cf05c723c */ /* 0x040fe6000008105c */
[----:B-1----:R-:W4:Y:S04]  /*65b20*/  LDL.LU.64 R122, [R1+0x2408] ;  /* 0x00240800017a7983 */ /* 0x002f280000300a00 */
[----:B------:R-:W4:Y:S04]  /*65b30*/  LDL.LU.64 R120, [R1+0x2400] ;  /* 0x0024000001787983 */ /* 0x000f280000300a00 */
[----:B------:R-:W-:Y:S04]  /*65b40*/  STL.64 [R1+0x1d0], R116 ;  /* 0x0001d07401007387 */ /* 0x000fe80000100a00 */
[----:B------:R1:W-:Y:S04]  /*65b50*/  STL.64 [R1+0x1d8], R118 ;  /* 0x0001d87601007387 */ /* 0x0003e80000100a00 */
[----:B-1----:R-:W2:Y:S04]  /*65b60*/  LDL.LU.64 R118, [R1+0x23f8] ;  /* 0x0023f80001767983 */ /* 0x002ea80000300a00 */
[----:B------:R-:W2:Y:S04]  /*65b70*/  LDL.LU.64 R116, [R1+0x23f0] ;  /* 0x0023f00001747983 */ /* 0x000ea80000300a00 */
[----:B------:R1:W-:Y:S04]  /*65b80*/  STL.64 [R1+0x1c0], R4 ;  /* 0x0001c00401007387 */ /* 0x0003e80000100a00 */
[----:B------:R1:W-:Y:S04]  /*65b90*/  STL.64 [R1+0x1c8], R6 ;  /* 0x0001c80601007387 */ /* 0x0003e80000100a00 */
[----:B-1----:R-:W2:Y:S04]  /*65ba0*/  LDL.LU R4, [R1+0x70] ;  /* 0x0000700001047983 */ /* 0x002ea80000300800 */
[----:B------:R-:W2:Y:S04]  /*65bb0*/  LDL.LU R5, [R1+0x74] ;  /* 0x0000740001057983 */ /* 0x000ea80000300800 */
[----:B------:R-:W2:Y:S04]  /*65bc0*/  LDL.LU R6, [R1+0x78] ;  /* 0x0000780001067983 */ /* 0x000ea80000300800 */
[----:B------:R-:W2:Y:S04]  /*65bd0*/  LDL.LU R7, [R1+0x7c] ;  /* 0x00007c0001077983 */ /* 0x000ea80000300800 */
        /* <DEDUP_REMOVED lines=36> */
[----:B------:R-:W3:Y:S04]  /*65e20*/  LDL.LU.64 R86, [R1+0x2378] ;  /* 0x0023780001567983 */ /* 0x000ee80000300a00 */
[----:B------:R-:W3:Y:S04]  /*65e30*/  LDL.LU.64 R84, [R1+0x2370] ;  /* 0x0023700001547983 */ /* 0x000ee80000300a00 */
[----:B------:R1:W-:Y:S04]  /*65e40*/  STL.64 [R1+0x130], R240 ;  /* 0x000130f001007387 */ /* 0x0003e80000100a00 */
[----:B------:R1:W-:Y:S04]  /*65e50*/  STL.64 [R1+0x138], R242 ;  /* 0x000138f201007387 */ /* 0x0003e80000100a00 */
[----:B-1----:R-:W3:Y:S04]  /*65e60*/  LDL.LU R240, [R1+0xc0] ;  /* 0x0000c00001f07983 */ /* 0x002ee80000300800 */
[----:B------:R-:W3:Y:S04]  /*65e70*/  LDL.LU R241, [R1+0xc4] ;  /* 0x0000c40001f17983 */ /* 0x000ee80000300800 */
[----:B------:R-:W3:Y:S04]  /*65e80*/  LDL.LU R242, [R1+0xc8] ;  /* 0x0000c80001f27983 */ /* 0x000ee80000300800 */
[----:B------:R-:W3:Y:S01]  /*65e90*/  LDL.LU R243, [R1+0xcc] ;  /* 0x0000cc0001f37983 */ /* 0x000ee20000300800 */
[C---:B------:R-:W-:Y:S08]  /*65ea0*/  HMMA.1688.F32.TF32 R8, R244.reuse, R28, R8 ;  /* 0x0000001cf408723c */ /* 0x040ff00000081008 */
[C---:B--2---:R-:W-:Y:S08]  /*65eb0*/  HMMA.1688.F32.TF32 R4, R244.reuse, R32, R4 ;  /* 0x00000020f404723c */ /* 0x044ff00000081004 */
[C---:B---3--:R-:W-:Y:S11]  /*65ec0*/  HMMA.1688.F32.TF32 R240, R244.reuse, R12, R240 ;  /* 0x0000000cf4f0723c */ /* 0x048ff600000810f0 */
[----:B------:R-:W-:Y:S11]  /*65ed0*/  @!UPT UIADD3 URZ, URZ, URZ, URZ ;  /* 0x0000003f3f3ff290 */ /* 0x000ff6000fffe03f */
[----:B------:R-:W-:Y:S01]  /*65ee0*/  @!UPT UIADD3 URZ, URZ, URZ, URZ ;  /* 0x0000003f3f3ff290 */ /* 0x000fe2000fffe03f */
[----:B------:R-:W-:Y:S04]  /*65ef0*/  STL.64 [R1+0x120], R240 ;  /* 0x000120f001007387 */ /* 0x000fe80000100a00 */
[----:B------:R1:W-:Y:S02]  /*65f00*/  STL.64 [R1+0x128], R242 ;  /* 0x000128f201007387 */ /* 0x0003e40000100a00 */
[C---:B-1----:R-:W-:Y:S08]  /*65f10*/  HMMA.1688.F32.TF32 R240, R244.reuse, R16, R236 ;  /* 0x00000010f4f0723c */ /* 0x042ff000000810ec */
[C---:B------:R-:W-:Y:S01]  /*65f20*/  HMMA.1688.F32.TF32 R236, R244.reuse, R20, R80 ;  /* 0x00000014f4ec723c */ /* 0x040fe20000081050 */
[----:B------:R-:W2:Y:S11]  /*65f30*/  LDL.LU R80, [R1+0x50] ;  /* 0x0000500001507983 */ /* 0x000eb60000300800 */
[----:B------:R-:W-:Y:S03]  /*65f40*/  @!UPT UIADD3 URZ, URZ, URZ, URZ ;  /* 0x0000003f3f3ff290 */ /* 0x000fe6000fffe03f */
[----:B------:R-:W-:Y:S04]  /*65f50*/  STL.64 [R1+0x110], R240 ;  /* 0x000110f001007387 */ /* 0x000fe80000100a00 */
[----:B------:R-:W-:Y:S04]  /*65f60*/  STL.64 [R1+0x118], R242 ;  /* 0x000118f201007387 */ /* 0x000fe80000100a00 */
[----:B------:R-:W-:Y:S04]  /*65f70*/  STL.64 [R1+0x100], R236 ;  /* 0x000100ec01007387 */ /* 0x000fe80000100a00 */
[----:B------:R1:W-:Y:S04]  /*65f80*/  STL.64 [R1+0x108], R238 ;  /* 0x000108ee01007387 */ /* 0x0003e80000100a00 */
[----:B------:R-:W2:Y:S04]  /*65f90*/  LDL.LU R81, [R1+0x54] ;  /* 0x0000540001517983 */ /* 0x000ea80000300800 */
[----:B------:R-:W2:Y:S01]  /*65fa0*/  LDL.LU R82, [R1+0x58] ;  /* 0x0000580001527983 */ /* 0x000ea20000300800 */
[C---:B-1----:R-:W-:Y:S03]  /*65fb0*/  HMMA.1688.F32.TF32 R236, R244.reuse, R24, R76 ;  /* 0x00000018f4ec723c */ /* 0x042fe6000008104c */
[----:B------:R-:W2:Y:S04]  /*65fc0*/  LDL.LU R83, [R1+0x5c] ;  /* 0x00005c0001537983 */ /* 0x000ea80000300800 */
[----:B------:R-:W3:Y:S01]  /*65fd0*/  LDL.LU R76, [R1+0x40] ;  /* 0x00004000014c7983 */ /* 0x000ee20000300800 */
[----:B------:R-:W-:Y:S01]  /*65fe0*/  HMMA.1688.F32.TF32 R240, R244, R36, R248 ;  /* 0x00000024f4f0723c */ /* 0x000fe200000810f8 */
[----:B------:R-:W-:Y:S11]  /*65ff0*/  IMAD.MOV.U32 R79, RZ, RZ, R0 ;  /* 0x000000ffff4f7224 */ /* 0x000ff600078e0000 */
[----:B------:R-:W-:Y:S03]  /*66000*/  @!UPT UIADD3 URZ, URZ, URZ, URZ ;  /* 0x0000003f3f3ff290 */ /* 0x000fe6000fffe03f */
[----:B------:R-:W-:Y:S04]  /*66010*/  STL.64 [R1+0xf0], R236 ;  /* 0x0000f0ec01007387 */ /* 0x000fe80000100a00 */
[----:B------:R-:W-:Y:S04]  /*66020*/  STL.64 [R1+0xf8], R238 ;  /* 0x0000f8ee01007387 */ /* 0x000fe80000100a00 */
[----:B------:R1:W-:Y:S04]  /*66030*/  STL.64 [R1+0xe0], R8 ;  /* 0x0000e00801007387 */ /* 0x0003e80000100a00 */
[----:B------:R1:W-:Y:S04]  /*66040*/  STL.64 [R1+0xe8], R10 ;  /* 0x0000e80a01007387 */ /* 0x0003e80000100a00 */
[----:B------:R-:W3:Y:S04]  /*66050*/  LDL.LU R77, [R1+0x44] ;  /* 0x00004400014d7983 */ /* 0x000ee80000300800 */
[----:B------:R-:W3:Y:S04]  /*66060*/  LDL.LU R78, [R1+0x48] ;  /* 0x00004800014e7983 */ /* 0x000ee80000300800 */
[----:B------:R4:W-:Y:S04]  /*66070*/  STL.64 [R1+0xd0], R4 ;  /* 0x0000d00401007387 */ /* 0x0009e80000100a00 */
[----:B------:R4:W-:Y:S04]  /*66080*/  STL [R1+0xd8], R6 ;  /* 0x0000d80601007387 */ /* 0x0009e80000100800 */
[----:B-1----:R-:W3:Y:S04]  /*66090*/  LDL.LU R8, [R1+0x30] ;  /* 0x0000300001087983 */ /* 0x002ee80000300800 */
[----:B------:R-:W3:Y:S04]  /*660a0*/  LDL.LU R9, [R1+0x34] ;  /* 0x0000340001097983 */ /* 0x000ee80000300800 */
[----:B------:R-:W3:Y:S01]  /*660b0*/  LDL.LU R10, [R1+0x38] ;  /* 0x00003800010a7983 */ /* 0x000ee20000300800 */
[----:B------:R-:W-:-:S03]  /*660c0*/  MOV R0, R7 ;  /* 0x0000000700007202 */ /* 0x000fc60000000f00 */
[----:B------:R-:W3:Y:S04]  /*660d0*/  LDL.LU R11, [R1+0x3c] ;  /* 0x00003c00010b7983 */ /* 0x000ee80000300800 */
[----:B----4-:R-:W4:Y:S04]  /*660e0*/  LDL.LU R4, [R1+0x20] ;  /* 0x0000200001047983 */ /* 0x010f280000300800 */
[----:B------:R-:W4:Y:S04]  /*660f0*/  LDL.LU R5, [R1+0x24] ;  /* 0x0000240001057983 */ /* 0x000f280000300800 */
[----:B------:R-:W4:Y:S04]  /*66100*/  LDL.LU R6, [R1+0x28] ;  /* 0x0000280001067983 */ /* 0x000f280000300800 */
[----:B------:R-:W4:Y:S04]  /*66110*/  LDL.LU R7, [R1+0x2c] ;  /* 0x00002c0001077983 */ /* 0x000f280000300800 */
[----:B------:R-:W-:Y:S04]  /*66120*/  STL [R1+0x2214], R0 ;  /* 0x0022140001007387 */ /* 0x000fe80000100800 */
[----:B------:R-:W4:Y:S04]  /*66130*/  LDL.LU R248, [R1+0x10] ;  /* 0x0000100001f87983 */ /* 0x000f280000300800 */
[----:B------:R1:W-:Y:S04]  /*66140*/  STL.64 [R1+0xc0], R240 ;  /* 0x0000c0f001007387 */ /* 0x0003e80000100a00 */
[----:B------:R1:W-:Y:S04]  /*66150*/  STL.64 [R1+0xc8], R242 ;  /* 0x0000c8f201007387 */ /* 0x0003e80000100a00 */
[----:B------:R-:W4:Y:S04]  /*66160*/  LDL.LU R249, [R1+0x14] ;  /* 0x0000140001f97983 */ /* 0x000f280000300800 */
[----:B------:R-:W4:Y:S04]  /*66170*/  LDL.LU R250, [R1+0x18] ;  /* 0x0000180001fa7983 */ /* 0x000f280000300800 */
[----:B------:R-:W4:Y:S04]  /*66180*/  LDL.LU R251, [R1+0x1c] ;  /* 0x00001c0001fb7983 */ /* 0x000f280000300800 */
[----:B-1----:R-:W4:Y:S04]  /*66190*/  LDL.LU R240, [R1] ;  /* 0x0000000001f07983 */ /* 0x002f280000300800 */
[----:B------:R-:W4:Y:S04]  /*661a0*/  LDL.LU R241, [R1+0x4] ;  /* 0x0000040001f17983 */ /* 0x000f280000300800 */
[----:B------:R-:W4:Y:S01]  /*661b0*/  LDL.LU R242, [R1+0x8] ;  /* 0x0000080001f27983 */ /* 0x000f220000300800 */
[----:B------:R-:W-:-:S03]  /*661c0*/  IMAD.MOV.U32 R243, RZ, RZ, R2 ;  /* 0x000000fffff37224 */ /* 0x000fc600078e0002 */
[----:B------:R-:W-:Y:S04]  /*661d0*/  LDS R236, [R252+0x1e000] ;  /* 0x01e00000fcec7984 */ /* 0x000fe80000000800 */
[----:B------:R-:W-:Y:S04]  /*661e0*/  LDS R238, [R252+0x1f000] ;  /* 0x01f00000fcee7984 */ /* 0x000fe80000000800 */
[----:B------:R-:W-:Y:S04]  /*661f0*/  LDS R237, [R3+0x1e000] ;  /* 0x01e0000003ed7984 */ /* 0x000fe80000000800 */
[----:B------:R-:W1:Y:S01]  /*66200*/  LDS R239, [R3+0x1f000] ;  /* 0x01f0000003ef7984 */ /* 0x000e620000000800 */
[C---:B--2---:R-:W-:Y:S11]  /*66210*/  HMMA.1688.F32.TF32 R80, R244.reuse, R40, R80 ;  /* 0x00000028f450723c */ /* 0x044ff60000081050 */
[----:B------:R-:W-:Y:S11]  /*66220*/  @!UPT UIADD3 URZ, URZ, URZ, URZ ;  /* 0x0000003f3f3ff290 */ /* 0x000ff6000fffe03f */
[----:B------:R-:W-:Y:S02]  /*66230*/  @!UPT UIADD3 URZ, URZ, URZ, URZ ;  /* 0x0000003f3f3ff290 */ /* 0x000fe4000fffe03f */
[----:B------:R-:W-:Y:S01]  /*66240*/  IMAD.MOV.U32 R33, RZ, RZ, R83 ;  /* 0x000000ffff217224 */ /* 0x000fe200078e0053 */
[----:B---3--:R-:W-:Y:S01]  /*66250*/  HMMA.1688.F32.TF32 R76, R244, R44, R76 ;  /* 0x0000002cf44c723c */ /* 0x008fe2000008104c */
[----:B------:R-:W-:Y:S01]  /*66260*/  MOV R40, R82 ;  /* 0x0000005200287202 */ /* 0x000fe20000000f00 */
[----:B------:R-:W-:Y:S01]  /*66270*/  IMAD.MOV.U32 R37, RZ, RZ, R81 ;  /* 0x000000ffff257224 */ /* 0x000fe200078e0051 */
[----:B------:R-:W2:Y:S01]  /*66280*/  LDL.LU.64 R82, [R1+0x2368] ;  /* 0x0023680001527983 */ /* 0x000ea20000300a00 */
[----:B------:R-:W-:-:S03]  /*66290*/  IMAD.MOV.U32 R36, RZ, RZ, R80 ;  /* 0x000000ffff247224 */ /* 0x000fc600078e0050 */
[----:B------:R-:W2:Y:S01]  /*662a0*/  LDL.LU.64 R80, [R1+0x2360] ;  /* 0x0023600001507983 */ /* 0x000ea20000300a00 */
[C---:B------:R-:W-:Y:S03]  /*662b0*/  HMMA.1688.F32.TF32 R8, R244.reuse, R48, R8 ;  /* 0x00000030f408723c */ /* 0x040fe60000081008 */
[----:B------:R-:W-:Y:S05]  /*662c0*/  STL [R1+0x2224], R33 ;  /* 0x0022242101007387 */ /* 0x000fea0000100800 */
[----:B----4-:R-:W-:Y:S01]  /*662d0*/  HMMA.1688.F32.TF32 R4, R244, R52, R4 ;  /* 0x00000034f404723c */ /* 0x010fe20000081004 */
[----:B------:R-:W-:Y:S07]  /*662e0*/  STL [R1+0x2220], R40 ;  /* 0x0022202801007387 */ /* 0x000fee0000100800 */
[----:B------:R-:W-:Y:S01]  /*662f0*/  IMAD.MOV.U32 R29, RZ, RZ, R77 ;  /* 0x000000ffff1d7224 */ /* 0x000fe200078e004d */
[----:B------:R-:W-:Y:S01]  /*66300*/  MOV R44, R78 ;  /* 0x0000004e002c7202 */ /* 0x000fe20000000f00 */
[----:B------:R-:W-:Y:S01]  /*66310*/  IMAD.MOV.U32 R28, RZ, RZ, R76 ;  /* 0x000000ffff1c7224 */ /* 0x000fe200078e004c */
[----:B------:R-:W-:Y:S01]  /*66320*/  STL [R1+0x221c], R37 ;  /* 0x00221c2501007387 */ /* 0x000fe20000100800 */
[----:B------:R-:W-:-:S03]  /*66330*/  IMAD.MOV.U32 R41, RZ, RZ, R79 ;  /* 0x000000ffff297224 */ /* 0x000fc600078e004f */
[----:B------:R-:W-:Y:S01]  /*66340*/  STL [R1+0x2218], R36 ;  /* 0x0022182401007387 */ /* 0x000fe20000100800 */
[----:B------:R-:W-:-:S03]  /*66350*/  MOV R2, R10 ;  /* 0x0000000a00027202 */ /* 0x000fc60000000f00 */
[----:B------:R-:W1:Y:S01]  /*66360*/  LDL.LU.64 R78, [R1+0x2358] ;  /* 0x00235800014e7983 */ /* 0x000e620000300a00 */
[----:B------:R-:W-:-:S03]  /*66370*/  IMAD.MOV.U32 R49, RZ, RZ, R11 ;  /* 0x000000ffff317224 */ /* 0x000fc600078e000b */
[----:B------:R-:W1:Y:S01]  /*66380*/  LDL.LU.64 R76, [R1+0x2350] ;  /* 0x00235000014c7983 */ /* 0x000e620000300a00 */
[----:B------:R-:W-:-:S03]  /*66390*/  IMAD.MOV.U32 R20, RZ, RZ, R8 ;  /* 0x000000ffff147224 */ /* 0x000fc600078e0008 */
[----:B------:R3:W-:Y:S01]  /*663a0*/  STL [R1+0x222c], R29 ;  /* 0x00222c1d01007387 */ /* 0x0007e20000100800 */
[----:B------:R-:W-:-:S03]  /*663b0*/  IMAD.MOV.U32 R21, RZ, RZ, R9 ;  /* 0x000000ffff157224 */ /* 0x000fc600078e0009 */
[----:B------:R4:W-:Y:S01]  /*663c0*/  STL [R1+0x2228], R28 ;  /* 0x0022281c01007387 */ /* 0x0009e20000100800 */
[----:B------:R-:W-:Y:S01]  /*663d0*/  MOV R48, R6 ;  /* 0x0000000600307202 */ /* 0x000fe20000000f00 */
[----:B------:R-:W-:Y:S01]  /*663e0*/  IMAD.MOV.U32 R45, RZ, RZ, R7 ;  /* 0x000000ffff2d7224 */ /* 0x000fe200078e0007 */
[----:B------:R-:W-:Y:S01]  /*663f0*/  HMMA.1688.F32.TF32 R248, R244, R56, R248 ;  /* 0x00000038f4f8723c */ /* 0x000fe200000810f8 */
[----:B------:R-:W2:Y:S01]  /*66400*/  LDL.LU.64 R10, [R1+0x2348] ;  /* 0x00234800010a7983 */ /* 0x000ea20000300a00 */
[----:B------:R-:W-:Y:S02]  /*66410*/  IMAD.MOV.U32 R24, RZ, RZ, R4 ;  /* 0x000000ffff187224 */ /* 0x000fe400078e0004 */
[----:B------:R-:W-:Y:S01]  /*66420*/  IMAD.MOV.U32 R25, RZ, RZ, R5 ;  /* 0x000000ffff197224 */ /* 0x000fe200078e0005 */
[----:B------:R-:W2:Y:S04]  /*66430*/  LDL.LU.64 R8, [R1+0x2340] ;  /* 0x0023400001087983 */ /* 0x000ea80000300a00 */
[----:B------:R-:W2:Y:S04]  /*66440*/  LDL.LU.64 R6, [R1+0x2338] ;  /* 0x0023380001067983 */ /* 0x000ea80000300a00 */
[----:B------:R-:W2:Y:S11]  /*66450*/  LDL.LU.64 R4, [R1+0x2330] ;  /* 0x0023300001047983 */ /* 0x000eb60000300a00 */
[----:B------:R-:W-:Y:S01]  /*66460*/  MOV R13, R250 ;  /* 0x000000fa000d7202 */ /* 0x000fe20000000f00 */
[----:B------:R-:W-:-:S02]  /*66470*/  IMAD.MOV.U32 R12, RZ, RZ, R251 ;  /* 0x000000ffff0c7224 */ /* 0x000fc400078e00fb */
[----:B------:R-:W-:Y:S01]  /*66480*/  IMAD.MOV.U32 R17, RZ, RZ, R248 ;  /* 0x000000ffff117224 */ /* 0x000fe200078e00f8 */
[----:B------:R-:W2:Y:S01]  /*66490*/  LDL.LU.64 R250, [R1+0x2328] ;  /* 0x0023280001fa7983 */ /* 0x000ea20000300a00 */
[----:B------:R-:W-:-:S03]  /*664a0*/  IMAD.MOV.U32 R16, RZ, RZ, R249 ;  /* 0x000000ffff107224 */ /* 0x000fc600078e00f9 */
[----:B------:R-:W2:Y:S01]  /*664b0*/  LDL.LU.64 R248, [R1+0x2320] ;  /* 0x0023200001f87983 */ /* 0x000ea20000300a00 */
[----:B------:R-:W-:Y:S11]  /*664c0*/  HMMA.1688.F32.TF32 R240, R244, R60, R240 ;  /* 0x0000003cf4f0723c */ /* 0x000ff600000810f0 */
[----:B------:R-:W-:Y:S11]  /*664d0*/  @!UPT UIADD3 URZ, URZ, URZ, URZ ;  /* 0x0000003f3f3ff290 */ /* 0x000ff6000fffe03f */
[----:B------:R-:W-:Y:S02]  /*664e0*/  @!UPT UIADD3 URZ, URZ, URZ, URZ ;  /* 0x0000003f3f3ff290 */ /* 0x000fe4000fffe03f */
[----:B---3--:R-:W-:Y:S01]  /*664f0*/  IMAD.MOV.U32 R29, RZ, RZ, R240 ;  /* 0x000000ffff1d7224 */ /* 0x008fe200078e00f0 */
[----:B------:R-:W-:Y:S01]  /*66500*/  MOV R33, R242 ;  /* 0x000000f200217202 */ /* 0x000fe20000000f00 */
[----:B----4-:R-:W-:Y:S02]  /*66510*/  IMAD.MOV.U32 R28, RZ, RZ, R241 ;  /* 0x000000ffff1c7224 */ /* 0x010fe400078e00f1 */
[----:B------:R-:W-:Y:S01]  /*66520*/  IMAD.MOV.U32 R40, RZ, RZ, R243 ;  /* 0x000000ffff287224 */ /* 0x000fe200078e00f3 */
[----:B-1----:R-:W-:Y:S08]  /*66530*/  HMMA.1688.F32.TF32 R76, R236, R14, R76 ;  /* 0x0000000eec4c723c */ /* 0x002ff0000008104c */
[C---:B--2---:R-:W-:Y:S11]  /*66540*/  HMMA.1688.F32.TF32 R4, R244.reuse, R68, R4 ;  /* 0x00000044f404723c */ /* 0x044ff60000081004 */
[----:B------:R-:W-:Y:S04]  /*66550*/  @!UPT UIADD3 URZ, URZ, URZ, URZ ;  /* 0x0000003f3f3ff290 */ /* 0x000fe8000fffe03f */
[----:B------:R-:W-:Y:S04]  /*66560*/  STL.64 [R1+0x20], R76 ;  /* 0x0000204c01007387 */ /* 0x000fe80000100a00 */
[----:B------:R1:W-:Y:S01]  /*66570*/  STL.64 [R1+0x28], R78 ;  /* 0x0000284e01007387 */ /* 0x0003e20000100a00 */
[----:B------:R-:W-:Y:S04]  /*66580*/  HMMA.1688.F32.TF32 R240, R244, R64, R248 ;  /* 0x00000040f4f0723c */ /* 0x000fe800000810f8 */
[----:B------:R-:W-:Y:S01]  /*66590*/  IMAD.MOV.U32 R61, RZ, RZ, R5 ;  /* 0x000000ffff3d7224 */ /* 0x000fe200078e0005 */
[----:B------:R-:W-:-:S02]  /*665a0*/  MOV R60, R6 ;  /* 0x00000006003c7202 */ /* 0x000fc40000000f00 */
[----:B------:R-:W-:Y:S02]  /*665b0*/  IMAD.MOV.U32 R64, RZ, RZ, R4 ;  /* 0x000000ffff407224 */ /* 0x000fe400078e0004 */
[----:B------:R-:W-:Y:S02]  /*665c0*/  IMAD.MOV.U32 R57, RZ, RZ, R7 ;  /* 0x000000ffff397224 */ /* 0x000fe400078e0007 */
[----:B------:R-:W-:Y:S08]  /*665d0*/  HMMA.1688.F32.TF32 R4, R244, R72, R8 ;  /* 0x00000048f404723c */ /* 0x000ff00000081008 */
[C---:B------:R-:W-:Y:S08]  /*665e0*/  HMMA.1688.F32.TF32 R8, R236.reuse, R18, R80 ;  /* 0x00000012ec08723c */ /* 0x040ff00000081050 */
[C---:B------:R-:W-:Y:S08]  /*665f0*/  HMMA.1688.F32.TF32 R80, R236.reuse, R22, R84 ;  /* 0x00000016ec50723c */ /* 0x040ff00000081054 */
        /* <DEDUP_REMOVED lines=27> */
[----:B------:R-:W-:Y:S01]  /*667b0*/  IMAD.MOV.U32 R56, RZ, RZ, R4 ;  /* 0x000000ffff387224 */ /* 0x000fe200078e0004 */
[----:B------:R-:W-:Y:S01]  /*667c0*/  MOV R52, R6 ;  /* 0x0000000600347202 */ /* 0x000fe20000000f00 */
[----:B------:R-:W-:Y:S01]  /*667d0*/  IMAD.MOV.U32 R53, RZ, RZ, R5 ;  /* 0x000000ffff357224 */ /* 0x000fe200078e0005 */
[----:B------:R-:W-:Y:S01]  /*667e0*/  LDS R4, [R252+0x1e080] ;  /* 0x01e08000fc047984 */ /* 0x000fe20000000800 */
[----:B------:R-:W-:-:S03]  /*667f0*/  IMAD.MOV.U32 R32, RZ, RZ, R7 ;  /* 0x000000ffff207224 */ /* 0x000fc600078e0007 */
        /* <DEDUP_REMOVED lines=11> */
[C---:B---3--:R-:W-:Y:S08]  /*668b0*/  HMMA.1688.F32.TF32 R80, R236.reuse, R70, R132 ;  /* 0x00000046ec50723c */ /* 0x048ff00000081084 */
[----:B--2---:R-:W-:Y:S01]  /*668c0*/  HMMA.1688.F32.TF32 R76, R236, R74, R136 ;  /* 0x0000004aec4c723c */ /* 0x004fe20000081088 */
[----:B------:R-:W-:Y:S01]  /*668d0*/  IMAD.MOV.U32 R37, RZ, RZ, R240 ;  /* 0x000000ffff257224 */ /* 0x000fe200078e00f0 */
[----:B------:R-:W-:Y:S01]  /*668e0*/  MOV R0, R242 ;  /* 0x000000f200007202 */ /* 0x000fe20000000f00 */
[----:B------:R-:W-:-:S04]  /*668f0*/  IMAD.MOV.U32 R36, RZ, RZ, R241 ;  /* 0x000000ffff247224 */ /* 0x000fc800078e00f1 */
[----:B------:R-:W-:Y:S01]  /*66900*/  STL.64 [R1+0x8b0], R8 ;  /* 0x0008b00801007387 */ /* 0x000fe20000100a00 */
[----:B------:R-:W-:Y:S01]  /*66910*/  IMAD.MOV.U32 R65, RZ, RZ, R243 ;  /* 0x000000ffff417224 */ /* 0x000fe200078e00f3 */
[C---:B-1----:R-:W-:Y:S02]  /*66920*/  HMMA.1688.F32.TF32 R244, R4.reuse, R14, R140 ;  /* 0x0000000e04f4723c */ /* 0x042fe4000008108c */
[----:B------:R-:W-:Y:S04]  /*66930*/  STL.64 [R1+0x8b8], R10 ;  /* 0x0008b80a01007387 */ /* 0x000fe80000100a00 */
[----:B------:R-:W-:Y:S02]  /*66940*/  STL.64 [R1+0x8a0], R80 ;  /* 0x0008a05001007387 */ /* 0x000fe40000100a00 */
[----:B------:R-:W-:Y:S02]  /*66950*/  HMMA.1688.F32.TF32 R240, R4, R18, R144 ;  /* 0x0000001204f0723c */ /* 0x000fe40000081090 */
[----:B------:R-:W-:Y:S01]  /*66960*/  STL.64 [R1+0x8a8], R82 ;  /* 0x0008a85201007387 */ /* 0x000fe20000100a00 */
[----:B------:R-:W-:Y:S01]  /*66970*/  IMAD.MOV.U32 R96, RZ, RZ, R228 ;  /* 0x000000ffff607224 */ /* 0x000fe200078e00e4 */
[----:B------:R-:W-:Y:S01]  /*66980*/  MOV R98, R230 ;  /* 0x000000e600627202 */ /* 0x000fe20000000f00 */
[----:B------:R-:W-:-:S02]  /*66990*/  IMAD.MOV.U32 R97, RZ, RZ, R229 ;  /* 0x000000ffff617224 */ /* 0x000fc400078e00e5 */
[----:B------:R-:W-:Y:S01]  /*669a0*/  IMAD.MOV.U32 R99, RZ, RZ, R231 ;  /* 0x000000ffff637224 */ /* 0x000fe200078e00e7 */
[----:B------:R-:W-:Y:S01]  /*669b0*/  STL.64 [R1+0x890], R76 ;  /* 0x0008904c01007387 */ /* 0x000fe20000100a00 */
[C---:B------:R-:W-:Y:S03]  /*669c0*/  HMMA.1688.F32.TF32 R248, R4.reuse, R26, R152 ;  /* 0x0000001a04f8723c */ /* 0x040fe60000081098 */
[----:B------:R1:W-:Y:S01]  /*669d0*/  STL.64 [R1+0x898], R78 ;  /* 0x0008984e01007387 */ /* 0x0003e20000100a00 */
[----:B------:R-:W-:Y:S01]  /*669e0*/  IMAD.MOV.U32 R100, RZ, RZ, R212 ;  /* 0x000000ffff647224 */ /* 0x000fe200078e00d4 */
[----:B------:R-:W-:Y:S01]  /*669f0*/  MOV R102, R214 ;  /* 0x000000d600667202 */ /* 0x000fe20000000f00 */
[----:B------:R-:W-:Y:S02]  /*66a00*/  IMAD.MOV.U32 R101, RZ, RZ, R213 ;  /* 0x000000ffff657224 */ /* 0x000fe400078e00d5 */
[----:B------:R-:W-:Y:S01]  /*66a10*/  IMAD.MOV.U32 R103, RZ, RZ, R215 ;  /* 0x000000ffff677224 */ /* 0x000fe200078e00d7 */
[----:B------:R-:W-:Y:S01]  /*66a20*/  HMMA.1688.F32.TF32 R84, R4, R38, R164 ;  /* 0x000000260454723c */ /* 0x000fe200000810a4 */
[----:B------:R-:W-:Y:S01]  /*66a30*/  IMAD.MOV.U32 R92, RZ, RZ, R208 ;  /* 0x000000ffff5c7224 */ /* 0x000fe200078e00d0 */
[----:B------:R-:W-:Y:S01]  /*66a40*/  MOV R94, R205 ;  /* 0x000000cd005e7202 */ /* 0x000fe20000000f00 */
[----:B------:R-:W-:-:S02]  /*66a50*/  IMAD.MOV.U32 R93, RZ, RZ, R204 ;  /* 0x000000ffff5d7224 */ /* 0x000fc400078e00cc */
[----:B------:R-:W-:Y:S02]  /*66a60*/  IMAD.MOV.U32 R95, RZ, RZ, R206 ;  /* 0x000000ffff5f7224 */ /* 0x000fe400078e00ce */
[----:B------:R-:W-:Y:S01]  /*66a70*/  IMAD.MOV.U32 R88, RZ, RZ, R227 ;  /* 0x000000ffff587224 */ /* 0x000fe200078e00e3 */
[C---:B-1----:R-:W-:Y:S01]  /*66a80*/  HMMA.1688.F32.TF32 R76, R4.reuse, R22, R148 ;  /* 0x00000016044c723c */ /* 0x042fe20000081094 */
[----:B------:R-:W-:Y:S04]  /*66a90*/  STL.64 [R1+0x2180], R246 ;  /* 0x002180f601007387 */ /* 0x000fe80000100a00 */
[----:B------:R-:W-:Y:S04]  /*66aa0*/  STL.64 [R1+0x2178], R244 ;  /* 0x002178f401007387 */ /* 0x000fe80000100a00 */
[----:B------:R-:W-:Y:S01]  /*66ab0*/  STL.64 [R1+0x2198], R242 ;  /* 0x002198f201007387 */ /* 0x000fe20000100a00 */
[----:B------:R-:W-:Y:S03]  /*66ac0*/  HMMA.1688.F32.TF32 R80, R4, R30, R156 ;  /* 0x0000001e0450723c */ /* 0x000fe6000008109c */
[----:B------:R-:W-:Y:S04]  /*66ad0*/  STL.64 [R1+0x2190], R240 ;  /* 0x002190f001007387 */ /* 0x000fe80000100a00 */
[----:B------:R-:W-:Y:S01]  /*66ae0*/  STL.64 [R1+0x21a8], R250 ;  /* 0x0021a8fa01007387 */ /* 0x000fe20000100a00 */
[----:B------:R-:W-:Y:S01]  /*66af0*/  IMAD.MOV.U32 R89, RZ, RZ, R226 ;  /* 0x000000ffff597224 */ /* 0x000fe200078e00e2 */
[----:B------:R-:W-:Y:S01]  /*66b00*/  MOV R90, R225 ;  /* 0x000000e1005a7202 */ /* 0x000fe20000000f00 */
[----:B------:R-:W-:-:S02]  /*66b10*/  IMAD.MOV.U32 R91, RZ, RZ, R224 ;  /* 0x000000ffff5b7224 */ /* 0x000fc400078e00e0 */
[----:B------:R-:W-:Y:S01]  /*66b20*/  IMAD.MOV.U32 R104, RZ, RZ, R219 ;  /* 0x000000ffff687224 */ /* 0x000fe200078e00db */
[----:B------:R-:W-:Y:S04]  /*66b30*/  STL.64 [R1], R76 ;  /* 0x0000004c01007387 */ /* 0x000fe80000100a00 */
[----:B------:R1:W-:Y:S01]  /*66b40*/  STL.64 [R1+0x8], R78 ;  /* 0x0000084e01007387 */ /* 0x0003e20000100a00 */
[----:B------:R-:W-:Y:S01]  /*66b50*/  IMAD.MOV.U32 R105, RZ, RZ, R218 ;  /* 0x000000ffff697224 */ /* 0x000fe200078e00da */
[----:B------:R-:W-:Y:S01]  /*66b60*/  MOV R106, R217 ;  /* 0x000000d9006a7202 */ /* 0x000fe20000000f00 */
[----:B------:R-:W-:Y:S01]  /*66b70*/  IMAD.MOV.U32 R107, RZ, RZ, R216 ;  /* 0x000000ffff6b7224 */ /* 0x000fe200078e00d8 */
[----:B------:R-:W-:Y:S04]  /*66b80*/  LDS R8, [R252+0x1e100] ;  /* 0x01e10000fc087984 */ /* 0x000fe80000000800 */
[----:B------:R-:W-:Y:S01]  /*66b90*/  LDS R10, [R252+0x1f100] ;  /* 0x01f10000fc0a7984 */ /* 0x000fe20000000800 */
[C---:B-1----:R-:W-:Y:S03]  /*66ba0*/  HMMA.1688.F32.TF32 R76, R4.reuse, R34, R160 ;  /* 0x00000022044c723c */ /* 0x042fe600000810a0 */
[----:B------:R-:W-:Y:S04]  /*66bb0*/  STL.64 [R1+0x21a0], R248 ;  /* 0x0021a0f801007387 */ /* 0x000fe80000100a00 */
[----:B------:R-:W-:Y:S04]  /*66bc0*/  STL.64 [R1+0x550], R80 ;  /* 0x0005505001007387 */ /* 0x000fe80000100a00 */
[----:B------:R1:W-:Y:S04]  /*66bd0*/  STL.64 [R1+0x558], R82 ;  /* 0x0005585201007387 */ /* 0x0003e80000100a00 */
[----:B------:R-:W-:Y:S04]  /*66be0*/  LDS R9, [R3+0x1e100] ;  /* 0x01e1000003097984 */ /* 0x000fe80000000800 */
[----:B------:R-:W2:Y:S01]  /*66bf0*/  LDS R11, [R3+0x1f100] ;  /* 0x01f10000030b7984 */ /* 0x000ea20000000800 */
[C---:B-1----:R-:W-:Y:S03]  /*66c00*/  HMMA.1688.F32.TF32 R80, R4.reuse, R42, R168 ;  /* 0x0000002a0450723c */ /* 0x042fe600000810a8 */
[----:B------:R-:W-:Y:S04]  /*66c10*/  STL.64 [R1+0x590], R76 ;  /* 0x0005904c01007387 */ /* 0x000fe80000100a00 */
[----:B------:R1:W-:Y:S02]  /*66c20*/  STL.64 [R1+0x598], R78 ;  /* 0x0005984e01007387 */ /* 0x0003e40000100a00 */
[C---:B-1----:R-:W-:Y:S02]  /*66c30*/  HMMA.1688.F32.TF32 R76, R4.reuse, R46, R172 ;  /* 0x0000002e044c723c */ /* 0x042fe400000810ac */
[----:B------:R-:W-:Y:S04]  /*66c40*/  STL.64 [R1+0x880], R84 ;  /* 0x0008805401007387 */ /* 0x000fe80000100a00 */
[----:B------:R1:W-:Y:S08]  /*66c50*/  STL.64 [R1+0x888], R86 ;  /* 0x0008885601007387 */ /* 0x0003f00000100a00 */
[----:B------:R-:W-:Y:S04]  /*66c60*/  STL.64 [R1+0x870], R80 ;  /* 0x0008705001007387 */ /* 0x000fe80000100a00 */
[----:B------:R3:W-:Y:S01]  /*66c70*/  STL.64 [R1+0x878], R82 ;  /* 0x0008785201007387 */ /* 0x0007e20000100a00 */
[C---:B-1----:R-:W-:Y:S04]  /*66c80*/  HMMA.1688.F32.TF32 R84, R4.reuse, R50, R176 ;  /* 0x000000320454723c */ /* 0x042fe800000810b0 */
[----:B------:R-:W-:Y:S04]  /*66c90*/  STL.64 [R1+0x860], R76 ;  /* 0x0008604c01007387 */ /* 0x000fe80000100a00 */
        /* <DEDUP_REMOVED lines=11> */
[C---:B-1----:R-:W-:Y:S08]  /*66d50*/  HMMA.1688.F32.TF32 R76, R4.reuse, R70, R196 ;  /* 0x00000046044c723c */ /* 0x042ff000000810c4 */
[----:B------:R-:W-:Y:S01]  /*66d60*/  HMMA.1688.F32.TF32 R4, R4, R74, R200 ;  /* 0x0000004a0404723c */ /* 0x000fe200000810c8 */
[----:B------:R-:W-:Y:S04]  /*66d70*/  STL.64 [R1+0x820], R84 ;  /* 0x0008205401007387 */ /* 0x000fe80000100a00 */
[----:B------:R-:W-:Y:S04]  /*66d80*/  STL.64 [R1+0x828], R86 ;  /* 0x0008285601007387 */ /* 0x000fe80000100a00 */
[----:B------:R1:W-:Y:S04]  /*66d90*/  STL.64 [R1+0x810], R80 ;  /* 0x0008105001007387 */ /* 0x0003e80000100a00 */
[----:B------:R3:W-:Y:S04]  /*66da0*/  STL.64 [R1+0x818], R82 ;  /* 0x0008185201007387 */ /* 0x0007e80000100a00 */
        /* <DEDUP_REMOVED lines=17> */
[----:B------:R-:W2:Y:S01]  /*66ec0*/  LDL.LU R227, [R1+0x22ec] ;  /* 0x0022ec0001e37983 */ /* 0x000ea20000300800 */
[----:B------:R-:W-:-:S03]  /*66ed0*/  IMAD.MOV.U32 R81, RZ, RZ, R222 ;  /* 0x000000ffff517224 */ /* 0x000fc600078e00de */
[----:B------:R-:W2:Y:S01]  /*66ee0*/  LDL.LU R226, [R1+0x22e8] ;  /* 0x0022e80001e27983 */ /* 0x000ea20000300800 */
[----:B---3--:R-:W-:-:S03]  /*66ef0*/  MOV R82, R221 ;  /* 0x000000dd00527202 */ /* 0x008fc60000000f00 */
[----:B------:R-:W3:Y:S01]  /*66f00*/  LDL.LU R225, [R1+0x22e4] ;  /* 0x0022e40001e17983 */ /* 0x000ee20000300800 */
[----:B------:R-:W-:-:S03]  /*66f10*/  IMAD.MOV.U32 R83, RZ, RZ, R220 ;  /* 0x000000ffff537224 */ /* 0x000fc600078e00dc */
[----:B------:R-:W3:Y:S01]  /*66f20*/  LDL.LU R224, [R1+0x22e0] ;  /* 0x0022e00001e07983 */ /* 0x000ee20000300800 */
[----:B----4-:R-:W-:-:S03]  /*66f30*/  IMAD.MOV.U32 R76, RZ, RZ, R211 ;  /* 0x000000ffff4c7224 */ /* 0x010fc600078e00d3 */
        /* <DEDUP_REMOVED lines=18> */
[----:B------:R-:W1:Y:S04]  /*67060*/  LDS R87, [R3+0x1f180] ;  /* 0x01f1800003577984 */ /* 0x000e680000000800 */
[----:B------:R-:W-:Y:S04]  /*67070*/  LDS R4, [R252+0x1e200] ;  /* 0x01e20000fc047984 */ /* 0x000fe80000000800 */
[----:B------:R-:W-:Y:S04]  /*67080*/  LDS R6, [R252+0x1f200] ;  /* 0x01f20000fc067984 */ /* 0x000fe80000000800 */
[----:B------:R-:W-:Y:S04]  /*67090*/  LDS R5, [R3+0x1e200] ;  /* 0x01e2000003057984 */ /* 0x000fe80000000800 */
[----:B------:R-:W1:Y:S01]  /*670a0*/  LDS R7, [R3+0x1f200] ;  /* 0x01f2000003077984 */ /* 0x000e620000000800 */
[----:B--2---:R-:W-:Y:S01]  /*670b0*/  IMAD.MOV.U32 R111, RZ, RZ, R212 ;  /* 0x000000ffff6f7224 */ /* 0x004fe200078e00d4 */
[----:B------:R-:W-:Y:S01]  /*670c0*/  MOV R110, R213 ;  /* 0x000000d5006e7202 */ /* 0x000fe20000000f00 */
[----:B------:R-:W-:-:S02]  /*670d0*/  IMAD.MOV.U32 R109, RZ, RZ, R214 ;  /* 0x000000ffff6d7224 */ /* 0x000fc400078e00d6 */
[----:B------:R-:W-:Y:S02]  /*670e0*/  IMAD.MOV.U32 R108, RZ, RZ, R215 ;  /* 0x000000ffff6c7224 */ /* 0x000fe400078e00d7 */
[----:B------:R-:W2:Y:S04]  /*670f0*/  LDL.LU R215, [R1+0x22ac] ;  /* 0x0022ac0001d77983 */ /* 0x000ea80000300800 */
[----:B------:R-:W2:Y:S04]  /*67100*/  LDL.LU R214, [R1+0x22a8] ;  /* 0x0022a80001d67983 */ /* 0x000ea80000300800 */
[----:B------:R-:W2:Y:S01]  /*67110*/  LDL.LU R213, [R1+0x22a4] ;  /* 0x0022a40001d57983 */ /* 0x000ea20000300800 */
[----:B------:R-:W-:Y:S01]  /*67120*/  MOV R114, R204 ;  /* 0x000000cc00727202 */ /* 0x000fe20000000f00 */
[----:B------:R-:W-:-:S02]  /*67130*/  IMAD.MOV.U32 R113, RZ, RZ, R205 ;  /* 0x000000ffff717224 */ /* 0x000fc400078e00cd */
        /* <DEDUP_REMOVED lines=8> */
[----:B------:R-:W-:Y:S01]  /*671c0*/  IMAD.MOV.U32 R116, RZ, RZ, R224 ;  /* 0x000000ffff747224 */ /* 0x000fe200078e00e0 */
[----:B------:R-:W-:Y:S01]  /*671d0*/  MOV R118, R226 ;  /* 0x000000e200767202 */ /* 0x000fe20000000f00 */
[----:B------:R-:W3:Y:S01]  /*671e0*/  LDL.LU R224, [R1+0x228c] ;  /* 0x00228c0001e07983 */ /* 0x000ee20000300800 */
[----:B------:R-:W-:-:S03]  /*671f0*/  IMAD.MOV.U32 R119, RZ, RZ, R227 ;  /* 0x000000ffff777224 */ /* 0x000fc600078e00e3 */
[----:B------:R-:W3:Y:S01]  /*67200*/  LDL.LU R225, [R1+0x2288] ;  /* 0x0022880001e17983 */ /* 0x000ee20000300800 */
[----:B----4-:R-:W-:-:S03]  /*67210*/  MOV R122, R222 ;  /* 0x000000de007a7202 */ /* 0x010fc60000000f00 */
[----:B------:R-:W3:Y:S01]  /*67220*/  LDL.LU R226, [R1+0x2284] ;  /* 0x0022840001e27983 */ /* 0x000ee20000300800 */
[----:B------:R-:W-:-:S03]  /*67230*/  IMAD.MOV.U32 R121, RZ, RZ, R221 ;  /* 0x000000ffff797224 */ /* 0x000fc600078e00dd */
[----:B------:R-:W3:Y:S01]  /*67240*/  LDL.LU R227, [R1+0x2280] ;  /* 0x0022800001e37983 */ /* 0x000ee20000300800 */
[----:B------:R-:W-:-:S03]  /*67250*/  IMAD.MOV.U32 R120, RZ, RZ, R220 ;  /* 0x000000ffff787224 */ /* 0x000fc600078e00dc */
[----:B------:R-:W4:Y:S01]  /*67260*/  LDL.LU R220, [R1+0x227c] ;  /* 0x00227c0001dc7983 */ /* 0x000f220000300800 */
[----:B------:R-:W-:-:S03]  /*67270*/  IMAD.MOV.U32 R123, RZ, RZ, R223 ;  /* 0x000000ffff7b7224 */ /* 0x000fc600078e00df */
[----:B------:R-:W4:Y:S04]  /*67280*/  LDL.LU R221, [R1+0x2278] ;  /* 0x0022780001dd7983 */ /* 0x000f280000300800 */
[----:B------:R-:W4:Y:S04]  /*67290*/  LDL.LU R222, [R1+0x2274] ;  /* 0x0022740001de7983 */ /* 0x000f280000300800 */
[----:B------:R-:W4:Y:S01]  /*672a0*/  LDL.LU R223, [R1+0x2270] ;  /* 0x0022700001df7983 */ /* 0x000f220000300800 */
        /* <DEDUP_REMOVED lines=12> */
[----:B--2---:R-:W-:Y:S01]  /*67370*/  IMAD.MOV.U32 R135, RZ, RZ, R215 ;  /* 0x000000ffff877224 */ /* 0x004fe200078e00d7 */
[----:B------:R-:W-:Y:S01]  /*67380*/  MOV R134, R214 ;  /* 0x000000d600867202 */ /* 0x000fe20000000f00 */
[----:B------:R-:W-:Y:S02]  /*67390*/  IMAD.MOV.U32 R133, RZ, RZ, R213 ;  /* 0x000000ffff857224 */ /* 0x000fe400078e00d5 */
        /* <DEDUP_REMOVED lines=21> */
[C---:B----4-:R-:W-:Y:S08]  /*674f0*/  HMMA.1688.F32.TF32 R220, R8.reuse, R30, R220 ;  /* 0x0000001e08dc723c */ /* 0x050ff000000810dc */
[C---:B---3--:R-:W-:Y:S08]  /*67500*/  HMMA.1688.F32.TF32 R224, R8.reuse, R34, R224 ;  /* 0x0000002208e0723c */ /* 0x048ff000000810e0 */
        /* <DEDUP_REMOVED lines=9> */
[C---:B-1----:R-:W-:Y:S08]  /*675a0*/  HMMA.1688.F32.TF32 R100, R84.reuse, R38, R100 ;  /* 0x000000265464723c */ /* 0x042ff00000081064 */
[----:B------:R-:W-:Y:S08]  /*675b0*/  HMMA.1688.F32.TF32 R172, R84, R18, R104 ;  /* 0x0000001254ac723c */ /* 0x000ff00000081068 */
[C---:B--2---:R-:W-:Y:S08]  /*675c0*/  HMMA.1688.F32.TF32 R212, R8.reuse, R22, R212 ;  /* 0x0000001608d4723c */ /* 0x044ff000000810d4 */
[C---:B------:R-:W-:Y:S08]  /*675d0*/  HMMA.1688.F32.TF32 R204, R8.reuse, R14, R204 ;  /* 0x0000000e08cc723c */ /* 0x040ff000000810cc */
[C---:B------:R-:W-:Y:S08]  /*675e0*/  HMMA.1688.F32.TF32 R208, R8.reuse, R18, R208 ;  /* 0x0000001208d0723c */ /* 0x040ff000000810d0 */
[C---:B------:R-:W-:Y:S07]  /*675f0*/  HMMA.1688.F32.TF32 R140, R8.reuse, R38, R236 ;  /* 0x00000026088c723c */ /* 0x040fee00000810ec */
        /* <DEDUP_REMOVED lines=32> */
[----:B------:R2:W-:Y:S04]  /*67800*/  STL.64 [R1+0x738], R10 ;  /* 0x0007380a01007387 */ /* 0x0005e80000100a00 */
[----:B-1----:R-:W3:Y:S01]  /*67810*/  LDL.LU R116, [R1+0x3d0] ;  /* 0x0003d00001747983 */ /* 0x002ee20000300800 */
[C---:B--2---:R-:W-:Y:S03]  /*67820*/  HMMA.1688.F32.TF32 R8, R84.reuse, R42, R96 ;  /* 0x0000002a5408723c */ /* 0x044fe60000081060 */
[----:B------:R1:W-:Y:S04]  /*67830*/  STL.64 [R1+0x710], R100 ;  /* 0x0007106401007387 */ /* 0x0003e80000100a00 */
[----:B------:R2:W-:Y:S11]  /*67840*/  STL.64 [R1+0x718], R102 ;  /* 0x0007186601007387 */ /* 0x0005f60000100a00 */
[----:B------:R-:W-:Y:S05]  /*67850*/  @!UPT UIADD3 URZ, URZ, URZ, URZ ;  /* 0x0000003f3f3ff290 */ /* 0x000fea000fffe03f */
        /* <DEDUP_REMOVED lines=97> */
[----:B------:R-:W-:Y:S08]  /*67e70*/  HMMA.1688.F32.TF32 R92, R84, R34, R92 ;  /* 0x00000022545c723c */ /* 0x000ff0000008105c */
[----:B---3--:R-:W-:Y:S08]  /*67e80*/  HMMA.1688.F32.TF32 R132, R4, R50, R132 ;  /* 0x000000320484723c */ /* 0x008ff00000081084 */
[C---:B--2---:R-:W-:Y:S08]  /*67e90*/  HMMA.1688.F32.TF32 R192, R84.reuse, R66, R152 ;  /* 0x0000004254c0723c */ /* 0x044ff00000081098 */
[C---:B----4-:R-:W-:Y:S08]  /*67ea0*/  HMMA.1688.F32.TF32 R8, R84.reuse, R46, R168 ;  /* 0x0000002e5408723c */ /* 0x050ff000000810a8 */
[C---:B------:R-:W-:Y:S08]  /*67eb0*/  HMMA.1688.F32.TF32 R164, R84.reuse, R50, R164 ;  /* 0x0000003254a4723c */ /* 0x040ff000000810a4 */
[C---:B------:R-:W-:Y:S07]  /*67ec0*/  HMMA.1688.F32.TF32 R160, R84.reuse, R54, R160 ;  /* 0x0000003654a0723c */ /* 0x040fee00000810a0 */
[----:B------:R-:W-:Y:S04]  /*67ed0*/  STL.64 [R1+0x6f0], R8 ;  /* 0x0006f00801007387 */ /* 0x000fe80000100a00 */
[----:B------:R1:W-:Y:S02]  /*67ee0*/  STL.64 [R1+0x6f8], R10 ;  /* 0x0006f80a01007387 */ /* 0x0003e40000100a00 */
[C---:B-1----:R-:W-:Y:S02]  /*67ef0*/  HMMA.1688.F32.TF32 R8, R84.reuse, R58, R156 ;  /* 0x0000003a5408723c */ /* 0x042fe4000008109c */
[----:B------:R-:W-:Y:S04]  /*67f00*/  STL.64 [R1+0x6e0], R164 ;  /* 0x0006e0a401007387 */ /* 0x000fe80000100a00 */
[----:B------:R-:W-:Y:S04]  /*67f10*/  STL.64 [R1+0x6e8], R166 ;  /* 0x0006e8a601007387 */ /* 0x000fe80000100a00 */
[----:B------:R-:W-:Y:S04]  /*67f20*/  STL.64 [R1+0x6d0], R160 ;  /* 0x0006d0a001007387 */ /* 0x000fe80000100a00 */
[----:B------:R-:W-:Y:S01]  /*67f30*/  STL.64 [R1+0x6d8], R162 ;  /* 0x0006d8a201007387 */ /* 0x000fe20000100a00 */
[----:B------:R-:W-:Y:S08]  /*67f40*/  HMMA.1688.F32.TF32 R188, R84, R62, R248 ;  /* 0x0000003e54bc723c */ /* 0x000ff000000810f8 */
[----:B------:R-:W-:Y:S04]  /*67f50*/  STL.64 [R1+0x6c0], R8 ;  /* 0x0006c00801007387 */ /* 0x000fe80000100a00 */
[----:B------:R1:W-:Y:S01]  /*67f60*/  STL.64 [R1+0x6c8], R10 ;  /* 0x0006c80a01007387 */ /* 0x0003e20000100a00 */
[----:B------:R-:W-:Y:S08]  /*67f70*/  HMMA.1688.F32.TF32 R140, R4, R38, R140 ;  /* 0x00000026048c723c */ /* 0x000ff0000008108c */
[C---:B------:R-:W-:Y:S08]  /*67f80*/  HMMA.1688.F32.TF32 R196, R84.reuse, R70, R148 ;  /* 0x0000004654c4723c */ /* 0x040ff00000081094 */
[----:B-1----:R-:W-:Y:S08]  /*67f90*/  HMMA.1688.F32.TF32 R8, R84, R74, R240 ;  /* 0x0000004a5408723c */ /* 0x002ff000000810f0 */
[C---:B------:R-:W-:Y:S11]  /*67fa0*/  HMMA.1688.F32.TF32 R84, R4.reuse, R42, R236 ;  /* 0x0000002a0454723c */ /* 0x040ff600000810ec */
[----:B------:R-:W-:Y:S04]  /*67fb0*/  @!UPT UIADD3 URZ, URZ, URZ, URZ ;  /* 0x0000003f3f3ff290 */ /* 0x000fe8000fffe03f */
[----:B------:R-:W-:Y:S04]  /*67fc0*/  STL.64 [R1+0x6b0], R8 ;  /* 0x0006b00801007387 */ /* 0x000fe80000100a00 */
        /* <DEDUP_REMOVED lines=9> */
[----:B------:R-:W-:Y:S04]  /*68060*/  LDS R9, [R3+0x1e280] ;  /* 0x01e2800003097984 */ /* 0x000fe80000000800 */
[----:B------:R-:W1:Y:S11]  /*68070*/  LDS R11, [R3+0x1f280] ;  /* 0x01f28000030b7984 */ /* 0x000e760000000800 */
[----:B------:R-:W-:Y:S05]  /*68080*/  @!UPT UIADD3 URZ, URZ, URZ, URZ ;  /* 0x0000003f3f3ff290 */ /* 0x000fea000fffe03f */
[----:B------:R-:W-:Y:S04]  /*68090*/  STL.64 [R1+0x650], R84 ;  /* 0x0006505401007387 */ /* 0x000fe80000100a00 */
[----:B------:R2:W-:Y:S02]  /*680a0*/  STL.64 [R1+0x658], R86 ;  /* 0x0006585601007387 */ /* 0x0005e40000100a00 */
[C---:B--2---:R-:W-:Y:S02]  /*680b0*/  HMMA.1688.F32.TF32 R84, R4.reuse, R58, R124 ;  /* 0x0000003a0454723c */ /* 0x044fe4000008107c */
[----:B------:R-:W-:Y:S04]  /*680c0*/  STL.64 [R1+0x640], R132 ;  /* 0x0006408401007387 */ /* 0x000fe80000100a00 */
[----:B------:R-:W-:Y:S02]  /*680d0*/  STL.64 [R1+0x648], R134 ;  /* 0x0006488601007387 */ /* 0x000fe40000100a00 */
[C---:B------:R-:W-:Y:S02]  /*680e0*/  HMMA.1688.F32.TF32 R120, R4.reuse, R62, R120 ;  /* 0x0000003e0478723c */ /* 0x040fe40000081078 */
[----:B------:R-:W-:Y:S04]  /*680f0*/  STL.64 [R1+0x630], R128 ;  /* 0x0006308001007387 */ /* 0x000fe80000100a00 */
[----:B------:R-:W-:Y:S02]  /*68100*/  STL.64 [R1+0x638], R130 ;  /* 0x0006388201007387 */ /* 0x000fe40000100a00 */
[C---:B------:R-:W-:Y:S02]  /*68110*/  HMMA.1688.F32.TF32 R116, R4.reuse, R66, R116 ;  /* 0x000000420474723c */ /* 0x040fe40000081074 */
[----:B------:R-:W-:Y:S04]  /*68120*/  LDS R124, [R252+0x1e300] ;  /* 0x01e30000fc7c7984 */ /* 0x000fe80000000800 */
[----:B------:R-:W-:Y:S04]  /*68130*/  LDS R126, [R252+0x1f300] ;  /* 0x01f30000fc7e7984 */ /* 0x000fe80000000800 */
[----:B------:R-:W-:Y:S04]  /*68140*/  STL.64 [R1+0x5f0], R84 ;  /* 0x0005f05401007387 */ /* 0x000fe80000100a00 */
[----:B------:R2:W-:Y:S01]  /*68150*/  STL.64 [R1+0x5f8], R86 ;  /* 0x0005f85601007387 */ /* 0x0005e20000100a00 */
[C---:B------:R-:W-:Y:S03]  /*68160*/  HMMA.1688.F32.TF32 R160, R4.reuse, R18, R244 ;  /* 0x0000001204a0723c */ /* 0x040fe600000810f4 */
[----:B------:R-:W-:Y:S04]  /*68170*/  LDS R125, [R3+0x1e300] ;  /* 0x01e30000037d7984 */ /* 0x000fe80000000800 */
[----:B------:R-:W3:Y:S01]  /*68180*/  LDS R127, [R3+0x1f300] ;  /* 0x01f30000037f7984 */ /* 0x000ee20000000800 */
[C---:B--2---:R-:W-:Y:S03]  /*68190*/  HMMA.1688.F32.TF32 R84, R4.reuse, R70, R112 ;  /* 0x000000460454723c */ /* 0x044fe60000081070 */
[----:B------:R2:W-:Y:S04]  /*681a0*/  STL.64 [R1+0x5e0], R120 ;  /* 0x0005e07801007387 */ /* 0x0005e80000100a00 */
[----:B------:R4:W-:Y:S04]  /*681b0*/  STL.64 [R1+0x5e8], R122 ;  /* 0x0005e87a01007387 */ /* 0x0009e80000100a00 */
        /* <DEDUP_REMOVED lines=120> */
[----:B------:R-:W-:Y:S08]  /*68940*/  HMMA.1688.F32.TF32 R108, R4, R34, R108 ;  /* 0x00000022046c723c */ /* 0x000ff0000008106c */
[C---:B---3--:R-:W-:Y:S08]  /*68950*/  HMMA.1688.F32.TF32 R200, R8.reuse, R62, R200 ;  /* 0x0000003e08c8723c */ /* 0x048ff000000810c8 */
[C---:B------:R-:W-:Y:S08]  /*68960*/  HMMA.1688.F32.TF32 R208, R8.reuse, R54, R208 ;  /* 0x0000003608d0723c */ /* 0x040ff000000810d0 */
[C---:B------:R-:W-:Y:S08]  /*68970*/  HMMA.1688.F32.TF32 R220, R8.reuse, R42, R220 ;  /* 0x0000002a08dc723c */ /* 0x040ff000000810dc */
[----:B------:R-:W-:Y:S08]  /*68980*/  HMMA.1688.F32.TF32 R224, R8, R38, R224 ;  /* 0x0000002608e0723c */ /* 0x000ff000000810e0 */
[----:B--2---:R-:W-:Y:S11]  /*68990*/  HMMA.1688.F32.TF32 R4, R4, R74, R228 ;  /* 0x0000004a0404723c */ /* 0x004ff600000810e4 */
[----:B------:R-:W-:Y:S11]  /*689a0*/  @!UPT UIADD3 URZ, URZ, URZ, URZ ;  /* 0x0000003f3f3ff290 */ /* 0x000ff6000fffe03f */
[----:B------:R-:W-:Y:S01]  /*689b0*/  @!UPT UIADD3 URZ, URZ, URZ, URZ ;  /* 0x0000003f3f3ff290 */ /* 0x000fe2000fffe03f */
[----:B------:R-:W-:Y:S04]  /*689c0*/  STL.64 [R1+0x5b0], R4 ;  /* 0x0005b00401007387 */ /* 0x000fe80000100a00 */
[----:B------:R2:W-:Y:S02]  /*689d0*/  STL.64 [R1+0x5b8], R6 ;  /* 0x0005b80601007387 */ /* 0x0005e40000100a00 */
[C---:B--2---:R-:W-:Y:S02]  /*689e0*/  HMMA.1688.F32.TF32 R4, R8.reuse, R46, R216 ;  /* 0x0000002e0804723c */ /* 0x044fe400000810d8 */
[----:B------:R-:W-:Y:S04]  /*689f0*/  STL.64 [R1+0x580], R224 ;  /* 0x000580e001007387 */ /* 0x000fe80000100a00 */
[----:B------:R-:W-:Y:S04]  /*68a00*/  STL.64 [R1+0x588], R226 ;  /* 0x000588e201007387 */ /* 0x000fe80000100a00 */
[----:B------:R-:W-:Y:S04]  /*68a10*/  STL.64 [R1+0x570], R220 ;  /* 0x000570dc01007387 */ /* 0x000fe80000100a00 */
[----:B------:R-:W-:Y:S09]  /*68a20*/  STL.64 [R1+0x578], R222 ;  /* 0x000578de01007387 */ /* 0x000ff20000100a00 */
[----:B------:R-:W-:Y:S01]  /*68a30*/  STL.64 [R1+0x520], R4 ;  /* 0x0005200401007387 */ /* 0x000fe20000100a00 */
[C---:B----4-:R-:W-:Y:S03]  /*68a40*/  HMMA.1688.F32.TF32 R212, R8.reuse, R50, R212 ;  /* 0x0000003208d4723c */ /* 0x050fe600000810d4 */
[----:B------:R2:W-:Y:S05]  /*68a50*/  STL.64 [R1+0x528], R6 ;  /* 0x0005280601007387 */ /* 0x0005ea0000100a00 */
[C---:B--2---:R-:W-:Y:S11]  /*68a60*/  HMMA.1688.F32.TF32 R4, R8.reuse, R58, R204 ;  /* 0x0000003a0804723c */ /* 0x044ff600000810cc */
[----:B------:R-:W-:Y:S04]  /*68a70*/  @!UPT UIADD3 URZ, URZ, URZ, URZ ;  /* 0x0000003f3f3ff290 */ /* 0x000fe8000fffe03f */
[----:B------:R-:W-:Y:S01]  /*68a80*/  STL.64 [R1+0x510], R212 ;  /* 0x000510d401007387 */ /* 0x000fe20000100a00 */
[C---:B------:R-:W-:Y:S03]  /*68a90*/  HMMA.1688.F32.TF32 R184, R8.reuse, R66, R184 ;  /* 0x0000004208b8723c */ /* 0x040fe600000810b8 */
[----:B------:R-:W-:Y:S04]  /*68aa0*/  STL.64 [R1+0x518], R214 ;  /* 0x000518d601007387 */ /* 0x000fe80000100a00 */
[----:B------:R-:W-:Y:S04]  /*68ab0*/  STL.64 [R1+0x500], R208 ;  /* 0x000500d001007387 */ /* 0x000fe80000100a00 */
[----:B------:R-:W-:Y:S04]  /*68ac0*/  STL.64 [R1+0x508], R210 ;  /* 0x000508d201007387 */ /* 0x000fe80000100a00 */
[----:B------:R-:W-:Y:S01]  /*68ad0*/  STL.64 [R1+0x4f0], R4 ;  /* 0x0004f00401007387 */ /* 0x000fe20000100a00 */
[----:B------:R-:W-:Y:S03]  /*68ae0*/  HMMA.1688.F32.TF32 R176, R8, R74, R176 ;  /* 0x0000004a08b0723c */ /* 0x000fe600000810b0 */
[----:B------:R2:W-:Y:S05]  /*68af0*/  STL.64 [R1+0x4f8], R6 ;  /* 0x0004f80601007387 */ /* 0x0005ea0000100a00 */
[----:B------:R-:W-:Y:S08]  /*68b00*/  HMMA.1688.F32.TF32 R148, R124, R38, R148 ;  /* 0x000000267c94723c */ /* 0x000ff00000081094 */
[C---:B--2---:R-:W-:Y:S01]  /*68b10*/  HMMA.1688.F32.TF32 R4, R8.reuse, R70, R180 ;  /* 0x000000460804723c */ /* 0x044fe200000810b4 */
[----:B------:R-:W-:Y:S04]  /*68b20*/  STL.64 [R1+0x4e0], R200 ;  /* 0x0004e0c801007387 */ /* 0x000fe80000100a00 */
[----:B------:R-:W-:Y:S04]  /*68b30*/  STL.64 [R1+0x4e8], R202 ;  /* 0x0004e8ca01007387 */ /* 0x000fe80000100a00 */
[----:B------:R-:W-:Y:S04]  /*68b40*/  STL.64 [R1+0x4d0], R184 ;  /* 0x0004d0b801007387 */ /* 0x000fe80000100a00 */
[----:B------:R-:W-:Y:S01]  /*68b50*/  STL.64 [R1+0x4d8], R186 ;  /* 0x0004d8ba01007387 */ /* 0x000fe20000100a00 */
[C---:B------:R-:W-:Y:S09]  /*68b60*/  HMMA.1688.F32.TF32 R156, R8.reuse, R14, R156 ;  /* 0x0000000e089c723c */ /* 0x040ff2000008109c */
[----:B------:R-:W-:Y:S01]  /*68b70*/  STL.64 [R1+0x4c0], R4 ;  /* 0x0004c00401007387 */ /* 0x000fe20000100a00 */
[C---:B------:R-:W-:Y:S03]  /*68b80*/  HMMA.1688.F32.TF32 R152, R8.reuse, R18, R152 ;  /* 0x000000120898723c */ /* 0x040fe60000081098 */
[----:B------:R-:W-:Y:S04]  /*68b90*/  STL.64 [R1+0x4c8], R6 ;  /* 0x0004c80601007387 */ /* 0x000fe80000100a00 */
[----:B------:R-:W-:Y:S01]  /*68ba0*/  STL.64 [R1+0x4b0], R176 ;  /* 0x0004b0b001007387 */ /* 0x000fe20000100a00 */
[C---:B------:R-:W-:Y:S03]  /*68bb0*/  HMMA.1688.F32.TF32 R112, R8.reuse, R22, R112 ;  /* 0x000000160870723c */ /* 0x040fe60000081070 */
[----:B------:R2:W-:Y:S05]  /*68bc0*/  STL.64 [R1+0x4b8], R178 ;  /* 0x0004b8b201007387 */ /* 0x0005ea0000100a00 */
[C---:B------:R-:W-:Y:S01]  /*68bd0*/  HMMA.1688.F32.TF32 R116, R8.reuse, R26, R116 ;  /* 0x0000001a0874723c */ /* 0x040fe20000081074 */
[----:B------:R-:W-:Y:S07]  /*68be0*/  STL.64 [R1+0x200], R148 ;  /* 0x0002009401007387 */ /* 0x000fee0000100a00 */
[C---:B------:R-:W-:Y:S01]  /*68bf0*/  HMMA.1688.F32.TF32 R120, R8.reuse, R30, R120 ;  /* 0x0000001e0878723c */ /* 0x040fe20000081078 */
[----:B------:R3:W-:Y:S07]  /*68c00*/  STL.64 [R1+0x208], R150 ;  /* 0x0002089601007387 */ /* 0x0007ee0000100a00 */
[----:B------:R-:W-:Y:S08]  /*68c10*/  HMMA.1688.F32.TF32 R128, R8, R34, R128 ;  /* 0x000000220880723c */ /* 0x000ff00000081080 */
[C---:B--2---:R-:W-:Y:S08]  /*68c20*/  HMMA.1688.F32.TF32 R176, R124.reuse, R42, R240 ;  /* 0x0000002a7cb0723c */ /* 0x044ff000000810f0 */
[C---:B------:R-:W-:Y:S08]  /*68c30*/  HMMA.1688.F32.TF32 R8, R124.reuse, R14, R164 ;  /* 0x0000000e7c08723c */ /* 0x040ff000000810a4 */
[C---:B------:R-:W-:Y:S08]  /*68c40*/  HMMA.1688.F32.TF32 R164, R124.reuse, R46, R244 ;  /* 0x0000002e7ca4723c */ /* 0x040ff000000810f4 */
[----:B---3--:R-:W-:Y:S01]  /*68c50*/  HMMA.1688.F32.TF32 R148, R124, R50, R236 ;  /* 0x000000327c94723c */ /* 0x008fe200000810ec */
[----:B------:R-:W-:Y:S01]  /*68c60*/  STL.64 [R1+0x360], R176 ;  /* 0x000360b001007387 */ /* 0x000fe20000100a00 */
[----:B------:R-:W-:-:S03]  /*68c70*/  IMAD.MOV.U32 R228, RZ, RZ, R29 ;  /* 0x000000ffffe47224 */ /* 0x000fc600078e001d */
[----:B------:R-:W-:Y:S01]  /*68c80*/  STL.64 [R1+0x368], R178 ;  /* 0x000368b201007387 */ /* 0x000fe20000100a00 */
[----:B------:R-:W-:Y:S01]  /*68c90*/  IMAD.MOV.U32 R229, RZ, RZ, R28 ;  /* 0x000000ffffe57224 */ /* 0x000fe200078e001c */
[----:B------:R-:W-:Y:S01]  /*68ca0*/  MOV R230, R33 ;  /* 0x0000002100e67202 */ /* 0x000fe20000000f00 */
[----:B------:R-:W-:-:S07]  /*68cb0*/  IMAD.MOV.U32 R231, RZ, RZ, R40 ;  /* 0x000000ffffe77224 */ /* 0x000fce00078e0028 */
[----:B------:R-:W-:Y:S04]  /*68cc0*/  STL.64 [R1+0x4a0], R164 ;  /* 0x0004a0a401007387 */ /* 0x000fe80000100a00 */
[----:B------:R-:W-:Y:S04]  /*68cd0*/  STL.64 [R1+0x4a8], R166 ;  /* 0x0004a8a601007387 */ /* 0x000fe80000100a00 */
[----:B------:R-:W2:Y:S04]  /*68ce0*/  LDL.LU R29, [R1+0x222c] ;  /* 0x00222c00011d7983 */ /* 0x000ea80000300800 */
[----:B------:R3:W-:Y:S01]  /*68cf0*/  STL.64 [R1+0x480], R148 ;  /* 0x0004809401007387 */ /* 0x0007e20000100a00 */
[----:B------:R-:W-:-:S03]  /*68d00*/  IMAD.MOV.U32 R200, RZ, RZ, R37 ;  /* 0x000000ffffc87224 */ /* 0x000fc600078e0025 */
[----:B------:R4:W-:Y:S01]  /*68d10*/  STL.64 [R1+0x488], R150 ;  /* 0x0004889601007387 */ /* 0x0009e20000100a00 */
        /* <DEDUP_REMOVED lines=8> */
[----:B---3--:R-:W1:Y:S04]  /*68da0*/  LDL.LU R148, [R1+0x100] ;  /* 0x0001000001947983 */ /* 0x008e680000300800 */
[----:B------:R-:W1:Y:S04]  /*68db0*/  LDL.LU R149, [R1+0x104] ;  /* 0x0001040001957983 */ /* 0x000e680000300800 */
[----:B----4-:R-:W1:Y:S04]  /*68dc0*/  LDL.LU R150, [R1+0x108] ;  /* 0x0001080001967983 */ /* 0x010e680000300800 */
[----:B------:R-:W1:Y:S04]  /*68dd0*/  LDL.LU R151, [R1+0x10c] ;  /* 0x00010c0001977983 */ /* 0x000e680000300800 */
        /* <DEDUP_REMOVED lines=47> */
[----:B------:R-:W3:Y:S01]  /*690d0*/  LDL.LU R185, [R1+0xd4] ;  /* 0x0000d40001b97983 */ /* 0x000ee20000300800 */
[C---:B------:R-:W-:Y:S03]  /*690e0*/  HMMA.1688.F32.TF32 R136, R124.reuse, R26, R136 ;  /* 0x0000001a7c88723c */ /* 0x040fe60000081088 */
[----:B------:R-:W3:Y:S05]  /*690f0*/  LDL.LU R186, [R1+0xd8] ;  /* 0x0000d80001ba7983 */ /* 0x000eea0000300800 */
[C---:B------:R-:W-:Y:S08]  /*69100*/  HMMA.1688.F32.TF32 R140, R124.reuse, R30, R140 ;  /* 0x0000001e7c8c723c */ /* 0x040ff0000008108c */
[----:B------:R-:W-:Y:S01]  /*69110*/  HMMA.1688.F32.TF32 R144, R124, R34, R144 ;  /* 0x000000227c90723c */ /* 0x000fe20000081090 */
[----:B------:R-:W-:-:S02]  /*69120*/  IMAD.MOV.U32 R239, RZ, RZ, R32 ;  /* 0x000000ffffef7224 */ /* 0x000fc400078e0020 */
[----:B------:R-:W-:Y:S02]  /*69130*/  IMAD.MOV.U32 R203, RZ, RZ, R65 ;  /* 0x000000ffffcb7224 */ /* 0x000fe400078e0041 */
[----:B--2---:R-:W-:Y:S02]  /*69140*/  IMAD.MOV.U32 R187, RZ, RZ, R0 ;  /* 0x000000ffffbb7224 */ /* 0x004fe400078e0000 */
[----:B------:R-:W2:Y:S01]  /*69150*/  LDL.LU R0, [R1+0x2210] ;  /* 0x0022100001007983 */ /* 0x000ea20000300800 */
[----:B-1----:R-:W-:Y:S07]  /*69160*/  HMMA.1688.F32.TF32 R148, R84, R22, R148 ;  /* 0x000000165494723c */ /* 0x002fee0000081094 */
[----:B------:R-:W-:Y:S01]  /*69170*/  IMAD.MOV.U32 R22, RZ, RZ, R2 ;  /* 0x000000ffff167224 */ /* 0x000fe200078e0002 */
[----:B------:R-:W-:Y:S01]  /*69180*/  MOV R23, R49 ;  /* 0x0000003100177202 */ /* 0x000fe20000000f00 */
[C---:B----4-:R-:W-:Y:S08]  /*69190*/  HMMA.1688.F32.TF32 R208, R124.reuse, R70, R208 ;  /* 0x000000467cd0723c */ /* 0x050ff000000810d0 */
[C---:B---3--:R-:W-:Y:S08]  /*691a0*/  HMMA.1688.F32.TF32 R212, R124.reuse, R66, R212 ;  /* 0x000000427cd4723c */ /* 0x048ff000000810d4 */
[C---:B------:R-:W-:Y:S08]  /*691b0*/  HMMA.1688.F32.TF32 R220, R124.reuse, R58, R220 ;  /* 0x0000003a7cdc723c */ /* 0x040ff000000810dc */
[C---:B------:R-:W-:Y:S08]  /*691c0*/  HMMA.1688.F32.TF32 R224, R124.reuse, R54, R224 ;  /* 0x000000367ce0723c */ /* 0x040ff000000810e0 */
[C---:B------:R-:W-:Y:S11]  /*691d0*/  HMMA.1688.F32.TF32 R216, R124.reuse, R62, R216 ;  /* 0x0000003e7cd8723c */ /* 0x040ff600000810d8 */
[----:B------:R-:W-:Y:S04]  /*691e0*/  @!UPT UIADD3 URZ, URZ, URZ, URZ ;  /* 0x0000003f3f3ff290 */ /* 0x000fe8000fffe03f */
[----:B------:R-:W-:Y:S01]  /*691f0*/  STL.64 [R1+0x3b0], R224 ;  /* 0x0003b0e001007387 */ /* 0x000fe20000100a00 */
[----:B------:R-:W-:Y:S03]  /*69200*/  HMMA.1688.F32.TF32 R124, R124, R74, R204 ;  /* 0x0000004a7c7c723c */ /* 0x000fe600000810cc */
[----:B------:R1:W-:Y:S04]  /*69210*/  STL.64 [R1+0x3b8], R226 ;  /* 0x0003b8e201007387 */ /* 0x0003e80000100a00 */
[----:B-1----:R1:W5:Y:S04]  /*69220*/  LDL.LU.64 R226, [R1+0x2208] ;  /* 0x0022080001e27983 */ /* 0x0023680000300a00 */
[----:B------:R1:W5:Y:S04]  /*69230*/  LDL.LU.64 R224, [R1+0x2200] ;  /* 0x0022000001e07983 */ /* 0x0003680000300a00 */
[----:B------:R-:W-:Y:S04]  /*69240*/  STL.64 [R1+0x3c0], R220 ;  /* 0x0003c0dc01007387 */ /* 0x000fe80000100a00 */
[----:B------:R3:W-:Y:S04]  /*69250*/  STL.64 [R1+0x3c8], R222 ;  /* 0x0003c8de01007387 */ /* 0x0007e80000100a00 */
[----:B---3--:R1:W5:Y:S01]  /*69260*/  LDL.LU.64 R222, [R1+0x21f8] ;  /* 0x0021f80001de7983 */ /* 0x0083620000300a00 */
[----:B------:R-:W-:Y:S03]  /*69270*/  HMMA.1688.F32.TF32 R244, R84, R38, R244 ;  /* 0x0000002654f4723c */ /* 0x000fe600000810f4 */
[----:B------:R1:W5:Y:S04]  /*69280*/  LDL.LU.64 R220, [R1+0x21f0] ;  /* 0x0021f00001dc7983 */ /* 0x0003680000300a00 */
[----:B------:R-:W-:-:S02]  /*69290*/  IMAD.MOV.U32 R38, RZ, RZ, R40 ;  /* 0x000000ffff267224 */ /* 0x000fc400078e0028 */
[----:B------:R-:W-:Y:S01]  /*692a0*/  IMAD.MOV.U32 R39, RZ, RZ, R33 ;  /* 0x000000ffff277224 */ /* 0x000fe200078e0021 */
[----:B------:R-:W-:Y:S04]  /*692b0*/  STL.64 [R1+0x3d0], R216 ;  /* 0x0003d0d801007387 */ /* 0x000fe80000100a00 */
[----:B------:R3:W-:Y:S04]  /*692c0*/  STL.64 [R1+0x3d8], R218 ;  /* 0x0003d8da01007387 */ /* 0x0007e80000100a00 */
[----:B---3--:R1:W5:Y:S04]  /*692d0*/  LDL.LU.64 R218, [R1+0x21e8] ;  /* 0x0021e80001da7983 */ /* 0x0083680000300a00 */
[----:B------:R1:W5:Y:S01]  /*692e0*/  LDL.LU.64 R216, [R1+0x21e0] ;  /* 0x0021e00001d87983 */ /* 0x0003620000300a00 */
[C---:B------:R-:W-:Y:S03]  /*692f0*/  HMMA.1688.F32.TF32 R180, R84.reuse, R30, R180 ;  /* 0x0000001e54b4723c */ /* 0x040fe600000810b4 */
[----:B------:R-:W-:Y:S04]  /*69300*/  STL.64 [R1+0x3e0], R212 ;  /* 0x0003e0d401007387 */ /* 0x000fe80000100a00 */
[----:B------:R-:W-:Y:S01]  /*69310*/  IMAD.MOV.U32 R30, RZ, RZ, R44 ;  /* 0x000000ffff1e7224 */ /* 0x000fe200078e002c */
[----:B------:R-:W-:Y:S01]  /*69320*/  MOV R31, R41 ;  /* 0x00000029001f7202 */ /* 0x000fe20000000f00 */
[----:B------:R3:W-:Y:S01]  /*69330*/  STL.64 [R1+0x3e8], R214 ;  /* 0x0003e8d601007387 */ /* 0x0007e20000100a00 */
[C---:B------:R-:W-:Y:S08]  /*69340*/  HMMA.1688.F32.TF32 R40, R84.reuse, R42, R36 ;  /* 0x0000002a5428723c */ /* 0x040ff00000081024 */
[C---:B------:R-:W-:Y:S01]  /*69350*/  HMMA.1688.F32.TF32 R36, R84.reuse, R46, R28 ;  /* 0x0000002e5424723c */ /* 0x040fe2000008101c */
[----:B---3--:R1:W5:Y:S04]  /*69360*/  LDL.LU.64 R214, [R1+0x21d8] ;  /* 0x0021d80001d67983 */ /* 0x0083680000300a00 */
[----:B------:R1:W5:Y:S03]  /*69370*/  LDL.LU.64 R212, [R1+0x21d0] ;  /* 0x0021d00001d47983 */ /* 0x0003660000300a00 */
[C---:B------:R-:W-:Y:S01]  /*69380*/  HMMA.1688.F32.TF32 R28, R84.reuse, R50, R20 ;  /* 0x00000032541c723c */ /* 0x040fe20000081014 */
[----:B------:R-:W-:Y:S04]  /*69390*/  STL.64 [R1+0x400], R208 ;  /* 0x000400d001007387 */ /* 0x000fe80000100a00 */
[----:B------:R3:W-:Y:S04]  /*693a0*/  STL.64 [R1+0x408], R210 ;  /* 0x000408d201007387 */ /* 0x0007e80000100a00 */
[----:B---3--:R1:W5:Y:S04]  /*693b0*/  LDL.LU.64 R210, [R1+0x21c8] ;  /* 0x0021c80001d27983 */ /* 0x0083680000300a00 */
[----:B------:R1:W5:Y:S04]  /*693c0*/  LDL.LU.64 R208, [R1+0x21c0] ;  /* 0x0021c00001d07983 */ /* 0x0003680000300a00 */
[----:B------:R1:W5:Y:S04]  /*693d0*/  LDL.LU.64 R206, [R1+0x21b8] ;  /* 0x0021b80001ce7983 */ /* 0x0003680000300a00 */
[----:B------:R1:W5:Y:S04]  /*693e0*/  LDL.LU.64 R204, [R1+0x21b0] ;  /* 0x0021b00001cc7983 */ /* 0x0003680000300a00 */
[----:B------:R3:W-:Y:S04]  /*693f0*/  STL.64 [R1+0x3f0], R124 ;  /* 0x0003f07c01007387 */ /* 0x0007e80000100a00 */
[----:B------:R4:W-:Y:S01]  /*69400*/  STL.64 [R1+0x3f8], R126 ;  /* 0x0003f87e01007387 */ /* 0x0009e20000100a00 */
[----:B------:R-:W-:Y:S01]  /*69410*/  HMMA.1688.F32.TF32 R176, R84, R26, R176 ;  /* 0x0000001a54b0723c */ /* 0x000fe200000810b0 */
[----:B---3--:R-:W-:Y:S01]  /*69420*/  IMAD.MOV.U32 R124, RZ, RZ, R17 ;  /* 0x000000ffff7c7224 */ /* 0x008fe200078e0011 */
[----:B------:R-:W-:Y:S01]  /*69430*/  MOV R125, R16 ;  /* 0x00000010007d7202 */ /* 0x000fe20000000f00 */
[----:B----4-:R-:W-:-:S02]  /*69440*/  IMAD.MOV.U32 R126, RZ, RZ, R13 ;  /* 0x000000ffff7e7224 */ /* 0x010fc400078e000d */
[----:B------:R-:W-:-:S03]  /*69450*/  IMAD.MOV.U32 R127, RZ, RZ, R12 ;  /* 0x000000ffff7f7224 */ /* 0x000fc600078e000c */
[C---:B------:R-:W-:Y:S01]  /*69460*/  HMMA.1688.F32.TF32 R12, R84.reuse, R14, R248 ;  /* 0x0000000e540c723c */ /* 0x040fe200000810f8 */
[----:B------:R1:W5:Y:S04]  /*69470*/  LDL.LU.64 R250, [R1+0x21a8] ;  /* 0x0021a80001fa7983 */ /* 0x0003680000300a00 */
[----:B------:R1:W5:Y:S03]  /*69480*/  LDL.LU.64 R248, [R1+0x21a0] ;  /* 0x0021a00001f87983 */ /* 0x0003660000300a00 */
[----:B------:R-:W-:Y:S01]  /*69490*/  HMMA.1688.F32.TF32 R16, R84, R18, R240 ;  /* 0x000000125410723c */ /* 0x000fe200000810f0 */
[----:B------:R-:W3:Y:S04]  /*694a0*/  LDL R32, [R1+0xa60] ;  /* 0x000a600001207983 */ /* 0x000ee80000100800 */
[----:B------:R1:W5:Y:S04]  /*694b0*/  LDL.LU.64 R242, [R1+0x2198] ;  /* 0x0021980001f27983 */ /* 0x0003680000300a00 */
[----:B------:R1:W5:Y:S01]  /*694c0*/  LDL.LU.64 R240, [R1+0x2190] ;  /* 0x0021900001f07983 */ /* 0x0003620000300a00 */
[----:B------:R-:W-:-:S03]  /*694d0*/  IMAD.MOV.U32 R26, RZ, RZ, R48 ;  /* 0x000000ffff1a7224 */ /* 0x000fc600078e0030 */
[----:B------:R-:W4:Y:S01]  /*694e0*/  LDL.LU R2, [R1+0x2188] ;  /* 0x0021880001027983 */ /* 0x000f220000300800 */
[----:B------:R-:W-:-:S03]  /*694f0*/  IMAD.MOV.U32 R27, RZ, RZ, R45 ;  /* 0x000000ffff1b7224 */ /* 0x000fc600078e002d */
[----:B------:R-:W-:Y:S04]  /*69500*/  STL.64 [R1+0x1f0], R244 ;  /* 0x0001f0f401007387 */ /* 0x000fe80000100a00 */
[----:B------:R1:W-:Y:S01]  /*69510*/  STL.64 [R1+0x1f8], R246 ;  /* 0x0001f8f601007387 */ /* 0x0003e20000100a00 */
[C---:B------:R-:W-:Y:S03]  /*69520*/  HMMA.1688.F32.TF32 R24, R84.reuse, R54, R24 ;  /* 0x000000365418723c */ /* 0x040fe60000081018 */
[----:B-1----:R1:W5:Y:S04]  /*69530*/  LDL.LU.64 R246, [R1+0x2180] ;  /* 0x0021800001f67983 */ /* 0x0023680000300a00 */
[----:B------:R1:W5:Y:S04]  /*69540*/  LDL.LU.64 R244, [R1+0x2178] ;  /* 0x0021780001f47983 */ /* 0x0003680000300a00 */
[----:B------:R-:W-:Y:S04]  /*69550*/  STL.64 [R1+0x1e0], R40 ;  /* 0x0001e02801007387 */ /* 0x000fe80000100a00 */
[----:B------:R-:W-:Y:S04]  /*69560*/  STL.64 [R1+0x1e8], R42 ;  /* 0x0001e82a01007387 */ /* 0x000fe80000100a00 */
[----:B------:R-:W2:Y:S04]  /*69570*/  LDL.LU R20, [R1+0xa48] ;  /* 0x000a480001147983 */ /* 0x000ea80000300800 */
[----:B------:R-:W-:Y:S04]  /*69580*/  STL.64 [R1+0x370], R36 ;  /* 0x0003702401007387 */ /* 0x000fe80000100a00 */
[----:B------:R-:W-:Y:S04]  /*69590*/  STL.64 [R1+0x378], R38 ;  /* 0x0003782601007387 */ /* 0x000fe80000100a00 */
        /* <DEDUP_REMOVED lines=8> */
[----:B------:R1:W-:Y:S04]  /*69620*/  STL.64 [R1+0x308], R30 ;  /* 0x0003081e01007387 */ /* 0x0003e80000100a00 */
[----:B------:R-:W3:Y:S01]  /*69630*/  LDL.LU R23, [R1+0x1a58] ;  /* 0x001a580001177983 */ /* 0x000ee20000300800 */
[----:B-1----:R-:W-:Y:S03]  /*69640*/  HMMA.1688.F32.TF32 R28, R84, R66, R200 ;  /* 0x00000042541c723c */ /* 0x002fe600000810c8 */
[----:B------:R1:W-:Y:S04]  /*69650*/  STL.64 [R1+0x2e0], R24 ;  /* 0x0002e01801007387 */ /* 0x0003e80000100a00 */
[----:B------:R-:W-:Y:S11]  /*69660*/  STL.64 [R1+0x2e8], R26 ;  /* 0x0002e81a01007387 */ /* 0x000ff60000100a00 */
[----:B------:R-:W-:Y:S05]  /*69670*/  @!UPT UIADD3 URZ, URZ, URZ, URZ ;  /* 0x0000003f3f3ff290 */ /* 0x000fea000fffe03f */
[----:B------:R-:W-:Y:S04]  /*69680*/  STL.64 [R1+0x2b0], R28 ;  /* 0x0002b01c01007387 */ /* 0x000fe80000100a00 */
[----:B------:R1:W-:Y:S04]  /*69690*/  STL.64 [R1+0x2b8], R30 ;  /* 0x0002b81e01007387 */ /* 0x0003e80000100a00 */
[----:B------:R-:W3:Y:S01]  /*696a0*/  LDL.LU R22, [R1+0x1a5c] ;  /* 0x001a5c0001167983 */ /* 0x000ee20000300800 */
[----:B------:R-:W-:Y:S01]  /*696b0*/  IMAD.MOV.U32 R21, RZ, RZ, 0x7f ;  /* 0x0000007fff157424 */ /* 0x000fe200078e00ff */
[----:B------:R-:W-:Y:S01]  /*696c0*/  MOV R166, R60 ;  /* 0x0000003c00a67202 */ /* 0x000fe20000000f00 */
[----:B------:R-:W-:-:S02]  /*696d0*/  IMAD.MOV.U32 R164, RZ, RZ, R64 ;  /* 0x000000ffffa47224 */ /* 0x000fc400078e0040 */
[----:B------:R-:W-:Y:S01]  /*696e0*/  IMAD.MOV.U32 R165, RZ, RZ, R61 ;  /* 0x000000ffffa57224 */ /* 0x000fe200078e003d */
[----:B-1----:R-:W-:Y:S01]  /*696f0*/  IADD3 R24, R21, c[0x0][0x180], RZ ;  /* 0x0000600015187a10 */ /* 0x002fe20007ffe0ff */
[----:B------:R-:W-:Y:S01]  /*69700*/  IMAD.MOV.U32 R167, RZ, RZ, R57 ;  /* 0x000000ffffa77224 */ /* 0x000fe200078e0039 */
[----:B------:R-:W-:Y:S01]  /*69710*/  MOV R237, R53 ;  /* 0x0000003500ed7202 */ /* 0x000fe20000000f00 */
[----:B------:R-:W-:Y:S02]  /*69720*/  IMAD.MOV.U32 R236, RZ, RZ, R56 ;  /* 0x000000ffffec7224 */ /* 0x000fe400078e0038 */
[----:B------:R-:W-:Y:S01]  /*69730*/  IMAD.MOV.U32 R238, RZ, RZ, R52 ;  /* 0x000000ffffee7224 */ /* 0x000fe200078e0034 */
[----:B------:R-:W-:Y:S02]  /*69740*/  MOV R25, c[0x0][0x180] ;  /* 0x0000600000197a02 */ /* 0x000fe40000000f00 */
[----:B------:R-:W-:Y:S01]  /*69750*/  SHF.R.S32.HI R21, RZ, 0x1f, R24 ;  /* 0x0000001fff157819 */ /* 0x000fe20000011418 */
[----:B------:R-:W-:Y:S01]  /*69760*/  HMMA.1688.F32.TF32 R28, R84, R70, R164 ;  /* 0x00000046541c723c */ /* 0x000fe200000810a4 */
[----:B------:R-:W-:-:S02]  /*69770*/  IADD3 R3, R25, -0x100, RZ ;  /* 0xffffff0019037810 */ /* 0x000fc40007ffe0ff */
[----:B------:R-:W-:-:S05]  /*69780*/  LEA.HI R21, R21, R24, RZ, 0x7 ;  /* 0x0000001815157211 */ /* 0x000fca00078f38ff */
[----:B------:R-:W-:Y:S11]  /*69790*/  HMMA.1688.F32.TF32 R24, R84, R74, R236 ;  /* 0x0000004a5418723c */ /* 0x000ff600000810ec */
[----:B------:R-:W-:Y:S04]  /*697a0*/  @!UPT UIADD3 URZ, URZ, URZ, URZ ;  /* 0x0000003f3f3ff290 */ /* 0x000fe8000fffe03f */
[----:B------:R1:W-:Y:S04]  /*697b0*/  STL.64 [R1+0x290], R28 ;  /* 0x0002901c01007387 */ /* 0x0003e80000100a00 */
[----:B------:R-:W-:Y:S04]  /*697c0*/  STL.64 [R1+0x298], R30 ;  /* 0x0002981e01007387 */ /* 0x000fe80000100a00 */
[----:B------:R1:W-:Y:S04]  /*697d0*/  STL.64 [R1+0x260], R24 ;  /* 0x0002601801007387 */ /* 0x0003e80000100a00 */
[----:B------:R1:W-:Y:S04]  /*697e0*/  STL.64 [R1+0x268], R26 ;  /* 0x0002681a01007387 */ /* 0x0003e80000100a00 */
[----:B------:R-:W4:Y:S01]  /*697f0*/  LDL.LU R37, [R1+0x1a64] ;  /* 0x001a640001257983 */ /* 0x000f220000300800 */
[----:B-1----:R-:W-:-:S03]  /*69800*/  IMAD.MOV.U32 R29, RZ, RZ, c[0x0][0x188] ;  /* 0x00006200ff1d7624 */ /* 0x002fc600078e00ff */
[----:B------:R-:W4:Y:S01]  /*69810*/  LDL.LU R25, [R1+0x1a2c] ;  /* 0x001a2c0001197983 */ /* 0x000f220000300800 */
[----:B------:R-:W-:Y:S03]  /*69820*/  HMMA.1688.F32.TF32 R184, R84, R34, R184 ;  /* 0x0000002254b8723c */ /* 0x000fe600000810b8 */
[----:B------:R-:W4:Y:S01]  /*69830*/  LDL.LU R38, [R1+0x1a60] ;  /* 0x001a600001267983 */ /* 0x000f220000300800 */
[----:B------:R-:W-:-:S03]  /*69840*/  IMAD.SHL.U32 R29, R29, 0x80, RZ ;  /* 0x000000801d1d7824 */ /* 0x000fc600078e00ff */
[----:B------:R-:W4:Y:S04]  /*69850*/  LDL.LU R31, [R1+0x1a20] ;  /* 0x001a2000011f7983 */ /* 0x000f280000300800 */
[----:B------:R-:W4:Y:S04]  /*69860*/  LDL.LU R34, [R1+0x1a18] ;  /* 0x001a180001227983 */ /* 0x000f280000300800 */
[----:B------:R-:W4:Y:S01]  /*69870*/  LDL.LU R28, [R1+0x1a24] ;  /* 0x001a2400011c7983 */ /* 0x000f220000300800 */
[----:B------:R-:W-:-:S03]  /*69880*/  IMAD.SHL.U32 R29, R29, 0x4, RZ ;  /* 0x000000041d1d7824 */ /* 0x000fc600078e00ff */
[----:B------:R-:W4:Y:S04]  /*69890*/  LDL.LU R36, [R1+0x19e0] ;  /* 0x0019e00001247983 */ /* 0x000f280000300800 */
[----:B------:R-:W4:Y:S01]  /*698a0*/  LDL.LU R26, [R1+0x19ec] ;  /* 0x0019ec00011a7983 */ /* 0x000f220000300800 */
[----:B--2---:R-:W-:-:S03]  /*698b0*/  IADD3 R20, R20, 0x1, RZ ;  /* 0x0000000114147810 */ /* 0x004fc60007ffe0ff */
[----:B------:R-:W-:Y:S01]  /*698c0*/  BAR.SYNC.DEFER_BLOCKING 0x0 ;  /* 0x0000000000007b1d */ /* 0x000fe20000010000 */
[----:B------:R-:W-:-:S04]  /*698d0*/  ISETP.GT.AND P2, PT, R20, 0x1, PT ;  /* 0x000000011400780c */ /* 0x000fc80003f44270 */
[----:B------:R-:W-:Y:S02]  /*698e0*/  SEL R40, R20, RZ, !P2 ;  /* 0x000000ff14287207 */ /* 0x000fe40005000000 */
[----:B---3--:R-:W-:-:S05]  /*698f0*/  IADD3 R22, P3, R22, R29, RZ ;  /* 0x0000001d16167210 */ /* 0x008fca0007f7e0ff */
[----:B------:R-:W-:Y:S01]  /*69900*/  IMAD.X R23, R23, 0x1, R0, P3 ;  /* 0x0000000117177824 */ /* 0x000fe200018e0600 */
[----:B------:R1:W-:Y:S04]  /*69910*/  STL [R1+0x1a5c], R22 ;  /* 0x001a5c1601007387 */ /* 0x0003e80000100800 */
[----:B------:R-:W-:Y:S04]  /*69920*/  STL [R1+0xa48], R40 ;  /* 0x000a482801007387 */ /* 0x000fe80000100800 */
[----:B------:R2:W-:Y:S04]  /*69930*/  STL [R1+0x1a58], R23 ;  /* 0x001a581701007387 */ /* 0x0005e80000100800 */
[----:B------:R-:W3:Y:S04]  /*69940*/  LDL.LU R35, [R1+0x19d8] ;  /* 0x0019d80001237983 */ /* 0x000ee80000300800 */
[----:B------:R-:W3:Y:S04]  /*69950*/  LDL.LU R30, [R1+0x19e4] ;  /* 0x0019e400011e7983 */ /* 0x000ee80000300800 */
[----:B------:R-:W3:Y:S04]  /*69960*/  LDL.LU R27, [R1+0x19a0] ;  /* 0x0019a000011b7983 */ /* 0x000ee80000300800 */
[----:B------:R-:W3:Y:S04]  /*69970*/  LDL.LU R24, [R1+0x19ac] ;  /* 0x0019ac0001187983 */ /* 0x000ee80000300800 */
[----:B------:R-:W1:Y:S01]  /*69980*/  S2R R33, SR_TID.X ;  /* 0x0000000000217919 */ /* 0x000e620000002100 */
[----:B------:R-:W-:Y:S01]  /*69990*/  SHF.R.S32.HI R21, RZ, 0x7, R21 ;  /* 0x00000007ff157819 */ /* 0x000fe20000011415 */
[----:B------:R-:W-:-:S03]  /*699a0*/  IMAD R3, R32, -0x80, R3 ;  /* 0xffffff8020037824 */ /* 0x000fc600078e0203 */
[----:B------:R-:W-:Y:S02]  /*699b0*/  IADD3 R21, R21, -0x2, RZ ;  /* 0xfffffffe15157810 */ /* 0x000fe40007ffe0ff */
[----:B------:R-:W-:Y:S02]  /*699c0*/  ISETP.GT.AND P1, PT, R3, RZ, PT ;  /* 0x000000ff0300720c */ /* 0x000fe40003f24270 */
[----:B------:R-:W-:Y:S02]  /*699d0*/  ISETP.GE.AND P0, PT, R32, R21, PT ;  /* 0x000000152000720c */ /* 0x000fe40003f06270 */
[----:B------:R-:W-:-:S04]  /*699e0*/  SEL R21, RZ, 0x4, !P1 ;  /* 0x00000004ff157807 */ /* 0x000fc80004800000 */
[----:B------:R-:W-:Y:S02]  /*699f0*/  SEL R21, R21, RZ, !P0 ;  /* 0x000000ff15157207 */ /* 0x000fe40004000000 */
[----:B------:R-:W-:Y:S02]  /*69a00*/  ISETP.GT.AND P2, PT, R3, 0x4, PT ;  /* 0x000000040300780c */ /* 0x000fe40003f44270 */
[----:B------:R-:W-:Y:S02]  /*69a10*/  ISETP.NE.U32.AND P1, PT, R21, RZ, PT ;  /* 0x000000ff1500720c */ /* 0x000fe40003f25070 */
[----:B-1----:R-:W-:Y:S02]  /*69a20*/  LOP3.LUT R49, R33, 0x7f, RZ, 0xc0, !PT ;  /* 0x0000007f21317812 */ /* 0x002fe400078ec0ff */
[----:B------:R-:W-:Y:S02]  /*69a30*/  SEL R20, RZ, 0x4, !P2 ;  /* 0x00000004ff147807 */ /* 0x000fe40005000000 */
[----:B------:R-:W-:-:S02]  /*69a40*/  SHF.L.U32 R41, R49, 0x2, RZ ;  /* 0x0000000231297819 */ /* 0x000fc400000006ff */
[-C--:B----4-:R-:W-:Y:S02]  /*69a50*/  IADD3 R37, P3, R37, R29.reuse, RZ ;  /* 0x0000001d25257210 */ /* 0x090fe40007f7e0ff */
[----:B------:R-:W-:Y:S01]  /*69a60*/  SEL R20, R20, RZ, !P0 ;  /* 0x000000ff14147207 */ /* 0x000fe20004000000 */
[----:B------:R-:W-:Y:S02]  /*69a70*/  IMAD R21, R40, 0x20000, R41 ;  /* 0x0002000028157824 */ /* 0x000fe400078e0229 */
[----:B------:R-:W-:Y:S01]  /*69a80*/  IMAD.X R38, R38, 0x1, R0, P3 ;  /* 0x0000000126267824 */ /* 0x000fe200018e0600 */
[----:B------:R-:W-:Y:S02]  /*69a90*/  ISETP.NE.U32.AND P2, PT, R20, RZ, PT ;  /* 0x000000ff1400720c */ /* 0x000fe40003f45070 */
[-C--:B------:R-:W-:Y:S01]  /*69aa0*/  IADD3 R25, P4, R25, R29.reuse, RZ ;  /* 0x0000001d19197210 */ /* 0x080fe20007f9e0ff */
[----:B------:R-:W-:Y:S01]  /*69ab0*/  @!PT LDS RZ, [RZ] ;  /* 0x00000000fffff984 */ /* 0x000fe20000000800 */
[----:B------:R-:W-:Y:S01]  /*69ac0*/  @!PT LDS RZ, [RZ] ;  /* 0x00000000fffff984 */ /* 0x000fe20000000800 */
[----:B------:R-:W-:Y:S01]  /*69ad0*/  @!PT LDS RZ, [RZ] ;  /* 0x00000000fffff984 */ /* 0x000fe20000000800 */
[----:B------:R1:W-:Y:S01]  /*69ae0*/  LDGSTS.E [R21], [R22.64], P1 ;  /* 0x0000000016157fae */ /* 0x0003e20008921844 */
[----:B------:R-:W-:-:S02]  /*69af0*/  IADD3 R28, P3, R28, R29, RZ ;  /* 0x0000001d1c1c7210 */ /* 0x000fc40007f7e0ff */
[----:B------:R-:W-:Y:S01]  /*69b00*/  IADD3.X R31, R31, R0, RZ, P4, !PT ;  /* 0x000000001f1f7210 */ /* 0x000fe200027fe4ff */
[----:B------:R-:W-:Y:S02]  /*69b10*/  STL [R1+0x1a64], R37 ;  /* 0x001a642501007387 */ /* 0x000fe40000100800 */
[----:B------:R-:W-:Y:S02]  /*69b20*/  IMAD.X R34, R34, 0x1, R0, P3 ;  /* 0x0000000122227824 */ /* 0x000fe400018e0600 */
[----:B-1----:R-:W-:Y:S02]  /*69b30*/  IMAD.MOV.U32 R22, RZ, RZ, R37 ;  /* 0x000000ffff167224 */ /* 0x002fe400078e0025 */
[----:B--2---:R-:W-:Y:S01]  /*69b40*/  IMAD.MOV.U32 R23, RZ, RZ, R38 ;  /* 0x000000ffff177224 */ /* 0x004fe200078e0026 */
[----:B------:R-:W-:Y:S01]  /*69b50*/  IADD3 R26, P4, R26, R29, RZ ;  /* 0x0000001d1a1a7210 */ /* 0x000fe20007f9e0ff */
[----:B------:R-:W-:Y:S04]  /*69b60*/  STL [R1+0x1a60], R38 ;  /* 0x001a602601007387 */ /* 0x000fe80000100800 */
[----:B------:R1:W-:Y:S01]  /*69b70*/  LDGSTS.E [R21+0x200], [R22.64], P1 ;  /* 0x0020000016157fae */ /* 0x0003e20008921844 */
[----:B------:R-:W-:-:S03]  /*69b80*/  ISETP.GT.AND P1, PT, R3, 0x8, PT ;  /* 0x000000080300780c */ /* 0x000fc60003f24270 */
[----:B------:R-:W-:Y:S01]  /*69b90*/  STL [R1+0x1a2c], R25 ;  /* 0x001a2c1901007387 */ /* 0x000fe20000100800 */
[----:B------:R-:W-:-:S03]  /*69ba0*/  IMAD.X R36, R36, 0x1, R0, P4 ;  /* 0x0000000124247824 */ /* 0x000fc600020e0600 */
[----:B------:R2:W-:Y:S01]  /*69bb0*/  STL [R1+0x1a20], R31 ;  /* 0x001a201f01007387 */ /* 0x0005e20000100800 */
[----:B-1----:R-:W-:Y:S01]  /*69bc0*/  IMAD.MOV.U32 R22, RZ, RZ, R25 ;  /* 0x000000ffff167224 */ /* 0x002fe200078e0019 */
[----:B------:R-:W-:Y:S02]  /*69bd0*/  MOV R23, R31 ;  /* 0x0000001f00177202 */ /* 0x000fe40000000f00 */
[----:B------:R-:W-:Y:S01]  /*69be0*/  SEL R20, RZ, 0x4, !P1 ;  /* 0x00000004ff147807 */ /* 0x000fe20004800000 */
[----:B--2---:R-:W2:Y:S04]  /*69bf0*/  LDL.LU R31, [R1+0x19a4] ;  /* 0x0019a400011f7983 */ /* 0x004ea80000300800 */
[----:B------:R-:W2:Y:S04]  /*69c00*/  LDL.LU R25, [R1+0x196c] ;  /* 0x00196c0001197983 */ /* 0x000ea80000300800 */
[----:B------:R-:W-:Y:S01]  /*69c10*/  STL [R1+0x1a24], R28 ;  /* 0x001a241c01007387 */ /* 0x000fe20000100800 */
[----:B------:R-:W-:-:S03]  /*69c20*/  SEL R20, R20, RZ, !P0 ;  /* 0x000000ff14147207 */ /* 0x000fc60004000000 */
[----:B------:R1:W-:Y:S04]  /*69c30*/  LDGSTS.E [R21+0x1000], [R22.64], P2 ;  /* 0x0100000016157fae */ /* 0x0003e80009121844 */
[----:B------:R1:W-:Y:S04]  /*69c40*/  STL [R1+0x1a18], R34 ;  /* 0x001a182201007387 */ /* 0x0003e80000100800 */
[----:B------:R1:W-:Y:S02]  /*69c50*/  STL [R1+0x19ec], R26 ;  /* 0x0019ec1a01007387 */ /* 0x0003e40000100800 */
[----:B-1----:R-:W-:Y:S01]  /*69c60*/  MOV R23, R34 ;  /* 0x0000002200177202 */ /* 0x002fe20000000f00 */
[----:B------:R-:W-:Y:S01]  /*69c70*/  IMAD.MOV.U32 R22, RZ, RZ, R28 ;  /* 0x000000ffff167224 */ /* 0x000fe200078e001c */
[----:B------:R-:W2:Y:S04]  /*69c80*/  LDL.LU R34, [R1+0x1998] ;  /* 0x0019980001227983 */ /* 0x000ea80000300800 */
[----:B------:R-:W-:Y:S01]  /*69c90*/  STL [R1+0x19e0], R36 ;  /* 0x0019e02401007387 */ /* 0x000fe20000100800 */
[----:B------:R-:W-:-:S03]  /*69ca0*/  ISETP.NE.U32.AND P1, PT, R20, RZ, PT ;  /* 0x000000ff1400720c */ /* 0x000fc60003f25070 */
[----:B------:R-:W2:Y:S04]  /*69cb0*/  LDL.LU R28, [R1+0x1960] ;  /* 0x00196000011c7983 */ /* 0x000ea80000300800 */
[----:B------:R1:W-:Y:S04]  /*69cc0*/  LDGSTS.E [R21+0x1200], [R22.64], P2 ;  /* 0x0120000016157fae */ /* 0x0003e80009121844 */
[----:B------:R-:W2:Y:S01]  /*69cd0*/  LDL.LU R37, [R1+0x1964] ;  /* 0x0019640001257983 */ /* 0x000ea20000300800 */
[----:B-1----:R-:W-:Y:S02]  /*69ce0*/  IMAD.MOV.U32 R22, RZ, RZ, R26 ;  /* 0x000000ffff167224 */ /* 0x002fe400078e001a */
[----:B------:R-:W-:Y:S01]  /*69cf0*/  IMAD.MOV.U32 R23, RZ, RZ, R36 ;  /* 0x000000ffff177224 */ /* 0x000fe200078e0024 */
[----:B------:R-:W2:Y:S04]  /*69d00*/  LDL.LU R26, [R1+0x192c] ;  /* 0x00192c00011a7983 */ /* 0x000ea80000300800 */
[----:B------:R1:W-:Y:S01]  /*69d10*/  LDGSTS.E [R21+0x2000], [R22.64], P1 ;  /* 0x0200000016157fae */ /* 0x0003e20008921844 */
[----:B---3--:R-:W-:-:S05]  /*69d20*/  IADD3 R30, P3, R30, R29, RZ ;  /* 0x0000001d1e1e7210 */ /* 0x008fca0007f7e0ff */
[----:B------:R-:W-:Y:S01]  /*69d30*/  IMAD.X R35, R35, 0x1, R0, P3 ;  /* 0x0000000123237824 */ /* 0x000fe200018e0600 */
[----:B------:R-:W-:Y:S01]  /*69d40*/  IADD3 R24, P4, R24, R29, RZ ;  /* 0x0000001d18187210 */ /* 0x000fe20007f9e0ff */
[----:B------:R3:W-:Y:S01]  /*69d50*/  STL [R1+0x19e4], R30 ;  /* 0x0019e41e01007387 */ /* 0x0007e20000100800 */
[----:B-1----:R-:W-:Y:S02]  /*69d60*/  IMAD.MOV.U32 R22, RZ, RZ, R30 ;  /* 0x000000ffff167224 */ /* 0x002fe400078e001e */
[----:B------:R-:W-:Y:S01]  /*69d70*/  IADD3.X R27, R27, R0, RZ, P4, !PT ;  /* 0x000000001b1b7210 */ /* 0x000fe200027fe4ff */
[----:B------:R1:W-:Y:S01]  /*69d80*/  STL [R1+0x19d8], R35 ;  /* 0x0019d82301007387 */ /* 0x0003e20000100800 */
[----:B------:R-:W-:-:S03]  /*69d90*/  IMAD.MOV.U32 R23, RZ, RZ, R35 ;  /* 0x000000ffff177224 */ /* 0x000fc600078e0023 */
[----:B------:R-:W-:Y:S04]  /*69da0*/  STL [R1+0x19ac], R24 ;  /* 0x0019ac1801007387 */ /* 0x000fe80000100800 */
[----:B------:R-:W4:Y:S04]  /*69db0*/  LDL.LU R38, [R1+0x1958] ;  /* 0x0019580001267983 */ /* 0x000f280000300800 */
[----:B------:R1:W-:Y:S04]  /*69dc0*/  STL [R1+0x19a0], R27 ;  /* 0x0019a01b01007387 */ /* 0x0003e80000100800 */
[----:B---3--:R-:W3:Y:S04]  /*69dd0*/  LDL.LU R30, [R1+0x1920] ;  /* 0x00192000011e7983 */ /* 0x008ee80000300800 */
[----:B------:R1:W-:Y:S04]  /*69de0*/  LDGSTS.E [R21+0x2200], [R22.64], P1 ;  /* 0x0220000016157fae */ /* 0x0003e80008921844 */
[----:B-1----:R-:W3:Y:S01]  /*69df0*/  LDL.LU R35, [R1+0x1918] ;  /* 0x0019180001237983 */ /* 0x002ee20000300800 */
[----:B------:R-:W-:-:S03]  /*69e00*/  MOV R23, R27 ;  /* 0x0000001b00177202 */ /* 0x000fc60000000f00 */
[----:B------:R-:W3:Y:S01]  /*69e10*/  LDL.LU R27, [R1+0x1924] ;  /* 0x00192400011b7983 */ /* 0x000ee20000300800 */
[----:B------:R-:W-:-:S03]  /*69e20*/  IMAD.MOV.U32 R22, RZ, RZ, R24 ;  /* 0x000000ffff167224 */ /* 0x000fc600078e0018 */
[----:B------:R-:W3:Y:S04]  /*69e30*/  LDL.LU R36, [R1+0x18dc] ;  /* 0x0018dc0001247983 */ /* 0x000ee80000300800 */
[----:B------:R-:W3:Y:S01]  /*69e40*/  LDL.LU R24, [R1+0x18e0] ;  /* 0x0018e00001187983 */ /* 0x000ee20000300800 */
[----:B------:R-:W-:-:S04]  /*69e50*/  ISETP.GT.AND P2, PT, R3, 0xc, PT ;  /* 0x0000000c0300780c */ /* 0x000fc80003f44270 */
[----:B------:R-:W-:-:S04]  /*69e60*/  SEL R20, RZ, 0x4, !P2 ;  /* 0x00000004ff147807 */ /* 0x000fc80005000000 */
[----:B------:R-:W-:-:S04]  /*69e70*/  SEL R20, R20, RZ, !P0 ;  /* 0x000000ff14147207 */ /* 0x000fc80004000000 */
[----:B------:R-:W-:Y:S02]  /*69e80*/  ISETP.NE.U32.AND P2, PT, R20, RZ, PT ;  /* 0x000000ff1400720c */ /* 0x000fe40003f45070 */
[----:B------:R-:W-:-:S04]  /*69e90*/  ISETP.GT.AND P1, PT, R3, 0x10, PT ;  /* 0x000000100300780c */ /* 0x000fc80003f24270 */
[----:B------:R-:W-:Y:S02]  /*69ea0*/  SEL R20, RZ, 0x4, !P1 ;  /* 0x00000004ff147807 */ /* 0x000fe40004800000 */
[----:B--2---:R-:W-:-:S05]  /*69eb0*/  IADD3 R31, P3, R31, R29, RZ ;  /* 0x0000001d1f1f7210 */ /* 0x004fca0007f7e0ff */
[----:B------:R1:W-:Y:S01]  /*69ec0*/  LDGSTS.E [R21+0x3000], [R22.64], P2 ;  /* 0x0300000016157fae */ /* 0x0003e20009121844 */
[----:B------:R-:W-:-:S03]  /*69ed0*/  IADD3 R25, P4, R25, R29, RZ ;  /* 0x0000001d19197210 */ /* 0x000fc60007f9e0ff */
[----:B------:R-:W-:Y:S01]  /*69ee0*/  STL [R1+0x19a4], R31 ;  /* 0x0019a41f01007387 */ /* 0x000fe20000100800 */
[----:B------:R-:W-:Y:S01]  /*69ef0*/  SEL R20, R20, RZ, !P0 ;  /* 0x000000ff14147207 */ /* 0x000fe20004000000 */
[----:B-1----:R-:W-:-:S03]  /*69f00*/  IMAD.MOV.U32 R22, RZ, RZ, R31 ;  /* 0x000000ffff167224 */ /* 0x002fc600078e001f */
[----:B------:R-:W-:Y:S01]  /*69f10*/  ISETP.NE.U32.AND P1, PT, R20, RZ, PT ;  /* 0x000000ff1400720c */ /* 0x000fe20003f25070 */
[----:B------:R-:W-:-:S05]  /*69f20*/  IMAD.X R34, R34, 0x1, R0, P3 ;  /* 0x0000000122227824 */ /* 0x000fca00018e0600 */
[----:B------:R1:W-:Y:S01]  /*69f30*/  STL [R1+0x1998], R34 ;  /* 0x0019982201007387 */ /* 0x0003e20000100800 */
[----:B------:R-:W-:Y:S01]  /*69f40*/  IMAD.X R28, R28, 0x1, R0, P4 ;  /* 0x000000011c1c7824 */ /* 0x000fe200020e0600 */
[----:B------:R-:W-:Y:S02]  /*69f50*/  MOV R23, R34 ;  /* 0x0000002200177202 */ /* 0x000fe40000000f00 */
[----:B------:R-:W-:Y:S04]  /*69f60*/  STL [R1+0x196c], R25 ;  /* 0x00196c1901007387 */ /* 0x000fe80000100800 */
[----:B------:R2:W-:Y:S04]  /*69f70*/  STL [R1+0x1960], R28 ;  /* 0x0019601c01007387 */ /* 0x0005e80000100800 */
[----:B-1----:R-:W3:Y:S04]  /*69f80*/  LDL.LU R34, [R1+0x18e4] ;  /* 0x0018e40001227983 */ /* 0x002ee80000300800 */
[----:B------:R-:W3:Y:S04]  /*69f90*/  LDL.LU R31, [R1+0x18e8] ;  /* 0x0018e800011f7983 */ /* 0x000ee80000300800 */
[----:B------:R1:W-:Y:S01]  /*69fa0*/  LDGSTS.E [R21+0x3200], [R22.64], P2 ;  /* 0x0320000016157fae */ /* 0x0003e20009121844 */
[----:B------:R-:W-:-:S02]  /*69fb0*/  ISETP.GT.AND P2, PT, R3, 0x14, PT ;  /* 0x000000140300780c */ /* 0x000fc40003f44270 */
[----:B------:R-:W-:Y:S02]  /*69fc0*/  IADD3 R37, P3, R37, R29, RZ ;  /* 0x0000001d25257210 */ /* 0x000fe40007f7e0ff */
[----:B------:R-:W-:Y:S01]  /*69fd0*/  SEL R20, RZ, 0x4, !P2 ;  /* 0x00000004ff147807 */ /* 0x000fe20005000000 */
[----:B-1----:R-:W-:Y:S02]  /*69fe0*/  IMAD.MOV.U32 R23, RZ, RZ, R28 ;  /* 0x000000ffff177224 */ /* 0x002fe400078e001c */
[----:B------:R-:W-:Y:S01]  /*69ff0*/  IMAD.MOV.U32 R22, RZ, RZ, R25 ;  /* 0x000000ffff167224 */ /* 0x000fe200078e0019 */
[----:B--2---:R-:W2:Y:S04]  /*6a000*/  LDL.LU R28, [R1+0x189c] ;  /* 0x00189c00011c7983 */ /* 0x004ea80000300800 */
[----:B------:R-:W2:Y:S01]  /*6a010*/  LDL.LU R25, [R1+0x18a0] ;  /* 0x0018a00001197983 */ /* 0x000ea20000300800 */
[----:B------:R-:W-:-:S02]  /*6a020*/  SEL R20, R20, RZ, !P0 ;  /* 0x000000ff14147207 */ /* 0x000fc40004000000 */
[----:B------:R-:W-:Y:S01]  /*6a030*/  IADD3 R26, P4, R26, R29, RZ ;  /* 0x0000001d1a1a7210 */ /* 0x000fe20007f9e0ff */
[----:B------:R1:W-:Y:S01]  /*6a040*/  LDGSTS.E [R21+0x4000], [R22.64], P1 ;  /* 0x0400000016157fae */ /* 0x0003e20008921844 */
[----:B------:R-:W-:-:S03]  /*6a050*/  ISETP.NE.U32.AND P2, PT, R20, RZ, PT ;  /* 0x000000ff1400720c */ /* 0x000fc60003f45070 */
[----:B------:R-:W-:Y:S01]  /*6a060*/  STL [R1+0x1964], R37 ;  /* 0x0019642501007387 */ /* 0x000fe20000100800 */
[----:B-1----:R-:W-:Y:S02]  /*6a070*/  IMAD.MOV.U32 R22, RZ, RZ, R37 ;  /* 0x000000ffff167224 */ /* 0x002fe400078e0025 */
[----:B----4-:R-:W-:-:S04]  /*6a080*/  IMAD.X R38, R38, 0x1, R0, P3 ;  /* 0x0000000126267824 */ /* 0x010fc800018e0600 */
[----:B------:R-:W-:Y:S01]  /*6a090*/  IMAD.MOV.U32 R23, RZ, RZ, R38 ;  /* 0x000000ffff177224 */ /* 0x000fe200078e0026 */
[----:B------:R-:W-:Y:S01]  /*6a0a0*/  STL [R1+0x1958], R38 ;  /* 0x0019582601007387 */ /* 0x000fe20000100800 */
[----:B---3--:R-:W-:-:S03]  /*6a0b0*/  IADD3.X R30, R30, R0, RZ, P4, !PT ;  /* 0x000000001e1e7210 */ /* 0x008fc600027fe4ff */
[----:B------:R1:W-:Y:S04]  /*6a0c0*/  LDGSTS.E [R21+0x4200], [R22.64], P1 ;  /* 0x0420000016157fae */ /* 0x0003e80008921844 */
[----:B------:R-:W-:Y:S04]  /*6a0d0*/  STL [R1+0x192c], R26 ;  /* 0x00192c1a01007387 */ /* 0x000fe80000100800 */
[----:B------:R3:W-:Y:S01]  /*6a0e0*/  STL [R1+0x1920], R30 ;  /* 0x0019201e01007387 */ /* 0x0007e20000100800 */
[----:B-1----:R-:W-:Y:S01]  /*6a0f0*/  IMAD.MOV.U32 R22, RZ, RZ, R26 ;  /* 0x000000ffff167224 */ /* 0x002fe200078e001a */
[----:B------:R-:W-:-:S02]  /*6a100*/  IADD3 R27, P3, R27, R29, RZ ;  /* 0x0000001d1b1b7210 */ /* 0x000fc40007f7e0ff */
[----:B------:R-:W-:Y:S02]  /*6a110*/  MOV R23, R30 ;  /* 0x0000001e00177202 */ /* 0x000fe40000000f00 */
[----:B---3--:R-:W3:Y:S01]  /*6a120*/  LDL.LU R30, [R1+0x18a8] ;  /* 0x0018a800011e7983 */ /* 0x008ee20000300800 */
[--C-:B------:R-:W-:Y:S01]  /*6a130*/  IMAD.X R35, R35, 0x1, R0.reuse, P3 ;  /* 0x0000000123237824 */ /* 0x100fe200018e0600 */
[----:B------:R-:W-:Y:S02]  /*6a140*/  IADD3 R24, P4, R24, R29, RZ ;  /* 0x0000001d18187210 */ /* 0x000fe40007f9e0ff */
[----:B------:R-:W4:Y:S03]  /*6a150*/  LDL.LU R26, [R1+0x1860] ;  /* 0x00186000011a7983 */ /* 0x000f260000300800 */
[----:B------:R-:W-:Y:S01]  /*6a160*/  IMAD.X R36, R36, 0x1, R0, P4 ;  /* 0x0000000124247824 */ /* 0x000fe200020e0600 */
[----:B------:R-:W-:Y:S04]  /*6a170*/  STL [R1+0x1924], R27 ;  /* 0x0019241b01007387 */ /* 0x000fe80000100800 */
[----:B------:R1:W-:Y:S04]  /*6a180*/  LDGSTS.E [R21+0x5000], [R22.64], P2 ;  /* 0x0500000016157fae */ /* 0x0003e80009121844 */
[----:B------:R1:W-:Y:S04]  /*6a190*/  STL [R1+0x1918], R35 ;  /* 0x0019182301007387 */ /* 0x0003e80000100800 */
[----:B------:R1:W-:Y:S02]  /*6a1a0*/  STL [R1+0x18e0], R24 ;  /* 0x0018e01801007387 */ /* 0x0003e40000100800 */
[----:B-1----:R-:W-:Y:S01]  /*6a1b0*/  MOV R23, R35 ;  /* 0x0000002300177202 */ /* 0x002fe20000000f00 */
[----:B------:R-:W-:Y:S01]  /*6a1c0*/  IMAD.MOV.U32 R22, RZ, RZ, R27 ;  /* 0x000000ffff167224 */ /* 0x000fe200078e001b */
[----:B------:R-:W4:Y:S04]  /*6a1d0*/  LDL.LU R35, [R1+0x18a4] ;  /* 0x0018a40001237983 */ /* 0x000f280000300800 */
[----:B------:R-:W-:Y:S04]  /*6a1e0*/  STL [R1+0x18dc], R36 ;  /* 0x0018dc2401007387 */ /* 0x000fe80000100800 */
[----:B------:R-:W4:Y:S01]  /*6a1f0*/  LDL.LU R27, [R1+0x185c] ;  /* 0x00185c00011b7983 */ /* 0x000f220000300800 */
[----:B------:R-:W-:-:S03]  /*6a200*/  ISETP.GT.AND P1, PT, R3, 0x18, PT ;  /* 0x000000180300780c */ /* 0x000fc60003f24270 */
[----:B------:R1:W-:Y:S01]  /*6a210*/  LDGSTS.E [R21+0x5200], [R22.64], P2 ;  /* 0x0520000016157fae */ /* 0x0003e20009121844 */
[----:B------:R-:W-:-:S03]  /*6a220*/  SEL R20, RZ, 0x4, !P1 ;  /* 0x00000004ff147807 */ /* 0x000fc60004800000 */
[----:B------:R-:W4:Y:S01]  /*6a230*/  LDL.LU R37, [R1+0x1868] ;  /* 0x0018680001257983 */ /* 0x000f220000300800 */
[----:B------:R-:W-:-:S04]  /*6a240*/  SEL R20, R20, RZ, !P0 ;  /* 0x000000ff14147207 */ /* 0x000fc80004000000 */
[----:B------:R-:W-:Y:S01]  /*6a250*/  ISETP.NE.U32.AND P1, PT, R20, RZ, PT ;  /* 0x000000ff1400720c */ /* 0x000fe20003f25070 */
[----:B-1----:R-:W-:Y:S02]  /*6a260*/  IMAD.MOV.U32 R22, RZ, RZ, R24 ;  /* 0x000000ffff167224 */ /* 0x002fe400078e0018 */
[----:B------:R-:W-:Y:S01]  /*6a270*/  IMAD.MOV.U32 R23, RZ, RZ, R36 ;  /* 0x000000ffff177224 */ /* 0x000fe200078e0024 */
[----:B------:R-:W4:Y:S01]  /*6a280*/  LDL.LU R24, [R1+0x1820] ;  /* 0x0018200001187983 */ /* 0x000f220000300800 */
[----:B------:R-:W-:-:S08]  /*6a290*/  ISETP.GT.AND P2, PT, R3, 0x1c, PT ;  /* 0x0000001c0300780c */ /* 0x000fd00003f44270 */
[----:B------:R1:W-:Y:S01]  /*6a2a0*/  LDGSTS.E [R21+0x6000], [R22.64], P1 ;  /* 0x0600000016157fae */ /* 0x0003e20008921844 */
[----:B------:R-:W-:-:S04]  /*6a2b0*/  SEL R20, RZ, 0x4, !P2 ;  /* 0x00000004ff147807 */ /* 0x000fc80005000000 */
[----:B------:R-:W-:Y:S02]  /*6a2c0*/  SEL R20, R20, RZ, !P0 ;  /* 0x000000ff14147207 */ /* 0x000fe40004000000 */
[----:B------:R-:W-:-:S05]  /*6a2d0*/  IADD3 R31, P3, R31, R29, RZ ;  /* 0x0000001d1f1f7210 */ /* 0x000fca0007f7e0ff */
[----:B------:R-:W-:Y:S01]  /*6a2e0*/  IMAD.X R34, R34, 0x1, R0, P3 ;  /* 0x0000000122227824 */ /* 0x000fe200018e0600 */
[----:B------:R2:W-:Y:S01]  /*6a2f0*/  STL [R1+0x18e8], R31 ;  /* 0x0018e81f01007387 */ /* 0x0005e20000100800 */
[----:B-1----:R-:W-:Y:S02]  /*6a300*/  IMAD.MOV.U32 R22, RZ, RZ, R31 ;  /* 0x000000ffff167224 */ /* 0x002fe400078e001f */
[----:B------:R-:W-:Y:S01]  /*6a310*/  IMAD.MOV.U32 R23, RZ, RZ, R34 ;  /* 0x000000ffff177224 */ /* 0x000fe200078e0022 */
[----:B------:R1:W-:Y:S04]  /*6a320*/  STL [R1+0x18e4], R34 ;  /* 0x0018e42201007387 */ /* 0x0003e80000100800 */
[----:B------:R1:W-:Y:S01]  /*6a330*/  LDGSTS.E [R21+0x6200], [R22.64], P1 ;  /* 0x0620000016157fae */ /* 0x0003e20008921844 */
[----:B--2---:R-:W-:-:S04]  /*6a340*/  IADD3 R25, P4, R25, R29, RZ ;  /* 0x0000001d19197210 */ /* 0x004fc80007f9e0ff */
[----:B------:R-:W-:Y:S01]  /*6a350*/  IADD3.X R28, R28, R0, RZ, P4, !PT ;  /* 0x000000001c1c7210 */ /* 0x000fe200027fe4ff */
[----:B------:R-:W-:Y:S04]  /*6a360*/  STL [R1+0x18a0], R25 ;  /* 0x0018a01901007387 */ /* 0x000fe80000100800 */
[----:B------:R-:W2:Y:S01]  /*6a370*/  LDL.LU R38, [R1+0x1864] ;  /* 0x0018640001267983 */ /* 0x000ea20000300800 */
[----:B-1----:R-:W-:-:S03]  /*6a380*/  MOV R23, R28 ;  /* 0x0000001c00177202 */ /* 0x002fc60000000f00 */
[----:B------:R1:W-:Y:S04]  /*6a390*/  STL [R1+0x189c], R28 ;  /* 0x00189c1c01007387 */ /* 0x0003e80000100800 */
[----:B------:R-:W2:Y:S01]  /*6a3a0*/  LDL.LU R31, [R1+0x181c] ;  /* 0x00181c00011f7983 */ /* 0x000ea20000300800 */
[----:B------:R-:W-:-:S03]  /*6a3b0*/  IMAD.MOV.U32 R22, RZ, RZ, R25 ;  /* 0x000000ffff167224 */ /* 0x000fc600078e0019 */
[----:B------:R-:W2:Y:S04]  /*6a3c0*/  LDL.LU R34, [R1+0x1824] ;  /* 0x0018240001227983 */ /* 0x000ea80000300800 */
[----:B-1----:R-:W2:Y:S01]  /*6a3d0*/  LDL.LU R28, [R1+0x1828] ;  /* 0x00182800011c7983 */ /* 0x002ea20000300800 */
[----:B------:R-:W-:-:S03]  /*6a3e0*/  ISETP.NE.U32.AND P2, PT, R20, RZ, PT ;  /* 0x000000ff1400720c */ /* 0x000fc60003f45070 */
[----:B------:R-:W2:Y:S04]  /*6a3f0*/  LDL.LU R36, [R1+0x17cc] ;  /* 0x0017cc0001247983 */ /* 0x000ea80000300800 */
[----:B------:R-:W2:Y:S06]  /*6a400*/  LDL.LU R25, [R1+0x17d0] ;  /* 0x0017d00001197983 */ /* 0x000eac0000300800 */
[----:B------:R1:W-:Y:S01]  /*6a410*/  LDGSTS.E [R21+0x7000], [R22.64], P2 ;  /* 0x0700000016157fae */ /* 0x0003e20009121844 */
[----:B---3--:R-:W-:-:S02]  /*6a420*/  IADD3 R30, P3, R30, R29, RZ ;  /* 0x0000001d1e1e7210 */ /* 0x008fc40007f7e0ff */
[----:B----4-:R-:W-:-:S03]  /*6a430*/  IADD3 R26, P4, R26, R29, RZ ;  /* 0x0000001d1a1a7210 */ /* 0x010fc60007f9e0ff */
[----:B------:R-:W-:Y:S01]  /*6a440*/  STL [R1+0x18a8], R30 ;  /* 0x0018a81e01007387 */ /* 0x000fe20000100800 */
[----:B-1----:R-:W-:Y:S02]  /*6a450*/  IMAD.MOV.U32 R22, RZ, RZ, R30 ;  /* 0x000000ffff167224 */ /* 0x002fe400078e001e */
[----:B------:R-:W-:-:S05]  /*6a460*/  IMAD.X R35, R35, 0x1, R0, P3 ;  /* 0x0000000123237824 */ /* 0x000fca00018e0600 */
[----:B------:R1:W-:Y:S01]  /*6a470*/  STL [R1+0x18a4], R35 ;  /* 0x0018a42301007387 */ /* 0x0003e20000100800 */
[----:B------:R-:W-:Y:S01]  /*6a480*/  IMAD.X R27, R27, 0x1, R0, P4 ;  /* 0x000000011b1b7824 */ /* 0x000fe200020e0600 */
[----:B------:R-:W-:Y:S02]  /*6a490*/  MOV R23, R35 ;  /* 0x0000002300177202 */ /* 0x000fe40000000f00 */
[----:B------:R-:W-:Y:S04]  /*6a4a0*/  STL [R1+0x1860], R26 ;  /* 0x0018601a01007387 */ /* 0x000fe80000100800 */
[----:B------:R3:W-:Y:S04]  /*6a4b0*/  STL [R1+0x185c], R27 ;  /* 0x00185c1b01007387 */ /* 0x0007e80000100800 */
[----:B-1----:R-:W4:Y:S04]  /*6a4c0*/  LDL.LU R35, [R1+0x17d4] ;  /* 0x0017d40001237983 */ /* 0x002f280000300800 */
[----:B------:R-:W4:Y:S04]  /*6a4d0*/  LDL.LU R30, [R1+0x17d8] ;  /* 0x0017d800011e7983 */ /* 0x000f280000300800 */
[----:B------:R1:W-:Y:S02]  /*6a4e0*/  LDGSTS.E [R21+0x7200], [R22.64], P2 ;  /* 0x0720000016157fae */ /* 0x0003e40009121844 */
[----:B-1----:R-:W-:-:S02]  /*6a4f0*/  IMAD.MOV.U32 R23, RZ, RZ, R27 ;  /* 0x000000ffff177224 */ /* 0x002fc400078e001b */
[----:B------:R-:W-:Y:S01]  /*6a500*/  IMAD.MOV.U32 R22, RZ, RZ, R26 ;  /* 0x000000ffff167224 */ /* 0x000fe200078e001a */
[----:B---3--:R-:W3:Y:S04]  /*6a510*/  LDL.LU R27, [R1+0x178c] ;  /* 0x00178c00011b7983 */ /* 0x008ee80000300800 */
[----:B------:R-:W3:Y:S01]  /*6a520*/  LDL.LU R26, [R1+0x1790] ;  /* 0x00179000011a7983 */ /* 0x000ee20000300800 */
[----:B------:R-:W-:-:S04]  /*6a530*/  ISETP.GT.AND P1, PT, R3, 0x20, PT ;  /* 0x000000200300780c */ /* 0x000fc80003f24270 */
[----:B------:R-:W-:-:S04]  /*6a540*/  SEL R20, RZ, 0x4, !P1 ;  /* 0x00000004ff147807 */ /* 0x000fc80004800000 */
[----:B------:R-:W-:Y:S02]  /*6a550*/  SEL R20, R20, RZ, !P0 ;  /* 0x000000ff14147207 */ /* 0x000fe40004000000 */
[----:B------:R-:W-:Y:S02]  /*6a560*/  ISETP.GT.AND P2, PT, R3, 0x24, PT ;  /* 0x000000240300780c */ /* 0x000fe40003f44270 */
[----:B------:R-:W-:Y:S02]  /*6a570*/  ISETP.NE.U32.AND P1, PT, R20, RZ, PT ;  /* 0x000000ff1400720c */ /* 0x000fe40003f25070 */
[----:B------:R-:W-:Y:S02]  /*6a580*/  SEL R20, RZ, 0x4, !P2 ;  /* 0x00000004ff147807 */ /* 0x000fe40005000000 */
[----:B------:R-:W-:Y:S02]  /*6a590*/  IADD3 R37, P3, R37, R29, RZ ;  /* 0x0000001d25257210 */ /* 0x000fe40007f7e0ff */
[----:B------:R-:W-:-:S02]  /*6a5a0*/  SEL R20, R20, RZ, !P0 ;  /* 0x000000ff14147207 */ /* 0x000fc40004000000 */
[----:B------:R-:W-:Y:S02]  /*6a5b0*/  IADD3 R24, P4, R24, R29, RZ ;  /* 0x0000001d18187210 */ /* 0x000fe40007f9e0ff */
[----:B------:R-:W-:-:S03]  /*6a5c0*/  ISETP.NE.U32.AND P2, PT, R20, RZ, PT ;  /* 0x000000ff1400720c */ /* 0x000fc60003f45070 */
[----:B------:R1:W-:Y:S04]  /*6a5d0*/  LDGSTS.E [R21+0x8000], [R22.64], P1 ;  /* 0x0800000016157fae */ /* 0x0003e80008921844 */
[----:B------:R-:W-:Y:S01]  /*6a5e0*/  STL [R1+0x1868], R37 ;  /* 0x0018682501007387 */ /* 0x000fe20000100800 */
[----:B-1----:R-:W-:Y:S02]  /*6a5f0*/  IMAD.MOV.U32 R22, RZ, RZ, R37 ;  /* 0x000000ffff167224 */ /* 0x002fe400078e0025 */
[----:B--2---:R-:W-:-:S04]  /*6a600*/  IMAD.X R38, R38, 0x1, R0, P3 ;  /* 0x0000000126267824 */ /* 0x004fc800018e0600 */
[----:B------:R-:W-:Y:S01]  /*6a610*/  IMAD.MOV.U32 R23, RZ, RZ, R38 ;  /* 0x000000ffff177224 */ /* 0x000fe200078e0026 */
[----:B------:R-:W-:Y:S01]  /*6a620*/  STL [R1+0x1864], R38 ;  /* 0x0018642601007387 */ /* 0x000fe20000100800 */
[----:B------:R-:W-:-:S03]  /*6a630*/  IADD3.X R31, R31, R0, RZ, P4, !PT ;  /* 0x000000001f1f7210 */ /* 0x000fc600027fe4ff */
[----:B------:R1:W-:Y:S01]  /*6a640*/  LDGSTS.E [R21+0x8200], [R22.64], P1 ;  /* 0x0820000016157fae */ /* 0x0003e20008921844 */
[----:B------:R-:W-:Y:S02]  /*6a650*/  ISETP.GT.AND P1, PT, R3, 0x28, PT ;  /* 0x000000280300780c */ /* 0x000fe40003f24270 */
[----:B------:R-:W-:Y:S01]  /*6a660*/  IADD3 R28, P3, R28, R29, RZ ;  /* 0x0000001d1c1c7210 */ /* 0x000fe20007f7e0ff */
[----:B------:R-:W-:Y:S01]  /*6a670*/  STL [R1+0x1820], R24 ;  /* 0x0018201801007387 */ /* 0x000fe20000100800 */
[----:B-1----:R-:W-:Y:S01]  /*6a680*/  IMAD.MOV.U32 R22, RZ, RZ, R24 ;  /* 0x000000ffff167224 */ /* 0x002fe200078e0018 */
[----:B------:R-:W-:Y:S02]  /*6a690*/  MOV R23, R31 ;  /* 0x0000001f00177202 */ /* 0x000fe40000000f00 */
[----:B------:R-:W-:Y:S01]  /*6a6a0*/  IADD3 R25, P4, R25, R29, RZ ;  /* 0x0000001d19197210 */ /* 0x000fe20007f9e0ff */
[----:B------:R-:W-:Y:S01]  /*6a6b0*/  IMAD.X R34, R34, 0x1, R0, P3 ;  /* 0x0000000122227824 */ /* 0x000fe200018e0600 */
[----:B------:R1:W-:Y:S01]  /*6a6c0*/  STL [R1+0x181c], R31 ;  /* 0x00181c1f01007387 */ /* 0x0003e20000100800 */
[----:B------:R-:W-:-:S02]  /*6a6d0*/  SEL R20, RZ, 0x4, !P1 ;  /* 0x00000004ff147807 */ /* 0x000fc40004800000 */
[----:B------:R-:W-:Y:S01]  /*6a6e0*/  IMAD.X R36, R36, 0x1, R0, P4 ;  /* 0x0000000124247824 */ /* 0x000fe200020e0600 */
[----:B------:R2:W-:Y:S04]  /*6a6f0*/  LDGSTS.E [R21+0x9000], [R22.64], P2 ;  /* 0x0900000016157fae */ /* 0x0005e80009121844 */
[----:B-1----:R-:W3:Y:S04]  /*6a700*/  LDL.LU R31, [R1+0x1798] ;  /* 0x00179800011f7983 */ /* 0x002ee80000300800 */
[----:B------:R-:W3:Y:S01]  /*6a710*/  LDL.LU R24, [R1+0x1750] ;  /* 0x0017500001187983 */ /* 0x000ee20000300800 */
[----:B--2---:R-:W-:-:S03]  /*6a720*/  MOV R23, R34 ;  /* 0x0000002200177202 */ /* 0x004fc60000000f00 */
[----:B------:R-:W-:Y:S01]  /*6a730*/  STL [R1+0x1828], R28 ;  /* 0x0018281c01007387 */ /* 0x000fe20000100800 */
[----:B------:R-:W-:-:S03]  /*6a740*/  SEL R20, R20, RZ, !P0 ;  /* 0x000000ff14147207 */ /* 0x000fc60004000000 */
[----:B------:R1:W-:Y:S01]  /*6a750*/  STL [R1+0x1824], R34 ;  /* 0x0018242201007387 */ /* 0x0003e20000100800 */
[----:B------:R-:W-:-:S03]  /*6a760*/  IMAD.MOV.U32 R22, RZ, RZ, R28 ;  /* 0x000000ffff167224 */ /* 0x000fc600078e001c */
[----:B------:R2:W-:Y:S01]  /*6a770*/  STL [R1+0x17d0], R25 ;  /* 0x0017d01901007387 */ /* 0x0005e20000100800 */
[----:B------:R-:W-:-:S03]  /*6a780*/  ISETP.NE.U32.AND P1, PT, R20, RZ, PT ;  /* 0x000000ff1400720c */ /* 0x000fc60003f25070 */
[----:B------:R2:W-:Y:S04]  /*6a790*/  LDGSTS.E [R21+0x9200], [R22.64], P2 ;  /* 0x0920000016157fae */ /* 0x0005e80009121844 */
[----:B-1----:R-:W3:Y:S04]  /*6a7a0*/  LDL.LU R34, [R1+0x1794] ;  /* 0x0017940001227983 */ /* 0x002ee80000300800 */
[----:B------:R-:W-:Y:S04]  /*6a7b0*/  STL [R1+0x17cc], R36 ;  /* 0x0017cc2401007387 */ /* 0x000fe80000100800 */
[----:B------:R-:W3:Y:S01]  /*6a7c0*/  LDL.LU R28, [R1+0x174c] ;  /* 0x00174c00011c7983 */ /* 0x000ee20000300800 */
[----:B--2---:R-:W-:-:S02]  /*6a7d0*/  IMAD.MOV.U32 R22, RZ, RZ, R25 ;  /* 0x000000ffff167224 */ /* 0x004fc400078e0019 */
[----:B------:R-:W-:Y:S01]  /*6a7e0*/  IMAD.MOV.U32 R23, RZ, RZ, R36 ;  /* 0x000000ffff177224 */ /* 0x000fe200078e0024 */
[----:B------:R-:W2:Y:S04]  /*6a7f0*/  LDL.LU R37, [R1+0x1758] ;  /* 0x0017580001257983 */ /* 0x000ea80000300800 */
[----:B------:R-:W2:Y:S04]  /*6a800*/  LDL.LU R25, [R1+0x1710] ;  /* 0x0017100001197983 */ /* 0x000ea80000300800 */
[----:B------:R1:W-:Y:S01]  /*6a810*/  LDGSTS.E [R21+0xa000], [R22.64], P1 ;  /* 0x0a00000016157fae */ /* 0x0003e20008921844 */
[----:B----4-:R-:W-:-:S05]  /*6a820*/  IADD3 R30, P3, R30, R29, RZ ;  /* 0x0000001d1e1e7210 */ /* 0x010fca0007f7e0ff */
[----:B------:R-:W-:Y:S01]  /*6a830*/  IMAD.X R35, R35, 0x1, R0, P3 ;  /* 0x0000000123237824 */ /* 0x000fe200018e0600 */
[----:B------:R4:W-:Y:S01]  /*6a840*/  STL [R1+0x17d8], R30 ;  /* 0x0017d81e01007387 */ /* 0x0009e20000100800 */
[----:B-1----:R-:W-:Y:S02]  /*6a850*/  IMAD.MOV.U32 R22, RZ, RZ, R30 ;  /* 0x000000ffff167224 */ /* 0x002fe400078e001e */
[----:B------:R-:W-:Y:S01]  /*6a860*/  IMAD.MOV.U32 R23, RZ, RZ, R35 ;  /* 0x000000ffff177224 */ /* 0x000fe200078e0023 */
[----:B------:R1:W-:Y:S04]  /*6a870*/  STL [R1+0x17d4], R35 ;  /* 0x0017d42301007387 */ /* 0x0003e80000100800 */
[----:B------:R1:W-:Y:S01]  /*6a880*/  LDGSTS.E [R21+0xa200], [R22.64], P1 ;  /* 0x0a20000016157fae */ /* 0x0003e20008921844 */
[----:B---3--:R-:W-:-:S04]  /*6a890*/  IADD3 R26, P4, R26, R29, RZ ;  /* 0x0000001d1a1a7210 */ /* 0x008fc80007f9e0ff */
[----:B------:R-:W-:Y:S01]  /*6a8a0*/  IADD3.X R27, R27, R0, RZ, P4, !PT ;  /* 0x000000001b1b7210 */ /* 0x000fe200027fe4ff */
[----:B------:R-:W-:Y:S04]  /*6a8b0*/  STL [R1+0x1790], R26 ;  /* 0x0017901a01007387 */ /* 0x000fe80000100800 */
[----:B------:R-:W3:Y:S01]  /*6a8c0*/  LDL.LU R38, [R1+0x1754] ;  /* 0x0017540001267983 */ /* 0x000ee20000300800 */
[----:B-1----:R-:W-:-:S03]  /*6a8d0*/  MOV R23, R27 ;  /* 0x0000001b00177202 */ /* 0x002fc60000000f00 */
[----:B------:R1:W-:Y:S04]  /*6a8e0*/  STL [R1+0x178c], R27 ;  /* 0x00178c1b01007387 */ /* 0x0003e80000100800 */
[----:B----4-:R-:W4:Y:S01]  /*6a8f0*/  LDL.LU R30, [R1+0x170c] ;  /* 0x00170c00011e7983 */ /* 0x010f220000300800 */
[----:B------:R-:W-:-:S03]  /*6a900*/  IMAD.MOV.U32 R22, RZ, RZ, R26 ;  /* 0x000000ffff167224 */ /* 0x000fc600078e001a */
[----:B------:R-:W4:Y:S04]  /*6a910*/  LDL.LU R35, [R1+0x1714] ;  /* 0x0017140001237983 */ /* 0x000f280000300800 */
[----:B-1----:R-:W4:Y:S04]  /*6a920*/  LDL.LU R27, [R1+0x1718] ;  /* 0x00171800011b7983 */ /* 0x002f280000300800 */
[----:B------:R-:W4:Y:S04]  /*6a930*/  LDL.LU R36, [R1+0x16bc] ;  /* 0x0016bc0001247983 */ /* 0x000f280000300800 */
[----:B------:R-:W4:Y:S01]  /*6a940*/  LDL.LU R26, [R1+0x16c0] ;  /* 0x0016c000011a7983 */ /* 0x000f220000300800 */
[----:B------:R-:W-:-:S04]  /*6a950*/  ISETP.GT.AND P2, PT, R3, 0x2c, PT ;  /* 0x0000002c0300780c */ /* 0x000fc80003f44270 */
[----:B------:R-:W-:-:S04]  /*6a960*/  SEL R20, RZ, 0x4, !P2 ;  /* 0x00000004ff147807 */ /* 0x000fc80005000000 */
[----:B------:R-:W-:-:S04]  /*6a970*/  SEL R20, R20, RZ, !P0 ;  /* 0x000000ff14147207 */ /* 0x000fc80004000000 */
[----:B------:R-:W-:Y:S02]  /*6a980*/  ISETP.NE.U32.AND P2, PT, R20, RZ, PT ;  /* 0x000000ff1400720c */ /* 0x000fe40003f45070 */
[----:B------:R-:W-:-:S04]  /*6a990*/  ISETP.GT.AND P1, PT, R3, 0x30, PT ;  /* 0x000000300300780c */ /* 0x000fc80003f24270 */
[----:B------:R-:W-:-:S04]  /*6a9a0*/  SEL R20, RZ, 0x4, !P1 ;  /* 0x00000004ff147807 */ /* 0x000fc80004800000 */
[----:B------:R-:W-:-:S03]  /*6a9b0*/  SEL R20, R20, RZ, !P0 ;  /* 0x000000ff14147207 */ /* 0x000fc60004000000 */
[----:B------:R1:W-:Y:S01]  /*6a9c0*/  LDGSTS.E [R21+0xb000], [R22.64], P2 ;  /* 0x0b00000016157fae */ /* 0x0003e20009121844 */
[----:B------:R-:W-:Y:S02]  /*6a9d0*/  ISETP.NE.U32.AND P1, PT, R20, RZ, PT ;  /* 0x000000ff1400720c */ /* 0x000fe40003f25070 */
[-C--:B------:R-:W-:Y:S02]  /*6a9e0*/  IADD3 R31, P3, R31, R29.reuse, RZ ;  /* 0x0000001d1f1f7210 */ /* 0x080fe40007f7e0ff */
[----:B------:R-:W-:-:S03]  /*6a9f0*/  IADD3 R24, P4, R24, R29, RZ ;  /* 0x0000001d18187210 */ /* 0x000fc60007f9e0ff */
        /* <DEDUP_REMOVED lines=10> */
[----:B------:R1:W-:Y:S01]  /*6aaa0*/  LDGSTS.E [R21+0xb200], [R22.64], P2 ;  /* 0x0b20000016157fae */ /* 0x0003e20009121844 */
[----:B------:R-:W-:-:S02]  /*6aab0*/  ISETP.GT.AND P2, PT, R3, 0x34, PT ;  /* 0x000000340300780c */ /* 0x000fc40003f44270 */
[----:B--2---:R-:W-:Y:S02]  /*6aac0*/  IADD3 R37, P3, R37, R29, RZ ;  /* 0x0000001d25257210 */ /* 0x004fe40007f7e0ff */
[----:B------:R-:W-:Y:S01]  /*6aad0*/  SEL R20, RZ, 0x4, !P2 ;  /* 0x00000004ff147807 */ /* 0x000fe20005000000 */
[----:B-1----:R-:W-:Y:S02]  /*6aae0*/  IMAD.MOV.U32 R23, RZ, RZ, R28 ;  /* 0x000000ffff177224 */ /* 0x002fe400078e001c */
[----:B------:R-:W-:Y:S01]  /*6aaf0*/  IMAD.MOV.U32 R22, RZ, RZ, R24 ;  /* 0x000000ffff167224 */ /* 0x000fe200078e0018 */
[----:B------:R-:W2:Y:S04]  /*6ab00*/  LDL.LU R28, [R1+0x167c] ;  /* 0x00167c00011c7983 */ /* 0x000ea80000300800 */
[----:B------:R-:W2:Y:S01]  /*6ab10*/  LDL.LU R24, [R1+0x1680] ;  /* 0x0016800001187983 */ /* 0x000ea20000300800 */
[----:B------:R-:W-:-:S02]  /*6ab20*/  SEL R20, R20, RZ, !P0 ;  /* 0x000000ff14147207 */ /* 0x000fc40004000000 */
[----:B------:R-:W-:Y:S01]  /*6ab30*/  IADD3 R25, P4, R25, R29, RZ ;  /* 0x0000001d19197210 */ /* 0x000fe20007f9e0ff */
[----:B------:R1:W-:Y:S01]  /*6ab40*/  LDGSTS.E [R21+0xc000], [R22.64], P1 ;  /* 0x0c00000016157fae */ /* 0x0003e20008921844 */
[----:B------:R-:W-:-:S03]  /*6ab50*/  ISETP.NE.U32.AND P2, PT, R20, RZ, PT ;  /* 0x000000ff1400720c */ /* 0x000fc60003f45070 */
[----:B------:R-:W-:Y:S01]  /*6ab60*/  STL [R1+0x1758], R37 ;  /* 0x0017582501007387 */ /* 0x000fe20000100800 */
[----:B-1----:R-:W-:Y:S02]  /*6ab70*/  IMAD.MOV.U32 R22, RZ, RZ, R37 ;  /* 0x000000ffff167224 */ /* 0x002fe400078e0025 */
[----:B---3--:R-:W-:-:S04]  /*6ab80*/  IMAD.X R38, R38, 0x1, R0, P3 ;  /* 0x0000000126267824 */ /* 0x008fc800018e0600 */
[----:B------:R-:W-:Y:S01]  /*6ab90*/  IMAD.MOV.U32 R23, RZ, RZ, R38 ;  /* 0x000000ffff177224 */ /* 0x000fe200078e0026 */
[----:B------:R-:W-:Y:S01]  /*6aba0*/  STL [R1+0x1754], R38 ;  /* 0x0017542601007387 */ /* 0x000fe20000100800 */
[----:B----4-:R-:W-:-:S03]  /*6abb0*/  IADD3.X R30, R30, R0, RZ, P4, !PT ;  /* 0x000000001e1e7210 */ /* 0x010fc600027fe4ff */
[----:B------:R1:W-:Y:S04]  /*6abc0*/  LDGSTS.E [R21+0xc200], [R22.64], P1 ;  /* 0x0c20000016157fae */ /* 0x0003e80008921844 */
[----:B------:R-:W-:Y:S01]  /*6abd0*/  STL [R1+0x1710], R25 ;  /* 0x0017101901007387 */ /* 0x000fe20000100800 */
[----:B------:R-:W-:-:S03]  /*6abe0*/  IADD3 R27, P3, R27, R29, RZ ;  /* 0x0000001d1b1b7210 */ /* 0x000fc60007f7e0ff */
[----:B------:R3:W-:Y:S01]  /*6abf0*/  STL [R1+0x170c], R30 ;  /* 0x00170c1e01007387 */ /* 0x0007e20000100800 */
[----:B-1----:R-:W-:Y:S01]  /*6ac00*/  IMAD.MOV.U32 R22, RZ, RZ, R25 ;  /* 0x000000ffff167224 */ /* 0x002fe200078e0019 */
[----:B------:R-:W-:Y:S02]  /*6ac10*/  MOV R23, R30 ;  /* 0x0000001e00177202 */ /* 0x000fe40000000f00 */
[----:B------:R-:W-:Y:S01]  /*6ac20*/  IADD3 R26, P4, R26, R29, RZ ;  /* 0x0000001d1a1a7210 */ /* 0x000fe20007f9e0ff */
[--C-:B------:R-:W-:Y:S01]  /*6ac30*/  IMAD.X R35, R35, 0x1, R0.reuse, P3 ;  /* 0x0000000123237824 */ /* 0x100fe200018e0600 */
[----:B---3--:R-:W3:Y:S01]  /*6ac40*/  LDL.LU R30, [R1+0x1688] ;  /* 0x00168800011e7983 */ /* 0x008ee20000300800 */
[----:B------:R-:W4:Y:S02]  /*6ac50*/  LDL.LU R25, [R1+0x1640] ;  /* 0x0016400001197983 */ /* 0x000f240000300800 */
[----:B------:R-:W-:Y:S01]  /*6ac60*/  IMAD.X R36, R36, 0x1, R0, P4 ;  /* 0x0000000124247824 */ /* 0x000fe200020e0600 */
[----:B------:R-:W-:Y:S04]  /*6ac70*/  STL [R1+0x1718], R27 ;  /* 0x0017181b01007387 */ /* 0x000fe80000100800 */
[----:B------:R1:W-:Y:S04]  /*6ac80*/  LDGSTS.E [R21+0xd000], [R22.64], P2 ;  /* 0x0d00000016157fae */ /* 0x0003e80009121844 */
[----:B------:R1:W-:Y:S01]  /*6ac90*/  STL [R1+0x1714], R35 ;  /* 0x0017142301007387 */ /* 0x0003e20000100800 */
[----:B------:R1:W-:Y:S02]  /*6aca0*/  STL [R1+0x16c0], R26 ;  /* 0x0016c01a01007387 */ /* 0x0003e40000100800 */
[----:B-1----:R-:W-:Y:S01]  /*6acb0*/  MOV R23, R35 ;  /* 0x0000002300177202 */ /* 0x002fe20000000f00 */
[----:B------:R-:W-:Y:S01]  /*6acc0*/  IMAD.MOV.U32 R22, RZ, RZ, R27 ;  /* 0x000000ffff167224 */ /* 0x000fe200078e001b */
[----:B------:R-:W4:Y:S01]  /*6acd0*/  LDL.LU R35, [R1+0x1684] ;  /* 0x0016840001237983 */ /* 0x000f220000300800 */
[----:B------:R-:W-:Y:S02]  /*6ace0*/  STL [R1+0x16bc], R36 ;  /* 0x0016bc2401007387 */ /* 0x000fe40000100800 */
[----:B------:R-:W4:Y:S01]  /*6acf0*/  LDL.LU R27, [R1+0x163c] ;  /* 0x00163c00011b7983 */ /* 0x000f220000300800 */
[----:B------:R-:W-:Y:S01]  /*6ad00*/  ISETP.GT.AND P1, PT, R3, 0x38, PT ;  /* 0x000000380300780c */ /* 0x000fe20003f24270 */
[----:B------:R1:W-:Y:S04]  /*6ad10*/  LDGSTS.E [R21+0xd200], [R22.64], P2 ;  /* 0x0d20000016157fae */ /* 0x0003e80009121844 */
[----:B------:R-:W4:Y:S01]  /*6ad20*/  LDL.LU R37, [R1+0x1648] ;  /* 0x0016480001257983 */ /* 0x000f220000300800 */
[----:B------:R-:W-:-:S04]  /*6ad30*/  SEL R20, RZ, 0x4, !P1 ;  /* 0x00000004ff147807 */ /* 0x000fc80004800000 */
[----:B------:R-:W-:-:S04]  /*6ad40*/  SEL R20, R20, RZ, !P0 ;  /* 0x000000ff14147207 */ /* 0x000fc80004000000 */
[----:B------:R-:W-:Y:S01]  /*6ad50*/  ISETP.NE.U32.AND P1, PT, R20, RZ, PT ;  /* 0x000000ff1400720c */ /* 0x000fe20003f25070 */
[----:B-1----:R-:W-:Y:S02]  /*6ad60*/  IMAD.MOV.U32 R22, RZ, RZ, R26 ;  /* 0x000000ffff167224 */ /* 0x002fe400078e001a */
[----:B------:R-:W-:Y:S01]  /*6ad70*/  IMAD.MOV.U32 R23, RZ, RZ, R36 ;  /* 0x000000ffff177224 */ /* 0x000fe200078e0024 */
[----:B------:R-:W4:Y:S01]  /*6ad80*/  LDL.LU R26, [R1+0x1600] ;  /* 0x00160000011a7983 */ /* 0x000f220000300800 */
[----:B------:R-:W-:-:S04]  /*6ad90*/  ISETP.GT.AND P2, PT, R3, 0x3c, PT ;  /* 0x0000003c0300780c */ /* 0x000fc80003f44270 */
[----:B------:R-:W-:-:S04]  /*6ada0*/  SEL R20, RZ, 0x4, !P2 ;  /* 0x00000004ff147807 */ /* 0x000fc80005000000 */
[----:B------:R1:W-:Y:S01]  /*6adb0*/  LDGSTS.E [R21+0xe000], [R22.64], P1 ;  /* 0x0e00000016157fae */ /* 0x0003e20008921844 */
[----:B------:R-:W-:-:S04]  /*6adc0*/  SEL R20, R20, RZ, !P0 ;  /* 0x000000ff14147207 */ /* 0x000fc80004000000 */
[----:B------:R-:W-:Y:S02]  /*6add0*/  ISETP.NE.U32.AND P2, PT, R20, RZ, PT ;  /* 0x000000ff1400720c */ /* 0x000fe40003f45070 */
        /* <DEDUP_REMOVED lines=9> */
[----:B------:R-:W-:Y:S01]  /*6ae70*/  STL [R1+0x1680], R24 ;  /* 0x0016801801007387 */ /* 0x000fe20000100800 */
[----:B------:R-:W3:Y:S03]  /*6ae80*/  LDL.LU R38, [R1+0x1644] ;  /* 0x0016440001267983 */ /* 0x000ee60000300800 */
[----:B------:R1:W-:Y:S01]  /*6ae90*/  STL [R1+0x167c], R28 ;  /* 0x00167c1c01007387 */ /* 0x0003e20000100800 */
[----:B------:R-:W3:Y:S01]  /*6aea0*/  LDL.LU R31, [R1+0x15fc] ;  /* 0x0015fc00011f7983 */ /* 0x000ee20000300800 */
[----:B-1----:R-:W-:Y:S02]  /*6aeb0*/  MOV R23, R28 ;  /* 0x0000001c00177202 */ /* 0x002fe40000000f00 */
[----:B------:R-:W3:Y:S01]  /*6aec0*/  LDL.LU R34, [R1+0x1604] ;  /* 0x0016040001227983 */ /* 0x000ee20000300800 */
[----:B------:R-:W-:-:S05]  /*6aed0*/  IMAD.MOV.U32 R22, RZ, RZ, R24 ;  /* 0x000000ffff167224 */ /* 0x000fca00078e0018 */
[----:B------:R1:W-:Y:S04]  /*6aee0*/  LDGSTS.E [R21+0xf000], [R22.64], P2 ;  /* 0x0f00000016157fae */ /* 0x0003e80009121844 */
[----:B------:R-:W3:Y:S01]  /*6aef0*/  LDL.LU R28, [R1+0x1608] ;  /* 0x00160800011c7983 */ /* 0x000ee20000300800 */
[----:B------:R-:W3:Y:S02]  /*6af00*/  LDL.LU R36, [R1+0x15bc] ;  /* 0x0015bc0001247983 */ /* 0x000ee40000300800 */
[----:B------:R-:W3:Y:S02]  /*6af10*/  LDL.LU R24, [R1+0x15c0] ;  /* 0x0015c00001187983 */ /* 0x000ee40000300800 */
[-C--:B---3--:R-:W-:Y:S02]  /*6af20*/  IADD3 R30, P3, R30, R29.reuse, RZ ;  /* 0x0000001d1e1e7210 */ /* 0x088fe40007f7e0ff */
[----:B----4-:R-:W-:-:S03]  /*6af30*/  IADD3 R25, P4, R25, R29, RZ ;  /* 0x0000001d19197210 */ /* 0x010fc60007f9e0ff */
[----:B------:R-:W-:Y:S01]  /*6af40*/  STL [R1+0x1688], R30 ;  /* 0x0016881e01007387 */ /* 0x000fe20000100800 */
[----:B-1----:R-:W-:Y:S02]  /*6af50*/  IMAD.MOV.U32 R22, RZ, RZ, R30 ;  /* 0x000000ffff167224 */ /* 0x002fe400078e001e */
[--C-:B------:R-:W-:Y:S02]  /*6af60*/  IMAD.X R35, R35, 0x1, R0.reuse, P3 ;  /* 0x0000000123237824 */ /* 0x100fe400018e0600 */
[----:B------:R-:W-:-:S03]  /*6af70*/  IMAD.X R27, R27, 0x1, R0, P4 ;  /* 0x000000011b1b7824 */ /* 0x000fc600020e0600 */
[----:B------:R1:W-:Y:S01]  /*6af80*/  STL [R1+0x1684], R35 ;  /* 0x0016842301007387 */ /* 0x0003e20000100800 */
[----:B------:R-:W-:Y:S01]  /*6af90*/  MOV R23, R35 ;  /* 0x0000002300177202 */ /* 0x000fe20000000f00 */
[----:B------:R-:W-:Y:S02]  /*6afa0*/  STL [R1+0x1640], R25 ;  /* 0x0016401901007387 */ /* 0x000fe40000100800 */
[----:B------:R3:W-:Y:S02]  /*6afb0*/  STL [R1+0x163c], R27 ;  /* 0x00163c1b01007387 */ /* 0x0007e40000100800 */
[----:B------:R4:W-:Y:S04]  /*6afc0*/  LDGSTS.E [R21+0xf200], [R22.64], P2 ;  /* 0x0f20000016157fae */ /* 0x0009e80009121844 */
[----:B-1----:R-:W2:Y:S01]  /*6afd0*/  LDL.LU R35, [R1+0x15c4] ;  /* 0x0015c40001237983 */ /* 0x002ea20000300800 */
[----:B------:R-:W2:Y:S02]  /*6afe0*/  LDL.LU R30, [R1+0x15c8] ;  /* 0x0015c800011e7983 */ /* 0x000ea40000300800 */
[----:B----4-:R-:W-:-:S02]  /*6aff0*/  IMAD.MOV.U32 R23, RZ, RZ, R27 ;  /* 0x000000ffff177224 */ /* 0x010fc400078e001b */
[----:B------:R-:W-:Y:S01]  /*6b000*/  IMAD.MOV.U32 R22, RZ, RZ, R25 ;  /* 0x000000ffff167224 */ /* 0x000fe200078e0019 */
[----:B---3--:R-:W3:Y:S01]  /*6b010*/  LDL.LU R27, [R1+0x1384] ;  /* 0x00138400011b7983 */ /* 0x008ee20000300800 */
[----:B------:R-:W4:Y:S01]  /*6b020*/  LDL.LU R25, [R1+0x1388] ;  /* 0x0013880001197983 */ /* 0x000f220000300800 */
[----:B------:R-:W-:-:S04]  /*6b030*/  ISETP.GT.AND P1, PT, R3, 0x40, PT ;  /* 0x000000400300780c */ /* 0x000fc80003f24270 */
[----:B------:R-:W-:-:S04]  /*6b040*/  SEL R20, RZ, 0x4, !P1 ;  /* 0x00000004ff147807 */ /* 0x000fc80004800000 */
[----:B------:R-:W-:Y:S02]  /*6b050*/  SEL R20, R20, RZ, !P0 ;  /* 0x000000ff14147207 */ /* 0x000fe40004000000 */
[----:B------:R-:W-:Y:S02]  /*6b060*/  ISETP.GT.AND P2, PT, R3, 0x44, PT ;  /* 0x000000440300780c */ /* 0x000fe40003f44270 */
[----:B------:R-:W-:Y:S02]  /*6b070*/  ISETP.NE.U32.AND P1, PT, R20, RZ, PT ;  /* 0x000000ff1400720c */ /* 0x000fe40003f25070 */
[----:B------:R-:W-:Y:S01]  /*6b080*/  SEL R20, RZ, 0x4, !P2 ;  /* 0x00000004ff147807 */ /* 0x000fe20005000000 */
[----:B------:R-:W-:-:S03]  /*6b090*/  IADD3 R37, P3, R37, R29, RZ ;  /* 0x0000001d25257210 */ /* 0x000fc60007f7e0ff */
[----:B------:R-:W-:Y:S02]  /*6b0a0*/  SEL R20, R20, RZ, !P0 ;  /* 0x000000ff14147207 */ /* 0x000fe40004000000 */
[----:B------:R-:W-:Y:S02]  /*6b0b0*/  IADD3 R26, P4, R26, R29, RZ ;  /* 0x0000001d1a1a7210 */ /* 0x000fe40007f9e0ff */
[----:B------:R-:W-:-:S03]  /*6b0c0*/  ISETP.NE.U32.AND P2, PT, R20, RZ, PT ;  /* 0x000000ff1400720c */ /* 0x000fc60003f45070 */
[----:B------:R1:W-:Y:S04]  /*6b0d0*/  LDGSTS.E [R21+0x10000], [R22.64], P1 ;  /* 0x1000000016157fae */ /* 0x0003e80008921844 */
[----:B------:R-:W-:Y:S01]  /*6b0e0*/  STL [R1+0x1648], R37 ;  /* 0x0016482501007387 */ /* 0x000fe20000100800 */
[----:B-1----:R-:W-:Y:S02]  /*6b0f0*/  IMAD.MOV.U32 R22, RZ, RZ, R37 ;  /* 0x000000ffff167224 */ /* 0x002fe400078e0025 */
[----:B------:R-:W-:-:S04]  /*6b100*/  IMAD.X R38, R38, 0x1, R0, P3 ;  /* 0x0000000126267824 */ /* 0x000fc800018e0600 */
[----:B------:R-:W-:Y:S01]  /*6b110*/  IMAD.MOV.U32 R23, RZ, RZ, R38 ;  /* 0x000000ffff177224 */ /* 0x000fe200078e0026 */
[----:B------:R-:W-:Y:S01]  /*6b120*/  IADD3.X R31, R31, R0, RZ, P4, !PT ;  /* 0x000000001f1f7210 */ /* 0x000fe200027fe4ff */
[----:B------:R-:W-:Y:S04]  /*6b130*/  STL [R1+0x1644], R38 ;  /* 0x0016442601007387 */ /* 0x000fe80000100800 */
[----:B------:R1:W-:Y:S01]  /*6b140*/  LDGSTS.E [R21+0x10200], [R22.64], P1 ;  /* 0x1020000016157fae */ /* 0x0003e20008921844 */
[----:B------:R-:W-:Y:S01]  /*6b150*/  STL [R1+0x1600], R26 ;  /* 0x0016001a01007387 */ /* 0x000fe20000100800 */
[-C--:B------:R-:W-:Y:S02]  /*6b160*/  IADD3 R28, P3, R28, R29.reuse, RZ ;  /* 0x0000001d1c1c7210 */ /* 0x080fe40007f7e0ff */
[----:B------:R-:W-:Y:S01]  /*6b170*/  ISETP.GT.AND P1, PT, R3, 0x48, PT ;  /* 0x000000480300780c */ /* 0x000fe20003f24270 */
[----:B------:R1:W-:Y:S01]  /*6b180*/  STL [R1+0x15fc], R31 ;  /* 0x0015fc1f01007387 */ /* 0x0003e20000100800 */
[----:B------:R-:W-:Y:S01]  /*6b190*/  IADD3 R24, P4, R24, R29, RZ ;  /* 0x0000001d18187210 */ /* 0x000fe20007f9e0ff */
[----:B------:R-:W-:-:S02]  /*6b1a0*/  IMAD.X R34, R34, 0x1, R0, P3 ;  /* 0x0000000122227824 */ /* 0x000fc400018e0600 */
[----:B-1----:R-:W-:Y:S01]  /*6b1b0*/  IMAD.MOV.U32 R22, RZ, RZ, R26 ;  /* 0x000000ffff167224 */ /* 0x002fe200078e001a */
[----:B------:R-:W-:Y:S02]  /*6b1c0*/  MOV R23, R31 ;  /* 0x0000001f00177202 */ /* 0x000fe40000000f00 */
[----:B------:R-:W-:Y:S01]  /*6b1d0*/  SEL R20, RZ, 0x4, !P1 ;  /* 0x00000004ff147807 */ /* 0x000fe20004800000 */
[----:B------:R-:W3:Y:S01]  /*6b1e0*/  LDL.LU R31, [R1+0x1390] ;  /* 0x00139000011f7983 */ /* 0x000ee20000300800 */
[----:B------:R-:W3:Y:S02]  /*6b1f0*/  LDL.LU R26, [R1+0x13c8] ;  /* 0x0013c800011a7983 */ /* 0x000ee40000300800 */
[----:B------:R-:W-:Y:S01]  /*6b200*/  STL [R1+0x1608], R28 ;  /* 0x0016081c01007387 */ /* 0x000fe20000100800 */
[----:B------:R1:W-:Y:S01]  /*6b210*/  LDGSTS.E [R21+0x11000], [R22.64], P2 ;  /* 0x1100000016157fae */ /* 0x0003e20009121844 */
[----:B------:R1:W-:Y:S02]  /*6b220*/  STL [R1+0x1604], R34 ;  /* 0x0016042201007387 */ /* 0x0003e40000100800 */
[----:B------:R1:W-:Y:S01]  /*6b230*/  STL [R1+0x15c0], R24 ;  /* 0x0015c01801007387 */ /* 0x0003e20000100800 */
[----:B------:R-:W-:Y:S01]  /*6b240*/  SEL R20, R20, RZ, !P0 ;  /* 0x000000ff14147207 */ /* 0x000fe20004000000 */
[----:B------:R-:W-:Y:S01]  /*6b250*/  IMAD.X R36, R36, 0x1, R0, P4 ;  /* 0x0000000124247824 */ /* 0x000fe200020e0600 */
[----:B-1----:R-:W-:-:S02]  /*6b260*/  MOV R23, R34 ;  /* 0x0000002200177202 */ /* 0x002fc40000000f00 */
[----:B------:R-:W3:Y:S01]  /*6b270*/  LDL.LU R34, [R1+0x138c] ;  /* 0x00138c0001227983 */ /* 0x000ee20000300800 */
[----:B------:R-:W-:Y:S01]  /*6b280*/  ISETP.NE.U32.AND P1, PT, R20, RZ, PT ;  /* 0x000000ff1400720c */ /* 0x000fe20003f25070 */
[----:B------:R-:W-:Y:S02]  /*6b290*/  IMAD.MOV.U32 R22, RZ, RZ, R28 ;  /* 0x000000ffff167224 */ /* 0x000fe400078e001c */
[----:B------:R-:W-:Y:S01]  /*6b2a0*/  STL [R1+0x15bc], R36 ;  /* 0x0015bc2401007387 */ /* 0x000fe20000100800 */
[----:B------:R-:W3:Y:S04]  /*6b2b0*/  LDL.LU R28, [R1+0x13c4] ;  /* 0x0013c400011c7983 */ /* 0x000ee80000300800 */
[----:B------:R1:W-:Y:S01]  /*6b2c0*/  LDGSTS.E [R21+0x11200], [R22.64], P2 ;  /* 0x1120000016157fae */ /* 0x0003e20009121844 */
[----:B------:R-:W3:Y:S02]  /*6b2d0*/  LDL.LU R37, [R1+0x13d0] ;  /* 0x0013d00001257983 */ /* 0x000ee40000300800 */
[----:B-1----:R-:W-:-:S02]  /*6b2e0*/  IMAD.MOV.U32 R22, RZ, RZ, R24 ;  /* 0x000000ffff167224 */ /* 0x002fc400078e0018 */
[----:B------:R-:W-:Y:S01]  /*6b2f0*/  IMAD.MOV.U32 R23, RZ, RZ, R36 ;  /* 0x000000ffff177224 */ /* 0x000fe200078e0024 */
[----:B------:R-:W3:Y:S04]  /*6b300*/  LDL.LU R24, [R1+0x1408] ;  /* 0x0014080001187983 */ /* 0x000ee80000300800 */
[----:B------:R1:W-:Y:S01]  /*6b310*/  LDGSTS.E [R21+0x12000], [R22.64], P1 ;  /* 0x1200000016157fae */ /* 0x0003e20008921844 */
[----:B--2---:R-:W-:-:S05]  /*6b320*/  IADD3 R30, P3, R30, R29, RZ ;  /* 0x0000001d1e1e7210 */ /* 0x004fca0007f7e0ff */
[----:B------:R-:W-:Y:S01]  /*6b330*/  IMAD.X R35, R35, 0x1, R0, P3 ;  /* 0x0000000123237824 */ /* 0x000fe200018e0600 */
[----:B------:R2:W-:Y:S01]  /*6b340*/  STL [R1+0x15c8], R30 ;  /* 0x0015c81e01007387 */ /* 0x0005e20000100800 */
[----:B----4-:R-:W-:-:S03]  /*6b350*/  IADD3 R25, P4, R25, R29, RZ ;  /* 0x0000001d19197210 */ /* 0x010fc60007f9e0ff */
[----:B------:R4:W-:Y:S01]  /*6b360*/  STL [R1+0x15c4], R35 ;  /* 0x0015c42301007387 */ /* 0x0009e20000100800 */
[----:B-1----:R-:W-:Y:S02]  /*6b370*/  IMAD.MOV.U32 R22, RZ, RZ, R30 ;  /* 0x000000ffff167224 */ /* 0x002fe400078e001e */
[----:B------:R-:W-:Y:S01]  /*6b380*/  IMAD.MOV.U32 R23, RZ, RZ, R35 ;  /* 0x000000ffff177224 */ /* 0x000fe200078e0023 */
[----:B---3--:R-:W-:Y:S01]  /*6b390*/  IADD3.X R27, R27, R0, RZ, P4, !PT ;  /* 0x000000001b1b7210 */ /* 0x008fe200027fe4ff */
[----:B------:R1:W-:Y:S01]  /*6b3a0*/  STL [R1+0x1388], R25 ;  /* 0x0013881901007387 */ /* 0x0003e20000100800 */
[----:B------:R-:W3:Y:S03]  /*6b3b0*/  LDL.LU R38, [R1+0x13cc] ;  /* 0x0013cc0001267983 */ /* 0x000ee60000300800 */
[----:B------:R1:W-:Y:S04]  /*6b3c0*/  LDGSTS.E [R21+0x12200], [R22.64], P1 ;  /* 0x1220000016157fae */ /* 0x0003e80008921844 */
[----:B------:R1:W-:Y:S01]  /*6b3d0*/  STL [R1+0x1384], R27 ;  /* 0x0013841b01007387 */ /* 0x0003e20000100800 */
[----:B--2---:R-:W2:Y:S02]  /*6b3e0*/  LDL.LU R30, [R1+0x1404] ;  /* 0x00140400011e7983 */ /* 0x004ea40000300800 */
[----:B----4-:R-:W2:Y:S02]  /*6b3f0*/  LDL.LU R35, [R1+0x140c] ;  /* 0x00140c0001237983 */ /* 0x010ea40000300800 */
[----:B-1----:R-:W-:-:S02]  /*6b400*/  IMAD.MOV.U32 R22, RZ, RZ, R25 ;  /* 0x000000ffff167224 */ /* 0x002fc400078e0019 */
[----:B------:R-:W2:Y:S01]  /*6b410*/  LDL.LU R25, [R1+0x1410] ;  /* 0x0014100001197983 */ /* 0x000ea20000300800 */
[----:B------:R-:W-:Y:S01]  /*6b420*/  MOV R23, R27 ;  /* 0x0000001b00177202 */ /* 0x000fe20000000f00 */
[----:B------:R-:W2:Y:S02]  /*6b430*/  LDL.LU R36, [R1+0x1444] ;  /* 0x0014440001247983 */ /* 0x000ea40000300800 */
[----:B------:R-:W2:Y:S01]  /*6b440*/  LDL.LU R27, [R1+0x1448] ;  /* 0x00144800011b7983 */ /* 0x000ea20000300800 */
        /* <DEDUP_REMOVED lines=11> */
[----:B-1----:R-:W-:Y:S01]  /*6b500*/  IMAD.MOV.U32 R22, RZ, RZ, R31 ;  /* 0x000000ffff167224 */ /* 0x002fe200078e001f */
[----:B------:R-:W-:Y:S01]  /*6b510*/  STL [R1+0x1390], R31 ;  /* 0x0013901f01007387 */ /* 0x000fe20000100800 */
[----:B------:R-:W-:-:S05]  /*6b520*/  IMAD.X R34, R34, 0x1, R0, P3 ;  /* 0x0000000122227824 */ /* 0x000fca00018e0600 */
[----:B------:R-:W-:Y:S01]  /*6b530*/  MOV R23, R34 ;  /* 0x0000002200177202 */ /* 0x000fe20000000f00 */
[----:B------:R-:W-:Y:S01]  /*6b540*/  IMAD.X R28, R28, 0x1, R0, P4 ;  /* 0x000000011c1c7824 */ /* 0x000fe200020e0600 */
[----:B------:R1:W-:Y:S04]  /*6b550*/  STL [R1+0x138c], R34 ;  /* 0x00138c2201007387 */ /* 0x0003e80000100800 */
[----:B------:R1:W-:Y:S01]  /*6b560*/  LDGSTS.E [R21+0x13200], [R22.64], P2 ;  /* 0x1320000016157fae */ /* 0x0003e20009121844 */
[----:B------:R-:W-:Y:S01]  /*6b570*/  STL [R1+0x13c8], R26 ;  /* 0x0013c81a01007387 */ /* 0x000fe20000100800 */
[----:B------:R-:W-:Y:S01]  /*6b580*/  ISETP.GT.AND P2, PT, R3, 0x54, PT ;  /* 0x000000540300780c */ /* 0x000fe20003f44270 */
[----:B------:R1:W-:Y:S01]  /*6b590*/  STL [R1+0x13c4], R28 ;  /* 0x0013c41c01007387 */ /* 0x0003e20000100800 */
[----:B------:R-:W-:-:S02]  /*6b5a0*/  IADD3 R37, P3, R37, R29, RZ ;  /* 0x0000001d25257210 */ /* 0x000fc40007f7e0ff */
[----:B------:R-:W-:Y:S01]  /*6b5b0*/  SEL R20, RZ, 0x4, !P2 ;  /* 0x00000004ff147807 */ /* 0x000fe20005000000 */
[----:B-1----:R-:W4:Y:S01]  /*6b5c0*/  LDL.LU R34, [R1+0x144c] ;  /* 0x00144c0001227983 */ /* 0x002f220000300800 */
[----:B------:R-:W4:Y:S02]  /*6b5d0*/  LDL.LU R31, [R1+0x1450] ;  /* 0x00145000011f7983 */ /* 0x000f240000300800 */
[----:B------:R-:W-:Y:S02]  /*6b5e0*/  IMAD.MOV.U32 R23, RZ, RZ, R28 ;  /* 0x000000ffff177224 */ /* 0x000fe400078e001c */
[----:B------:R-:W-:Y:S01]  /*6b5f0*/  IMAD.MOV.U32 R22, RZ, RZ, R26 ;  /* 0x000000ffff167224 */ /* 0x000fe200078e001a */
[----:B------:R-:W4:Y:S01]  /*6b600*/  LDL.LU R28, [R1+0x1484] ;  /* 0x00148400011c7983 */ /* 0x000f220000300800 */
[----:B------:R-:W4:Y:S01]  /*6b610*/  LDL.LU R26, [R1+0x1488] ;  /* 0x00148800011a7983 */ /* 0x000f220000300800 */
[----:B------:R-:W-:Y:S02]  /*6b620*/  SEL R20, R20, RZ, !P0 ;  /* 0x000000ff14147207 */ /* 0x000fe40004000000 */
[----:B------:R-:W-:Y:S01]  /*6b630*/  IADD3 R24, P4, R24, R29, RZ ;  /* 0x0000001d18187210 */ /* 0x000fe20007f9e0ff */
[----:B------:R1:W-:Y:S01]  /*6b640*/  LDGSTS.E [R21+0x14000], [R22.64], P1 ;  /* 0x1400000016157fae */ /* 0x0003e20008921844 */
[----:B------:R-:W-:-:S03]  /*6b650*/  ISETP.NE.U32.AND P2, PT, R20, RZ, PT ;  /* 0x000000ff1400720c */ /* 0x000fc60003f45070 */
[----:B------:R-:W-:Y:S01]  /*6b660*/  STL [R1+0x13d0], R37 ;  /* 0x0013d02501007387 */ /* 0x000fe20000100800 */
[----:B-1----:R-:W-:Y:S02]  /*6b670*/  IMAD.MOV.U32 R22, RZ, RZ, R37 ;  /* 0x000000ffff167224 */ /* 0x002fe400078e0025 */
[----:B---3--:R-:W-:-:S04]  /*6b680*/  IMAD.X R38, R38, 0x1, R0, P3 ;  /* 0x0000000126267824 */ /* 0x008fc800018e0600 */
[----:B------:R-:W-:Y:S01]  /*6b690*/  IMAD.MOV.U32 R23, RZ, RZ, R38 ;  /* 0x000000ffff177224 */ /* 0x000fe200078e0026 */
[----:B--2---:R-:W-:Y:S01]  /*6b6a0*/  IADD3.X R30, R30, R0, RZ, P4, !PT ;  /* 0x000000001e1e7210 */ /* 0x004fe200027fe4ff */
[----:B------:R-:W-:Y:S04]  /*6b6b0*/  STL [R1+0x13cc], R38 ;  /* 0x0013cc2601007387 */ /* 0x000fe80000100800 */
[----:B------:R1:W-:Y:S01]  /*6b6c0*/  LDGSTS.E [R21+0x14200], [R22.64], P1 ;  /* 0x1420000016157fae */ /* 0x0003e20008921844 */
[----:B------:R-:W-:Y:S02]  /*6b6d0*/  STL [R1+0x1408], R24 ;  /* 0x0014081801007387 */ /* 0x000fe40000100800 */
[----:B------:R2:W-:Y:S01]  /*6b6e0*/  STL [R1+0x1404], R30 ;  /* 0x0014041e01007387 */ /* 0x0005e20000100800 */
[----:B------:R-:W-:-:S02]  /*6b6f0*/  IADD3 R25, P3, R25, R29, RZ ;  /* 0x0000001d19197210 */ /* 0x000fc40007f7e0ff */
[----:B------:R-:W-:Y:S01]  /*6b700*/  IADD3 R27, P4, R27, R29, RZ ;  /* 0x0000001d1b1b7210 */ /* 0x000fe20007f9e0ff */
[----:B-1----:R-:W-:Y:S01]  /*6b710*/  IMAD.MOV.U32 R22, RZ, RZ, R24 ;  /* 0x000000ffff167224 */ /* 0x002fe200078e0018 */
[----:B------:R-:W-:Y:S01]  /*6b720*/  MOV R23, R30 ;  /* 0x0000001e00177202 */ /* 0x000fe20000000f00 */
[--C-:B------:R-:W-:Y:S01]  /*6b730*/  IMAD.X R35, R35, 0x1, R0.reuse, P3 ;  /* 0x0000000123237824 */ /* 0x100fe200018e0600 */
[----:B--2---:R-:W2:Y:S01]  /*6b740*/  LDL.LU R30, [R1+0x1490] ;  /* 0x00149000011e7983 */ /* 0x004ea20000300800 */
[----:B------:R-:W3:Y:S02]  /*6b750*/  LDL.LU R24, [R1+0x14c8] ;  /* 0x0014c80001187983 */ /* 0x000ee40000300800 */
[----:B------:R-:W-:Y:S02]  /*6b760*/  IMAD.X R36, R36, 0x1, R0, P4 ;  /* 0x0000000124247824 */ /* 0x000fe400020e0600 */
[----:B------:R-:W-:Y:S01]  /*6b770*/  STL [R1+0x1410], R25 ;  /* 0x0014101901007387 */ /* 0x000fe20000100800 */
[----:B------:R1:W-:Y:S04]  /*6b780*/  LDGSTS.E [R21+0x15000], [R22.64], P2 ;  /* 0x1500000016157fae */ /* 0x0003e80009121844 */
[----:B------:R1:W-:Y:S01]  /*6b790*/  STL [R1+0x140c], R35 ;  /* 0x00140c2301007387 */ /* 0x0003e20000100800 */
[----:B------:R1:W-:Y:S02]  /*6b7a0*/  STL [R1+0x1448], R27 ;  /* 0x0014481b01007387 */ /* 0x0003e40000100800 */
[----:B-1----:R-:W-:Y:S01]  /*6b7b0*/  MOV R23, R35 ;  /* 0x0000002300177202 */ /* 0x002fe20000000f00 */
[----:B------:R-:W-:Y:S01]  /*6b7c0*/  IMAD.MOV.U32 R22, RZ, RZ, R25 ;  /* 0x000000ffff167224 */ /* 0x000fe200078e0019 */
[----:B------:R-:W3:Y:S01]  /*6b7d0*/  LDL.LU R35, [R1+0x148c] ;  /* 0x00148c0001237983 */ /* 0x000ee20000300800 */
[----:B------:R-:W-:Y:S02]  /*6b7e0*/  STL [R1+0x1444], R36 ;  /* 0x0014442401007387 */ /* 0x000fe40000100800 */
[----:B------:R-:W3:Y:S01]  /*6b7f0*/  LDL.LU R25, [R1+0x14c4] ;  /* 0x0014c40001197983 */ /* 0x000ee20000300800 */
[----:B------:R-:W-:Y:S01]  /*6b800*/  ISETP.GT.AND P1, PT, R3, 0x58, PT ;  /* 0x000000580300780c */ /* 0x000fe20003f24270 */
[----:B------:R1:W-:Y:S04]  /*6b810*/  LDGSTS.E [R21+0x15200], [R22.64], P2 ;  /* 0x1520000016157fae */ /* 0x0003e80009121844 */
[----:B------:R-:W3:Y:S01]  /*6b820*/  LDL.LU R37, [R1+0x14d0] ;  /* 0x0014d00001257983 */ /* 0x000ee20000300800 */
[----:B------:R-:W-:-:S04]  /*6b830*/  SEL R20, RZ, 0x4, !P1 ;  /* 0x00000004ff147807 */ /* 0x000fc80004800000 */
[----:B------:R-:W-:-:S04]  /*6b840*/  SEL R20, R20, RZ, !P0 ;  /* 0x000000ff14147207 */ /* 0x000fc80004000000 */
[----:B------:R-:W-:Y:S01]  /*6b850*/  ISETP.NE.U32.AND P1, PT, R20, RZ, PT ;  /* 0x000000ff1400720c */ /* 0x000fe20003f25070 */
[----:B-1----:R-:W-:Y:S02]  /*6b860*/  IMAD.MOV.U32 R22, RZ, RZ, R27 ;  /* 0x000000ffff167224 */ /* 0x002fe400078e001b */
[----:B------:R-:W-:Y:S01]  /*6b870*/  IMAD.MOV.U32 R23, RZ, RZ, R36 ;  /* 0x000000ffff177224 */ /* 0x000fe200078e0024 */
[----:B------:R-:W-:Y:S01]  /*6b880*/  ISETP.GT.AND P2, PT, R3, 0x5c, PT ;  /* 0x0000005c0300780c */ /* 0x000fe20003f44270 */
[----:B------:R-:W3:Y:S03]  /*6b890*/  LDL.LU R27, [R1+0x1508] ;  /* 0x00150800011b7983 */ /* 0x000ee60000300800 */
[----:B------:R-:W-:-:S05]  /*6b8a0*/  SEL R20, RZ, 0x4, !P2 ;  /* 0x00000004ff147807 */ /* 0x000fca0005000000 */
[----:B------:R1:W-:Y:S01]  /*6b8b0*/  LDGSTS.E [R21+0x16000], [R22.64], P1 ;  /* 0x1600000016157fae */ /* 0x0003e20008921844 */
[----:B------:R-:W-:-:S04]  /*6b8c0*/  SEL R20, R20, RZ, !P0 ;  /* 0x000000ff14147207 */ /* 0x000fc80004000000 */
[----:B------:R-:W-:Y:S02]  /*6b8d0*/  ISETP.NE.U32.AND P2, PT, R20, RZ, PT ;  /* 0x000000ff1400720c */ /* 0x000fe40003f45070 */
[-C--:B----4-:R-:W-:Y:S02]  /*6b8e0*/  IADD3 R31, P3, R31, R29.reuse, RZ ;  /* 0x0000001d1f1f7210 */ /* 0x090fe40007f7e0ff */
[----:B------:R-:W-:-:S03]  /*6b8f0*/  IADD3 R26, P4, R26, R29, RZ ;  /* 0x0000001d1a1a7210 */ /* 0x000fc60007f9e0ff */
[----:B------:R-:W-:Y:S01]  /*6b900*/  IMAD.X R34, R34, 0x1, R0, P3 ;  /* 0x0000000122227824 */ /* 0x000fe200018e0600 */
[----:B------:R4:W-:Y:S01]  /*6b910*/  STL [R1+0x1450], R31 ;  /* 0x0014501f01007387 */ /* 0x0009e20000100800 */
[----:B-1----:R-:W-:Y:S01]  /*6b920*/  IMAD.MOV.U32 R22, RZ, RZ, R31 ;  /* 0x000000ffff167224 */ /* 0x002fe200078e001f */
[----:B------:R-:W-:Y:S01]  /*6b930*/  IADD3.X R28, R28, R0, RZ, P4, !PT ;  /* 0x000000001c1c7210 */ /* 0x000fe200027fe4ff */
[----:B------:R-:W-:Y:S01]  /*6b940*/  IMAD.MOV.U32 R23, RZ, RZ, R34 ;  /* 0x000000ffff177224 */ /* 0x000fe200078e0022 */
[----:B------:R1:W-:Y:S01]  /*6b950*/  STL [R1+0x144c], R34 ;  /* 0x00144c2201007387 */ /* 0x0003e20000100800 */
[----:B------:R-:W-:Y:S02]  /*6b960*/  STL [R1+0x1488], R26 ;  /* 0x0014881a01007387 */ /* 0x000fe40000100800 */
[----:B------:R-:W3:Y:S02]  /*6b970*/  LDL.LU R38, [R1+0x14cc] ;  /* 0x0014cc0001267983 */ /* 0x000ee40000300800 */
[----:B------:R1:W-:Y:S01]  /*6b980*/  STL [R1+0x1484], R28 ;  /* 0x0014841c01007387 */ /* 0x0003e20000100800 */
[----:B------:R1:W-:Y:S04]  /*6b990*/  LDGSTS.E [R21+0x16200], [R22.64], P1 ;  /* 0x1620000016157fae */ /* 0x0003e80008921844 */
[----:B----4-:R-:W3:Y:S04]  /*6b9a0*/  LDL.LU R31, [R1+0x1504] ;  /* 0x00150400011f7983 */ /* 0x010ee80000300800 */
[----:B-1----:R-:W3:Y:S01]  /*6b9b0*/  LDL.LU R34, [R1+0x150c] ;  /* 0x00150c0001227983 */ /* 0x002ee20000300800 */
[----:B------:R-:W-:-:S03]  /*6b9c0*/  MOV R23, R28 ;  /* 0x0000001c00177202 */ /* 0x000fc60000000f00 */
[----:B------:R-:W3:Y:S01]  /*6b9d0*/  LDL.LU R28, [R1+0x1510] ;  /* 0x00151000011c7983 */ /* 0x000ee20000300800 */
[----:B------:R-:W-:Y:S02]  /*6b9e0*/  IMAD.MOV.U32 R22, RZ, RZ, R26 ;  /* 0x000000ffff167224 */ /* 0x000fe400078e001a */
[----:B------:R-:W3:Y:S02]  /*6b9f0*/  LDL.LU R36, [R1+0x1544] ;  /* 0x0015440001247983 */ /* 0x000ee40000300800 */
[----:B------:R-:W3:Y:S01]  /*6ba00*/  LDL.LU R26, [R1+0x1548] ;  /* 0x00154800011a7983 */ /* 0x000ee20000300800 */
[----:B------:R1:W-:Y:S01]  /*6ba10*/  LDGSTS.E [R21+0x17000], [R22.64], P2 ;  /* 0x1700000016157fae */ /* 0x0003e20009121844 */
[-C--:B--2---:R-:W-:Y:S02]  /*6ba20*/  IADD3 R30, P3, R30, R29.reuse, RZ ;  /* 0x0000001d1e1e7210 */ /* 0x084fe40007f7e0ff */
[----:B---3--:R-:W-:-:S03]  /*6ba30*/  IADD3 R24, P4, R24, R29, RZ ;  /* 0x0000001d18187210 */ /* 0x008fc60007f9e0ff */
[----:B------:R-:W-:Y:S01]  /*6ba40*/  STL [R1+0x1490], R30 ;  /* 0x0014901e01007387 */ /* 0x000fe20000100800 */
[----:B-1----:R-:W-:Y:S02]  /*6ba50*/  IMAD.MOV.U32 R22, RZ, RZ, R30 ;  /* 0x000000ffff167224 */ /* 0x002fe400078e001e */
[--C-:B------:R-:W-:Y:S02]  /*6ba60*/  IMAD.X R35, R35, 0x1, R0.reuse, P3 ;  /* 0x0000000123237824 */ /* 0x100fe400018e0600 */
[----:B------:R-:W-:-:S03]  /*6ba70*/  IMAD.X R25, R25, 0x1, R0, P4 ;  /* 0x0000000119197824 */ /* 0x000fc600020e0600 */
[----:B------:R1:W-:Y:S01]  /*6ba80*/  STL [R1+0x148c], R35 ;  /* 0x00148c2301007387 */ /* 0x0003e20000100800 */
[----:B------:R-:W-:Y:S01]  /*6ba90*/  STL [R1+0x14c8], R24 ;  /* 0x0014c81801007387 */ /* 0x000fe20000100800 */
[----:B------:R-:W-:Y:S01]  /*6baa0*/  MOV R23, R35 ;  /* 0x0000002300177202 */ /* 0x000fe20000000f00 */
[----:B------:R2:W-:Y:S04]  /*6bab0*/  STL [R1+0x14c4], R25 ;  /* 0x0014c41901007387 */ /* 0x0005e80000100800 */
[----:B------:R3:W-:Y:S04]  /*6bac0*/  LDGSTS.E [R21+0x17200], [R22.64], P2 ;  /* 0x1720000016157fae */ /* 0x0007e80009121844 */
[----:B-1----:R-:W4:Y:S01]  /*6bad0*/  LDL.LU R35, [R1+0x154c] ;  /* 0x00154c0001237983 */ /* 0x002f220000300800 */
[----:B------:R-:W4:Y:S02]  /*6bae0*/  LDL.LU R30, [R1+0x1550] ;  /* 0x00155000011e7983 */ /* 0x000f240000300800 */
[----:B---3--:R-:W-:-:S02]  /*6baf0*/  IMAD.MOV.U32 R23, RZ, RZ, R25 ;  /* 0x000000ffff177224 */ /* 0x008fc400078e0019 */
[----:B------:R-:W-:Y:S01]  /*6bb00*/  IMAD.MOV.U32 R22, RZ, RZ, R24 ;  /* 0x000000ffff167224 */ /* 0x000fe200078e0018 */
[----:B--2---:R-:W2:Y:S01]  /*6bb10*/  LDL.LU R25, [R1+0x1584] ;  /* 0x0015840001197983 */ /* 0x004ea20000300800 */
[----:B------:R-:W3:Y:S01]  /*6bb20*/  LDL.LU R24, [R1+0x1588] ;  /* 0x0015880001187983 */ /* 0x000ee20000300800 */
        /* <DEDUP_REMOVED lines=18> */
[----:B------:R-:W-:Y:S02]  /*6bc50*/  STL [R1+0x1508], R27 ;  /* 0x0015081b01007387 */ /* 0x000fe40000100800 */
[----:B------:R1:W-:Y:S01]  /*6bc60*/  STL [R1+0x1504], R31 ;  /* 0x0015041f01007387 */ /* 0x0003e20000100800 */
[----:B------:R-:W-:-:S02]  /*6bc70*/  ISETP.GT.AND P1, PT, R3, 0x68, PT ;  /* 0x000000680300780c */ /* 0x000fc40003f24270 */
[----:B------:R-:W-:Y:S01]  /*6bc80*/  IADD3 R28, P3, R28, R29, RZ ;  /* 0x0000001d1c1c7210 */ /* 0x000fe20007f7e0ff */
[----:B-1----:R-:W-:Y:S01]  /*6bc90*/  IMAD.MOV.U32 R22, RZ, RZ, R27 ;  /* 0x000000ffff167224 */ /* 0x002fe200078e001b */
[----:B------:R-:W-:-:S03]  /*6bca0*/  MOV R23, R31 ;  /* 0x0000001f00177202 */ /* 0x000fc60000000f00 */
[--C-:B------:R-:W-:Y:S01]  /*6bcb0*/  IMAD.X R34, R34, 0x1, R0.reuse, P3 ;  /* 0x0000000122227824 */ /* 0x100fe200018e0600 */
[----:B------:R-:W-:Y:S01]  /*6bcc0*/  IADD3 R26, P4, R26, R29, RZ ;  /* 0x0000001d1a1a7210 */ /* 0x000fe20007f9e0ff */
[----:B------:R-:W2:Y:S01]  /*6bcd0*/  LDL.LU R31, [R1+0x1590] ;  /* 0x00159000011f7983 */ /* 0x000ea20000300800 */
[----:B------:R-:W2:Y:S02]  /*6bce0*/  LDL.LU R27, [R1+0x1340] ;  /* 0x00134000011b7983 */ /* 0x000ea40000300800 */
[----:B------:R-:W-:Y:S01]  /*6bcf0*/  STL [R1+0x1510], R28 ;  /* 0x0015101c01007387 */ /* 0x000fe20000100800 */
[----:B------:R1:W-:Y:S01]  /*6bd00*/  LDGSTS.E [R21+0x19000], [R22.64], P2 ;  /* 0x1900000016157fae */ /* 0x0003e20009121844 */
[----:B------:R-:W-:Y:S01]  /*6bd10*/  SEL R20, RZ, 0x4, !P1 ;  /* 0x00000004ff147807 */ /* 0x000fe20004800000 */
[----:B------:R1:W-:Y:S02]  /*6bd20*/  STL [R1+0x150c], R34 ;  /* 0x00150c2201007387 */ /* 0x0003e40000100800 */
[----:B------:R-:W-:Y:S01]  /*6bd30*/  IMAD.X R36, R36, 0x1, R0, P4 ;  /* 0x0000000124247824 */ /* 0x000fe200020e0600 */
[----:B------:R1:W-:Y:S01]  /*6bd40*/  STL [R1+0x1548], R26 ;  /* 0x0015481a01007387 */ /* 0x0003e20000100800 */
[----:B------:R-:W-:-:S02]  /*6bd50*/  SEL R20, R20, RZ, !P0 ;  /* 0x000000ff14147207 */ /* 0x000fc40004000000 */
[----:B-1----:R-:W-:Y:S02]  /*6bd60*/  MOV R23, R34 ;  /* 0x0000002200177202 */ /* 0x002fe40000000f00 */
[----:B------:R-:W2:Y:S01]  /*6bd70*/  LDL.LU R34, [R1+0x158c] ;  /* 0x00158c0001227983 */ /* 0x000ea20000300800 */
[----:B------:R-:W-:Y:S02]  /*6bd80*/  IMAD.MOV.U32 R22, RZ, RZ, R28 ;  /* 0x000000ffff167224 */ /* 0x000fe400078e001c */
[----:B------:R-:W-:Y:S02]  /*6bd90*/  STL [R1+0x1544], R36 ;  /* 0x0015442401007387 */ /* 0x000fe40000100800 */
[----:B------:R-:W2:Y:S01]  /*6bda0*/  LDL.LU R28, [R1+0x133c] ;  /* 0x00133c00011c7983 */ /* 0x000ea20000300800 */
[----:B------:R-:W-:Y:S01]  /*6bdb0*/  ISETP.NE.U32.AND P1, PT, R20, RZ, PT ;  /* 0x000000ff1400720c */ /* 0x000fe20003f25070 */
[----:B------:R-:W2:Y:S04]  /*6bdc0*/  LDL.LU R37, [R1+0x1348] ;  /* 0x0013480001257983 */ /* 0x000ea80000300800 */
[----:B------:R1:W-:Y:S02]  /*6bdd0*/  LDGSTS.E [R21+0x19200], [R22.64], P2 ;  /* 0x1920000016157fae */ /* 0x0003e40009121844 */
[----:B-1----:R-:W-:-:S02]  /*6bde0*/  IMAD.MOV.U32 R22, RZ, RZ, R26 ;  /* 0x000000ffff167224 */ /* 0x002fc400078e001a */
[----:B------:R-:W2:Y:S01]  /*6bdf0*/  LDL.LU R26, [R1+0x1300] ;  /* 0x00130000011a7983 */ /* 0x000ea20000300800 */
[----:B------:R-:W-:-:S05]  /*6be00*/  IMAD.MOV.U32 R23, RZ, RZ, R36 ;  /* 0x000000ffff177224 */ /* 0x000fca00078e0024 */
[----:B------:R1:W-:Y:S01]  /*6be10*/  LDGSTS.E [R21+0x1a000], [R22.64], P1 ;  /* 0x1a00000016157fae */ /* 0x0003e20008921844 */
[----:B----4-:R-:W-:-:S05]  /*6be20*/  IADD3 R30, P3, R30, R29, RZ ;  /* 0x0000001d1e1e7210 */ /* 0x010fca0007f7e0ff */
[----:B------:R-:W-:Y:S01]  /*6be30*/  IMAD.X R35, R35, 0x1, R0, P3 ;  /* 0x0000000123237824 */ /* 0x000fe200018e0600 */
[----:B------:R4:W-:Y:S01]  /*6be40*/  STL [R1+0x1550], R30 ;  /* 0x0015501e01007387 */ /* 0x0009e20000100800 */
[----:B---3--:R-:W-:-:S03]  /*6be50*/  IADD3 R24, P4, R24, R29, RZ ;  /* 0x0000001d18187210 */ /* 0x008fc60007f9e0ff */
[----:B------:R3:W-:Y:S01]  /*6be60*/  STL [R1+0x154c], R35 ;  /* 0x00154c2301007387 */ /* 0x0007e20000100800 */
[----:B--2---:R-:W-:-:S03]  /*6be70*/  IADD3.X R25, R25, R0, RZ, P4, !PT ;  /* 0x0000000019197210 */ /* 0x004fc600027fe4ff */
[----:B------:R-:W-:Y:S01]  /*6be80*/  STL [R1+0x1588], R24 ;  /* 0x0015881801007387 */ /* 0x000fe20000100800 */
[----:B------:R-:W2:Y:S02]  /*6be90*/  LDL.LU R38, [R1+0x1344] ;  /* 0x0013440001267983 */ /* 0x000ea40000300800 */
[----:B-1----:R-:W-:Y:S01]  /*6bea0*/  IMAD.MOV.U32 R22, RZ, RZ, R30 ;  /* 0x000000ffff167224 */ /* 0x002fe200078e001e */
[----:B------:R1:W-:Y:S01]  /*6beb0*/  STL [R1+0x1584], R25 ;  /* 0x0015841901007387 */ /* 0x0003e20000100800 */
[----:B----4-:R-:W4:Y:S02]  /*6bec0*/  LDL.LU R30, [R1+0x12fc] ;  /* 0x0012fc00011e7983 */ /* 0x010f240000300800 */
[----:B------:R-:W-:Y:S02]  /*6bed0*/  IMAD.MOV.U32 R23, RZ, RZ, R35 ;  /* 0x000000ffff177224 */ /* 0x000fe400078e0023 */
[----:B------:R-:W4:Y:S01]  /*6bee0*/  LDL.LU R36, [R1+0x1304] ;  /* 0x0013040001247983 */ /* 0x000f220000300800 */
[----:B---3--:R-:W4:Y:S04]  /*6bef0*/  LDL.LU R35, [R1+0x1308] ;  /* 0x0013080001237983 */ /* 0x008f280000300800 */
[----:B------:R1:W-:Y:S02]  /*6bf00*/  LDGSTS.E [R21+0x1a200], [R22.64], P1 ;  /* 0x1a20000016157fae */ /* 0x0003e40008921844 */
[----:B-1----:R-:W-:Y:S01]  /*6bf10*/  MOV R23, R25 ;  /* 0x0000001900177202 */ /* 0x002fe20000000f00 */
[----:B------:R-:W-:Y:S01]  /*6bf20*/  IMAD.MOV.U32 R22, RZ, RZ, R24 ;  /* 0x000000ffff167224 */ /* 0x000fe200078e0018 */
[----:B------:R-:W4:Y:S01]  /*6bf30*/  LDL.LU R25, [R1+0x12bc] ;  /* 0x0012bc0001197983 */ /* 0x000f220000300800 */
[----:B------:R-:W4:Y:S01]  /*6bf40*/  LDL.LU R24, [R1+0x12c0] ;  /* 0x0012c00001187983 */ /* 0x000f220000300800 */
[----:B------:R-:W-:-:S04]  /*6bf50*/  ISETP.GT.AND P2, PT, R3, 0x6c, PT ;  /* 0x0000006c0300780c */ /* 0x000fc80003f44270 */
[----:B------:R-:W-:-:S04]  /*6bf60*/  SEL R20, RZ, 0x4, !P2 ;  /* 0x00000004ff147807 */ /* 0x000fc80005000000 */
[----:B------:R-:W-:Y:S02]  /*6bf70*/  SEL R20, R20, RZ, !P0 ;  /* 0x000000ff14147207 */ /* 0x000fe40004000000 */
[----:B------:R-:W-:Y:S02]  /*6bf80*/  ISETP.GT.AND P1, PT, R3, 0x70, PT ;  /* 0x000000700300780c */ /* 0x000fe40003f24270 */
[----:B------:R-:W-:Y:S02]  /*6bf90*/  ISETP.NE.U32.AND P2, PT, R20, RZ, PT ;  /* 0x000000ff1400720c */ /* 0x000fe40003f45070 */
[----:B------:R-:W-:-:S04]  /*6bfa0*/  SEL R20, RZ, 0x4, !P1 ;  /* 0x00000004ff147807 */ /* 0x000fc80004800000 */
[----:B------:R-:W-:-:S04]  /*6bfb0*/  SEL R20, R20, RZ, !P0 ;  /* 0x000000ff14147207 */ /* 0x000fc80004000000 */
[----:B------:R-:W-:-:S03]  /*6bfc0*/  ISETP.NE.U32.AND P1, PT, R20, RZ, PT ;  /* 0x000000ff1400720c */ /* 0x000fc60003f25070 */
[----:B------:R1:W-:Y:S01]  /*6bfd0*/  LDGSTS.E [R21+0x1b000], [R22.64], P2 ;  /* 0x1b00000016157fae */ /* 0x0003e20009121844 */
[-C--:B------:R-:W-:Y:S02]  /*6bfe0*/  IADD3 R31, P3, R31, R29.reuse, RZ ;  /* 0x0000001d1f1f7210 */ /* 0x080fe40007f7e0ff */
[----:B------:R-:W-:-:S03]  /*6bff0*/  IADD3 R27, P4, R27, R29, RZ ;  /* 0x0000001d1b1b7210 */ /* 0x000fc60007f9e0ff */
[----:B-1----:R-:W-:Y:S01]  /*6c000*/  IMAD.MOV.U32 R22, RZ, RZ, R31 ;  /* 0x000000ffff167224 */ /* 0x002fe200078e001f */
[----:B------:R-:W-:Y:S01]  /*6c010*/  STL [R1+0x1590], R31 ;  /* 0x0015901f01007387 */ /* 0x000fe20000100800 */
[--C-:B------:R-:W-:Y:S02]  /*6c020*/  IMAD.X R34, R34, 0x1, R0.reuse, P3 ;  /* 0x0000000122227824 */ /* 0x100fe400018e0600 */
[----:B------:R-:W-:-:S03]  /*6c030*/  IMAD.X R28, R28, 0x1, R0, P4 ;  /* 0x000000011c1c7824 */ /* 0x000fc600020e0600 */
[----:B------:R-:W-:Y:S01]  /*6c040*/  MOV R23, R34 ;  /* 0x0000002200177202 */ /* 0x000fe20000000f00 */
[----:B------:R1:W-:Y:S01]  /*6c050*/  STL [R1+0x158c], R34 ;  /* 0x00158c2201007387 */ /* 0x0003e20000100800 */
[----:B------:R1:W-:Y:S02]  /*6c060*/  STL [R1+0x1340], R27 ;  /* 0x0013401b01007387 */ /* 0x0003e40000100800 */
[----:B------:R1:W-:Y:S01]  /*6c070*/  STL [R1+0x133c], R28 ;  /* 0x00133c1c01007387 */ /* 0x0003e20000100800 */
[----:B------:R-:W-:Y:S01]  /*6c080*/  IADD3 R37, P3, R37, R29, RZ ;  /* 0x0000001d25257210 */ /* 0x000fe20007f7e0ff */
[----:B------:R1:W-:Y:S01]  /*6c090*/  LDGSTS.E [R21+0x1b200], [R22.64], P2 ;  /* 0x1b20000016157fae */ /* 0x0003e20009121844 */
[----:B------:R-:W-:-:S03]  /*6c0a0*/  ISETP.GT.AND P2, PT, R3, 0x74, PT ;  /* 0x000000740300780c */ /* 0x000fc60003f44270 */
[----:B-1----:R-:W3:Y:S01]  /*6c0b0*/  LDL.LU R34, [R1+0x12c4] ;  /* 0x0012c40001227983 */ /* 0x002ee20000300800 */
[----:B------:R-:W-:-:S03]  /*6c0c0*/  IMAD.MOV.U32 R22, RZ, RZ, R27 ;  /* 0x000000ffff167224 */ /* 0x000fc600078e001b */
[----:B------:R-:W3:Y:S01]  /*6c0d0*/  LDL.LU R27, [R1+0x12c8] ;  /* 0x0012c800011b7983 */ /* 0x000ee20000300800 */
[----:B------:R-:W-:Y:S01]  /*6c0e0*/  IMAD.MOV.U32 R23, RZ, RZ, R28 ;  /* 0x000000ffff177224 */ /* 0x000fe200078e001c */
[----:B------:R-:W-:Y:S02]  /*6c0f0*/  IADD3 R26, P4, R26, R29, RZ ;  /* 0x0000001d1a1a7210 */ /* 0x000fe40007f9e0ff */
[----:B------:R-:W-:Y:S01]  /*6c100*/  SEL R20, RZ, 0x4, !P2 ;  /* 0x00000004ff147807 */ /* 0x000fe20005000000 */
[----:B------:R-:W3:Y:S04]  /*6c110*/  LDL.LU R31, [R1+0x127c] ;  /* 0x00127c00011f7983 */ /* 0x000ee80000300800 */
[----:B------:R1:W-:Y:S01]  /*6c120*/  LDGSTS.E [R21+0x1c000], [R22.64], P1 ;  /* 0x1c00000016157fae */ /* 0x0003e20008921844 */
[----:B------:R-:W3:Y:S01]  /*6c130*/  LDL.LU R28, [R1+0x1280] ;  /* 0x00128000011c7983 */ /* 0x000ee20000300800 */
[----:B------:R-:W-:Y:S01]  /*6c140*/  SEL R20, R20, RZ, !P0 ;  /* 0x000000ff14147207 */ /* 0x000fe20004000000 */
[----:B------:R-:W-:Y:S02]  /*6c150*/  STL [R1+0x1348], R37 ;  /* 0x0013482501007387 */ /* 0x000fe40000100800 */
[----:B-1----:R-:W-:Y:S01]  /*6c160*/  IMAD.MOV.U32 R22, RZ, RZ, R37 ;  /* 0x000000ffff167224 */ /* 0x002fe200078e0025 */
[----:B------:R-:W-:Y:S01]  /*6c170*/  ISETP.NE.U32.AND P2, PT, R20, RZ, PT ;  /* 0x000000ff1400720c */ /* 0x000fe20003f45070 */
[----:B--2---:R-:W-:-:S04]  /*6c180*/  IMAD.X R38, R38, 0x1, R0, P3 ;  /* 0x0000000126267824 */ /* 0x004fc800018e0600 */
[----:B------:R-:W-:Y:S01]  /*6c190*/  IMAD.MOV.U32 R23, RZ, RZ, R38 ;  /* 0x000000ffff177224 */ /* 0x000fe200078e0026 */
[----:B----4-:R-:W-:Y:S01]  /*6c1a0*/  IADD3.X R30, R30, R0, RZ, P4, !PT ;  /* 0x000000001e1e7210 */ /* 0x010fe200027fe4ff */
[----:B------:R-:W-:Y:S01]  /*6c1b0*/  STL [R1+0x1344], R38 ;  /* 0x0013442601007387 */ /* 0x000fe20000100800 */
[----:B------:R-:W-:Y:S03]  /*6c1c0*/  STL [R1+0x1300], R26 ;  /* 0x0013001a01007387 */ /* 0x000fe60000100800 */
[----:B------:R1:W-:Y:S04]  /*6c1d0*/  LDGSTS.E [R21+0x1c200], [R22.64], P1 ;  /* 0x1c20000016157fae */ /* 0x0003e80008921844 */
[----:B------:R2:W-:Y:S01]  /*6c1e0*/  STL [R1+0x12fc], R30 ;  /* 0x0012fc1e01007387 */ /* 0x0005e20000100800 */
[----:B------:R-:W-:-:S02]  /*6c1f0*/  IADD3 R35, P3, R35, R29, RZ ;  /* 0x0000001d23237210 */ /* 0x000fc40007f7e0ff */
[----:B-1----:R-:W-:Y:S01]  /*6c200*/  MOV R23, R30 ;  /* 0x0000001e00177202 */ /* 0x002fe20000000f00 */
[----:B------:R-:W-:Y:S01]  /*6c210*/  IMAD.MOV.U32 R22, RZ, RZ, R26 ;  /* 0x000000ffff167224 */ /* 0x000fe200078e001a */
[----:B--2---:R-:W2:Y:S01]  /*6c220*/  LDL.LU R30, [R1+0x1284] ;  /* 0x00128400011e7983 */ /* 0x004ea20000300800 */
[----:B------:R-:W4:Y:S02]  /*6c230*/  LDL.LU R26, [R1+0x1288] ;  /* 0x00128800011a7983 */ /* 0x000f240000300800 */
[--C-:B------:R-:W-:Y:S01]  /*6c240*/  IMAD.X R36, R36, 0x1, R0.reuse, P3 ;  /* 0x0000000124247824 */ /* 0x100fe200018e0600 */
[----:B------:R-:W-:Y:S01]  /*6c250*/  IADD3 R24, P4, R24, R29, RZ ;  /* 0x0000001d18187210 */ /* 0x000fe20007f9e0ff */
[----:B------:R1:W-:Y:S04]  /*6c260*/  LDGSTS.E [R21+0x1d000], [R22.64], P2 ;  /* 0x1d00000016157fae */ /* 0x0003e80009121844 */
[----:B------:R-:W-:Y:S01]  /*6c270*/  STL [R1+0x1308], R35 ;  /* 0x0013082301007387 */ /* 0x000fe20000100800 */
[----:B------:R-:W-:-:S03]  /*6c280*/  IMAD.X R25, R25, 0x1, R0, P4 ;  /* 0x0000000119197824 */ /* 0x000fc600020e0600 */
[----:B------:R-:W-:Y:S01]  /*6c290*/  STL [R1+0x1304], R36 ;  /* 0x0013042401007387 */ /* 0x000fe20000100800 */
[----:B------:R-:W-:Y:S02]  /*6c2a0*/  STL [R1+0x12c0], R24 ;  /* 0x0012c01801007387 */ /* 0x000fe40000100800 */
[----:B-1----:R-:W-:Y:S01]  /*6c2b0*/  IMAD.MOV.U32 R22, RZ, RZ, R35 ;  /* 0x000000ffff167224 */ /* 0x002fe200078e0023 */
[----:B------:R-:W-:Y:S01]  /*6c2c0*/  MOV R23, R36 ;  /* 0x0000002400177202 */ /* 0x000fe20000000f00 */
[----:B------:R1:W-:Y:S04]  /*6c2d0*/  STL [R1+0x12bc], R25 ;  /* 0x0012bc1901007387 */ /* 0x0003e80000100800 */
[----:B------:R1:W-:Y:S02]  /*6c2e0*/  LDGSTS.E [R21+0x1d200], [R22.64], P2 ;  /* 0x1d20000016157fae */ /* 0x0003e40009121844 */
[----:B-1----:R-:W-:-:S02]  /*6c2f0*/  IMAD.MOV.U32 R23, RZ, RZ, R25 ;  /* 0x000000ffff177224 */ /* 0x002fc400078e0019 */
[----:B------:R-:W-:Y:S01]  /*6c300*/  IMAD.MOV.U32 R22, RZ, RZ, R24 ;  /* 0x000000ffff167224 */ /* 0x000fe200078e0018 */
[----:B------:R-:W2:Y:S01]  /*6c310*/  LDL.LU R25, [R1+0x1a50] ;  /* 0x001a500001197983 */ /* 0x000ea20000300800 */
[----:B------:R-:W2:Y:S01]  /*6c320*/  LDL.LU R24, [R1+0x1a68] ;  /* 0x001a680001187983 */ /* 0x000ea20000300800 */
[----:B------:R-:W-:-:S04]  /*6c330*/  ISETP.GT.AND P1, PT, R3, 0x78, PT ;  /* 0x000000780300780c */ /* 0x000fc80003f24270 */
[----:B------:R-:W-:-:S04]  /*6c340*/  SEL R20, RZ, 0x4, !P1 ;  /* 0x00000004ff147807 */ /* 0x000fc80004800000 */
[----:B------:R-:W-:-:S04]  /*6c350*/  SEL R20, R20, RZ, !P0 ;  /* 0x000000ff14147207 */ /* 0x000fc80004000000 */
[----:B------:R-:W-:Y:S02]  /*6c360*/  ISETP.NE.U32.AND P1, PT, R20, RZ, PT ;  /* 0x000000ff1400720c */ /* 0x000fe40003f25070 */
[----:B------:R-:W-:-:S04]  /*6c370*/  ISETP.GT.AND P2, PT, R3, 0x7c, PT ;  /* 0x0000007c0300780c */ /* 0x000fc80003f44270 */
[----:B------:R-:W-:-:S07]  /*6c380*/  SEL R20, RZ, 0x4, !P2 ;  /* 0x00000004ff147807 */ /* 0x000fce0005000000 */
[----:B------:R1:W-:Y:S01]  /*6c390*/  LDGSTS.E [R21+0x1e000], [R22.64], P1 ;  /* 0x1e00000016157fae */ /* 0x0003e20008921844 */
[----:B------:R-:W-:-:S04]  /*6c3a0*/  SEL R20, R20, RZ, !P0 ;  /* 0x000000ff14147207 */ /* 0x000fc80004000000 */
[----:B------:R-:W-:Y:S02]  /*6c3b0*/  ISETP.NE.U32.AND P2, PT, R20, RZ, PT ;  /* 0x000000ff1400720c */ /* 0x000fe40003f45070 */
[----:B---3--:R-:W-:-:S05]  /*6c3c0*/  IADD3 R27, P3, R27, R29, RZ ;  /* 0x0000001d1b1b7210 */ /* 0x008fca0007f7e0ff */
[----:B------:R-:W-:Y:S02]  /*6c3d0*/  IMAD.X R34, R34, 0x1, R0, P3 ;  /* 0x0000000122227824 */ /* 0x000fe400018e0600 */
[----:B-1----:R-:W-:Y:S01]  /*6c3e0*/  IMAD.MOV.U32 R22, RZ, RZ, R27 ;  /* 0x000000ffff167224 */ /* 0x002fe200078e001b */
[----:B------:R-:W-:Y:S01]  /*6c3f0*/  IADD3 R28, P4, R28, R29, RZ ;  /* 0x0000001d1c1c7210 */ /* 0x000fe20007f9e0ff */
[----:B------:R-:W-:Y:S01]  /*6c400*/  IMAD.MOV.U32 R23, RZ, RZ, R34 ;  /* 0x000000ffff177224 */ /* 0x000fe200078e0022 */
[----:B------:R1:W-:Y:S01]  /*6c410*/  STL [R1+0x12c8], R27 ;  /* 0x0012c81b01007387 */ /* 0x0003e20000100800 */
[----:B------:R3:W-:Y:S02]  /*6c420*/  STL [R1+0x12c4], R34 ;  /* 0x0012c42201007387 */ /* 0x0007e40000100800 */
[----:B------:R3:W-:Y:S01]  /*6c430*/  STL [R1+0x1280], R28 ;  /* 0x0012801c01007387 */ /* 0x0007e20000100800 */
[----:B------:R-:W-:Y:S01]  /*6c440*/  IADD3.X R31, R31, R0, RZ, P4, !PT ;  /* 0x000000001f1f7210 */ /* 0x000fe200027fe4ff */
[----:B------:R3:W-:Y:S04]  /*6c450*/  LDGSTS.E [R21+0x1e200], [R22.64], P1 ;  /* 0x1e20000016157fae */ /* 0x0007e80008921844 */
[----:B------:R-:W2:Y:S01]  /*6c460*/  LDL.LU R39, [R1+0x1a54] ;  /* 0x001a540001277983 */ /* 0x000ea20000300800 */
[----:B------:R2:W-:Y:S03]  /*6c470*/  STL [R1+0x127c], R31 ;  /* 0x00127c1f01007387 */ /* 0x0005e60000100800 */
[----:B-1----:R-:W2:Y:S01]  /*6c480*/  LDL.LU R27, [R1+0x1a1c] ;  /* 0x001a1c00011b7983 */ /* 0x002ea20000300800 */
[----:B------:R-:W2:Y:S02]  /*6c490*/  LDL.LU R42, [R1+0x1a48] ;  /* 0x001a4800012a7983 */ /* 0x000ea40000300800 */
[----:B---3--:R-:W3:Y:S02]  /*6c4a0*/  LDL.LU R34, [R1+0x1a10] ;  /* 0x001a100001227983 */ /* 0x008ee40000300800 */
[----:B------:R-:W-:-:S02]  /*6c4b0*/  IMAD.MOV.U32 R22, RZ, RZ, R28 ;  /* 0x000000ffff167224 */ /* 0x000fc400078e001c */
[----:B------:R-:W1:Y:S01]  /*6c4c0*/  S2R R28, SR_TID.X ;  /* 0x00000000001c7919 */ /* 0x000e620000002100 */
[----:B------:R-:W-:-:S05]  /*6c4d0*/  MOV R23, R31 ;  /* 0x0000001f00177202 */ /* 0x000fca0000000f00 */
[----:B------:R1:W-:Y:S02]  /*6c4e0*/  LDGSTS.E [R21+0x1f000], [R22.64], P2 ;  /* 0x1f00000016157fae */ /* 0x0003e40009121844 */
[----:B-1----:R-:W-:-:S04]  /*6c4f0*/  LOP3.LUT R28, R28, 0x7f, RZ, 0xc0, !PT ;  /* 0x0000007f1c1c7812 */ /* 0x002fc800078ec0ff */
[----:B------:R-:W-:Y:S02]  /*6c500*/  SHF.L.U32 R28, R28, 0x2, RZ ;  /* 0x000000021c1c7819 */ /* 0x000fe400000006ff */
[----:B----4-:R-:W-:-:S05]  /*6c510*/  IADD3 R26, P3, R26, R29, RZ ;  /* 0x0000001d1a1a7210 */ /* 0x010fca0007f7e0ff */
[----:B--2---:R-:W-:Y:S01]  /*6c520*/  IMAD.X R30, R30, 0x1, R0, P3 ;  /* 0x000000011e1e7824 */ /* 0x004fe200018e0600 */
[----:B------:R1:W-:Y:S04]  /*6c530*/  STL [R1+0x1288], R26 ;  /* 0x0012881a01007387 */ /* 0x0003e80000100800 */
[----:B------:R2:W-:Y:S01]  /*6c540*/  STL [R1+0x1284], R30 ;  /* 0x0012841e01007387 */ /* 0x0005e20000100800 */
[----:B------:R-:W4:Y:S02]  /*6c550*/  LDL.LU R35, [R1+0x1a08] ;  /* 0x001a080001237983 */ /* 0x000f240000300800 */
[----:B------:R-:W4:Y:S02]  /*6c560*/  LDL.LU R31, [R1+0x1a14] ;  /* 0x001a1400011f7983 */ /* 0x000f240000300800 */
[----:B------:R-:W4:Y:S02]  /*6c570*/  LDL.LU R38, [R1+0x19d0] ;  /* 0x0019d00001267983 */ /* 0x000f240000300800 */
[----:B------:R-:W-:-:S02]  /*6c580*/  IMAD.MOV.U32 R22, RZ, RZ, R26 ;  /* 0x000000ffff167224 */ /* 0x000fc400078e001a */
[----:B------:R-:W-:Y:S01]  /*6c590*/  IMAD.MOV.U32 R23, RZ, RZ, R30 ;  /* 0x000000ffff177224 */ /* 0x000fe200078e001e */
[----:B------:R-:W4:Y:S04]  /*6c5a0*/  LDL.LU R37, [R1+0x19dc] ;  /* 0x0019dc0001257983 */ /* 0x000f280000300800 */
[----:B------:R2:W-:Y:S01]  /*6c5b0*/  LDGSTS.E [R21+0x1f200], [R22.64], P2 ;  /* 0x1f20000016157fae */ /* 0x0005e20009121844 */
[----:B-1----:R-:W-:Y:S02]  /*6c5c0*/  LOP3.LUT R26, R28, 0x20, RZ, 0x3c, !PT ;  /* 0x000000201c1a7812 */ /* 0x002fe400078e3cff */
[----:B------:R-:W-:-:S05]  /*6c5d0*/  IADD3 R24, P2, R24, R29, RZ ;  /* 0x0000001d18187210 */ /* 0x000fca0007f5e0ff */
[----:B------:R-:W-:Y:S01]  /*6c5e0*/  IMAD.X R25, R25, 0x1, R0, P2 ;  /* 0x0000000119197824 */ /* 0x000fe200010e0600 */
[----:B------:R1:W-:Y:S04]  /*6c5f0*/  STL [R1+0x1a68], R24 ;  /* 0x001a681801007387 */ /* 0x0003e80000100800 */
[----:B------:R1:W-:Y:S01]  /*6c600*/  STL [R1+0x1a50], R25 ;  /* 0x001a501901007387 */ /* 0x0003e20000100800 */
[----:B------:R-:W4:Y:S02]  /*6c610*/  LDL.LU R36, [R1+0x19c8] ;  /* 0x0019c80001247983 */ /* 0x000f240000300800 */
[----:B--2---:R-:W2:Y:S02]  /*6c620*/  LDL.LU R30, [R1+0x19d4] ;  /* 0x0019d400011e7983 */ /* 0x004ea40000300800 */
[----:B------:R-:W-:Y:S01]  /*6c630*/  IMAD R22, R40, 0x20000, R26 ;  /* 0x0002000028167824 */ /* 0x000fe200078e021a */
[----:B------:R-:W2:Y:S01]  /*6c640*/  LDL.LU R28, [R1+0x1990] ;  /* 0x00199000011c7983 */ /* 0x000ea20000300800 */
[----:B------:R-:W2:Y:S01]  /*6c650*/  LDL.LU R26, [R1+0x199c] ;  /* 0x00199c00011a7983 */ /* 0x000ea20000300800 */
        /* <DEDUP_REMOVED lines=9> */
[----:B------:R-:W-:-:S05]  /*6c6f0*/  IADD3 R39, P3, R39, R29, RZ ;  /* 0x0000001d27277210 */ /* 0x000fca0007f7e0ff */
[----:B------:R-:W-:Y:S01]  /*6c700*/  IMAD.X R42, R42, 0x1, R0, P3 ;  /* 0x000000012a2a7824 */ /* 0x000fe200018e0600 */
[----:B------:R-:W-:Y:S01]  /*6c710*/  IADD3 R27, P4, R27, R29, RZ ;  /* 0x0000001d1b1b7210 */ /* 0x000fe20007f9e0ff */
[----:B-1----:R-:W-:Y:S02]  /*6c720*/  IMAD.MOV.U32 R24, RZ, RZ, R39 ;  /* 0x000000ffff187224 */ /* 0x002fe400078e0027 */
[----:B------:R-:W-:Y:S01]  /*6c730*/  IMAD.MOV.U32 R25, RZ, RZ, R42 ;  /* 0x000000ffff197224 */ /* 0x000fe200078e002a */
[----:B---3--:R-:W-:Y:S01]  /*6c740*/  IADD3.X R34, R34, R0, RZ, P4, !PT ;  /* 0x0000000022227210 */ /* 0x008fe200027fe4ff */
[----:B------:R-:W-:Y:S01]  /*6c750*/  STL [R1+0x1a54], R39 ;  /* 0x001a542701007387 */ /* 0x000fe20000100800 */
[----:B------:R-:W-:Y:S03]  /*6c760*/  STL [R1+0x1a48], R42 ;  /* 0x001a482a01007387 */ /* 0x000fe60000100800 */
[----:B------:R1:W-:Y:S01]  /*6c770*/  LDGSTS.E [R22+0x600], [R24.64], P1 ;  /* 0x0060000018167fae */ /* 0x0003e20008921844 */
[----:B------:R-:W-:Y:S01]  /*6c780*/  STL [R1+0x1a1c], R27 ;  /* 0x001a1c1b01007387 */ /* 0x000fe20000100800 */
[----:B------:R-:W-:Y:S01]  /*6c790*/  ISETP.GT.AND P1, PT, R3, 0x9, PT ;  /* 0x000000090300780c */ /* 0x000fe20003f24270 */
[----:B------:R3:W-:Y:S03]  /*6c7a0*/  STL [R1+0x1a10], R34 ;  /* 0x001a102201007387 */ /* 0x0007e60000100800 */
[----:B------:R-:W-:Y:S01]  /*6c7b0*/  SEL R20, RZ, 0x4, !P1 ;  /* 0x00000004ff147807 */ /* 0x000fe20004800000 */
[----:B-1----:R-:W-:Y:S01]  /*6c7c0*/  IMAD.MOV.U32 R24, RZ, RZ, R27 ;  /* 0x000000ffff187224 */ /* 0x002fe200078e001b */
[----:B------:R-:W-:-:S02]  /*6c7d0*/  MOV R25, R34 ;  /* 0x0000002200197202 */ /* 0x000fc40000000f00 */
[----:B---3--:R-:W3:Y:S01]  /*6c7e0*/  LDL.LU R34, [R1+0x1994] ;  /* 0x0019940001227983 */ /* 0x008ee20000300800 */
[----:B------:R-:W3:Y:S03]  /*6c7f0*/  LDL.LU R27, [R1+0x195c] ;  /* 0x00195c00011b7983 */ /* 0x000ee60000300800 */
[----:B------:R1:W-:Y:S01]  /*6c800*/  LDGSTS.E [R22+0x1400], [R24.64], P2 ;  /* 0x0140000018167fae */ /* 0x0003e20009121844 */
[----:B------:R-:W-:-:S04]  /*6c810*/  SEL R20, R20, RZ, !P0 ;  /* 0x000000ff14147207 */ /* 0x000fc80004000000 */
[----:B------:R-:W-:Y:S02]  /*6c820*/  ISETP.NE.U32.AND P1, PT, R20, RZ, PT ;  /* 0x000000ff1400720c */ /* 0x000fe40003f25070 */
[-C--:B----4-:R-:W-:Y:S02]  /*6c830*/  IADD3 R31, P3, R31, R29.reuse, RZ ;  /* 0x0000001d1f1f7210 */ /* 0x090fe40007f7e0ff */
[----:B------:R-:W-:-:S03]  /*6c840*/  IADD3 R37, P4, R37, R29, RZ ;  /* 0x0000001d25257210 */ /* 0x000fc60007f9e0ff */
[--C-:B------:R-:W-:Y:S01]  /*6c850*/  IMAD.X R35, R35, 0x1, R0.reuse, P3 ;  /* 0x0000000123237824 */ /* 0x100fe200018e0600 */
[----:B------:R-:W-:Y:S01]  /*6c860*/  STL [R1+0x1a14], R31 ;  /* 0x001a141f01007387 */ /* 0x000fe20000100800 */
[----:B------:R-:W-:-:S03]  /*6c870*/  IMAD.X R38, R38, 0x1, R0, P4 ;  /* 0x0000000126267824 */ /* 0x000fc600020e0600 */
[----:B------:R4:W-:Y:S01]  /*6c880*/  STL [R1+0x1a08], R35 ;  /* 0x001a082301007387 */ /* 0x0009e20000100800 */
[----:B-1----:R-:W-:Y:S01]  /*6c890*/  MOV R25, R35 ;  /* 0x0000002300197202 */ /* 0x002fe20000000f00 */
[----:B------:R-:W-:Y:S02]  /*6c8a0*/  STL [R1+0x19dc], R37 ;  /* 0x0019dc2501007387 */ /* 0x000fe40000100800 */
[----:B------:R-:W-:-:S05]  /*6c8b0*/  IMAD.MOV.U32 R24, RZ, RZ, R31 ;  /* 0x000000ffff187224 */ /* 0x000fca00078e001f */
[----:B------:R1:W-:Y:S04]  /*6c8c0*/  LDGSTS.E [R22+0x1600], [R24.64], P2 ;  /* 0x0160000018167fae */ /* 0x0003e80009121844 */
[----:B----4-:R-:W4:Y:S01]  /*6c8d0*/  LDL.LU R35, [R1+0x1988] ;  /* 0x0019880001237983 */ /* 0x010f220000300800 */
[----:B------:R1:W-:Y:S02]  /*6c8e0*/  STL [R1+0x19d0], R38 ;  /* 0x0019d02601007387 */ /* 0x0003e40000100800 */
[----:B------:R-:W4:Y:S02]  /*6c8f0*/  LDL.LU R31, [R1+0x1950] ;  /* 0x00195000011f7983 */ /* 0x000f240000300800 */
[----:B-1----:R-:W-:Y:S02]  /*6c900*/  IMAD.MOV.U32 R24, RZ, RZ, R37 ;  /* 0x000000ffff187224 */ /* 0x002fe400078e0025 */
[----:B------:R-:W-:-:S02]  /*6c910*/  IMAD.MOV.U32 R25, RZ, RZ, R38 ;  /* 0x000000ffff197224 */ /* 0x000fc400078e0026 */
[----:B------:R-:W4:Y:S01]  /*6c920*/  LDL.LU R38, [R1+0x1954] ;  /* 0x0019540001267983 */ /* 0x000f220000300800 */
[----:B------:R-:W4:Y:S03]  /*6c930*/  LDL.LU R23, [R1+0x191c] ;  /* 0x00191c0001177983 */ /* 0x000f260000300800 */
[----:B------:R1:W-:Y:S01]  /*6c940*/  LDGSTS.E [R22+0x2400], [R24.64], P1 ;  /* 0x0240000018167fae */ /* 0x0003e20008921844 */
[-C--:B--2---:R-:W-:Y:S02]  /*6c950*/  IADD3 R30, P3, R30, R29.reuse, RZ ;  /* 0x0000001d1e1e7210 */ /* 0x084fe40007f7e0ff */
[----:B------:R-:W-:-:S03]  /*6c960*/  IADD3 R26, P4, R26, R29, RZ ;  /* 0x0000001d1a1a7210 */ /* 0x000fc60007f9e0ff */
[----:B------:R-:W-:Y:S01]  /*6c970*/  IMAD.X R36, R36, 0x1, R0, P3 ;  /* 0x0000000124247824 */ /* 0x000fe200018e0600 */
[----:B------:R2:W-:Y:S01]  /*6c980*/  STL [R1+0x19d4], R30 ;  /* 0x0019d41e01007387 */ /* 0x0005e20000100800 */
[----:B------:R-:W-:-:S03]  /*6c990*/  IADD3.X R28, R28, R0, RZ, P4, !PT ;  /* 0x000000001c1c7210 */ /* 0x000fc600027fe4ff */
[----:B------:R2:W-:Y:S01]  /*6c9a0*/  STL [R1+0x19c8], R36 ;  /* 0x0019c82401007387 */ /* 0x0005e20000100800 */
[----:B-1----:R-:W-:Y:S02]  /*6c9b0*/  IMAD.MOV.U32 R24, RZ, RZ, R30 ;  /* 0x000000ffff187224 */ /* 0x002fe400078e001e */
[----:B------:R-:W-:Y:S02]  /*6c9c0*/  IMAD.MOV.U32 R25, RZ, RZ, R36 ;  /* 0x000000ffff197224 */ /* 0x000fe400078e0024 */
[----:B------:R-:W-:Y:S01]  /*6c9d0*/  STL [R1+0x199c], R26 ;  /* 0x00199c1a01007387 */ /* 0x000fe20000100800 */
[----:B------:R-:W4:Y:S01]  /*6c9e0*/  LDL.LU R39, [R1+0x1948] ;  /* 0x0019480001277983 */ /* 0x000f220000300800 */
[----:B------:R1:W-:Y:S02]  /*6c9f0*/  STL [R1+0x1990], R28 ;  /* 0x0019901c01007387 */ /* 0x0003e40000100800 */
[----:B--2---:R-:W4:Y:S01]  /*6ca00*/  LDL.LU R30, [R1+0x1910] ;  /* 0x00191000011e7983 */ /* 0x004f220000300800 */
[----:B------:R1:W-:Y:S04]  /*6ca10*/  LDGSTS.E [R22+0x2600], [R24.64], P1 ;  /* 0x0260000018167fae */ /* 0x0003e80008921844 */
[----:B------:R-:W4:Y:S01]  /*6ca20*/  LDL.LU R36, [R1+0x1908] ;  /* 0x0019080001247983 */ /* 0x000f220000300800 */
[----:B-1----:R-:W-:-:S03]  /*6ca30*/  MOV R25, R28 ;  /* 0x0000001c00197202 */ /* 0x002fc60000000f00 */
[----:B------:R-:W4:Y:S01]  /*6ca40*/  LDL.LU R28, [R1+0x1914] ;  /* 0x00191400011c7983 */ /* 0x000f220000300800 */
[----:B------:R-:W-:Y:S02]  /*6ca50*/  IMAD.MOV.U32 R24, RZ, RZ, R26 ;  /* 0x000000ffff187224 */ /* 0x000fe400078e001a */
[----:B------:R-:W4:Y:S02]  /*6ca60*/  LDL.LU R37, [R1+0x18d0] ;  /* 0x0018d00001257983 */ /* 0x000f240000300800 */
        /* <DEDUP_REMOVED lines=10> */
[-C--:B---3--:R-:W-:Y:S02]  /*6cb10*/  IADD3 R34, P3, R34, R29.reuse, RZ ;  /* 0x0000001d22227210 */ /* 0x088fe40007f7e0ff */
[----:B------:R-:W-:-:S03]  /*6cb20*/  IADD3 R27, P4, R27, R29, RZ ;  /* 0x0000001d1b1b7210 */ /* 0x000fc60007f9e0ff */
[----:B------:R-:W-:Y:S01]  /*6cb30*/  STL [R1+0x1994], R34 ;  /* 0x0019942201007387 */ /* 0x000fe20000100800 */
[----:B-1----:R-:W-:Y:S02]  /*6cb40*/  IMAD.MOV.U32 R24, RZ, RZ, R34 ;  /* 0x000000ffff187224 */ /* 0x002fe400078e0022 */
[--C-:B----4-:R-:W-:Y:S02]  /*6cb50*/  IMAD.X R35, R35, 0x1, R0.reuse, P3 ;  /* 0x0000000123237824 */ /* 0x110fe400018e0600 */
[----:B------:R-:W-:-:S03]  /*6cb60*/  IMAD.X R31, R31, 0x1, R0, P4 ;  /* 0x000000011f1f7824 */ /* 0x000fc600020e0600 */
[----:B------:R1:W-:Y:S01]  /*6cb70*/  STL [R1+0x1988], R35 ;  /* 0x0019882301007387 */ /* 0x0003e20000100800 */
[----:B------:R-:W-:Y:S01]  /*6cb80*/  MOV R25, R35 ;  /* 0x0000002300197202 */ /* 0x000fe20000000f00 */
[----:B------:R-:W-:Y:S02]  /*6cb90*/  STL [R1+0x195c], R27 ;  /* 0x00195c1b01007387 */ /* 0x000fe40000100800 */
[----:B------:R3:W-:Y:S02]  /*6cba0*/  STL [R1+0x1950], R31 ;  /* 0x0019501f01007387 */ /* 0x0007e40000100800 */
[----:B------:R4:W-:Y:S01]  /*6cbb0*/  LDGSTS.E [R22+0x3600], [R24.64], P2 ;  /* 0x0360000018167fae */ /* 0x0009e20009121844 */
[----:B------:R-:W-:-:S03]  /*6cbc0*/  ISETP.GT.AND P2, PT, R3, 0x15, PT ;  /* 0x000000150300780c */ /* 0x000fc60003f44270 */
[----:B-1----:R-:W2:Y:S01]  /*6cbd0*/  LDL.LU R35, [R1+0x18c8] ;  /* 0x0018c80001237983 */ /* 0x002ea20000300800 */
[----:B------:R-:W2:Y:S01]  /*6cbe0*/  LDL.LU R34, [R1+0x18d4] ;  /* 0x0018d40001227983 */ /* 0x000ea20000300800 */
[----:B------:R-:W-:Y:S02]  /*6cbf0*/  SEL R20, RZ, 0x4, !P2 ;  /* 0x00000004ff147807 */ /* 0x000fe40005000000 */
[----:B------:R-:W-:Y:S01]  /*6cc00*/  IADD3 R38, P3, R38, R29, RZ ;  /* 0x0000001d26267210 */ /* 0x000fe20007f7e0ff */
[----:B----4-:R-:W-:Y:S02]  /*6cc10*/  IMAD.MOV.U32 R25, RZ, RZ, R31 ;  /* 0x000000ffff197224 */ /* 0x010fe400078e001f */
[----:B------:R-:W-:Y:S01]  /*6cc20*/  IMAD.MOV.U32 R24, RZ, RZ, R27 ;  /* 0x000000ffff187224 */ /* 0x000fe200078e001b */
[----:B---3--:R-:W3:Y:S01]  /*6cc30*/  LDL.LU R31, [R1+0x1890] ;  /* 0x00189000011f7983 */ /* 0x008ee20000300800 */
[----:B------:R-:W4:Y:S01]  /*6cc40*/  LDL.LU R27, [R1+0x18ac] ;  /* 0x0018ac00011b7983 */ /* 0x000f220000300800 */
[----:B------:R-:W-:-:S02]  /*6cc50*/  SEL R20, R20, RZ, !P0 ;  /* 0x000000ff14147207 */ /* 0x000fc40004000000 */
[-C--:B------:R-:W-:Y:S01]  /*6cc60*/  IADD3 R23, P4, R23, R29.reuse, RZ ;  /* 0x0000001d17177210 */ /* 0x080fe20007f9e0ff */
[----:B------:R1:W-:Y:S01]  /*6cc70*/  LDGSTS.E [R22+0x4400], [R24.64], P1 ;  /* 0x0440000018167fae */ /* 0x0003e20008921844 */
[----:B------:R-:W-:Y:S01]  /*6cc80*/  IMAD.X R39, R39, 0x1, R0, P3 ;  /* 0x0000000127277824 */ /* 0x000fe200018e0600 */
[----:B------:R-:W-:Y:S02]  /*6cc90*/  ISETP.NE.U32.AND P2, PT, R20, RZ, PT ;  /* 0x000000ff1400720c */ /* 0x000fe40003f45070 */
[----:B------:R-:W-:Y:S01]  /*6cca0*/  IADD3.X R30, R30, R0, RZ, P4, !PT ;  /* 0x000000001e1e7210 */ /* 0x000fe200027fe4ff */
[----:B------:R-:W-:Y:S01]  /*6ccb0*/  STL [R1+0x1954], R38 ;  /* 0x0019542601007387 */ /* 0x000fe20000100800 */
[----:B------:R-:W-:Y:S02]  /*6ccc0*/  STL [R1+0x1948], R39 ;  /* 0x0019482701007387 */ /* 0x000fe40000100800 */
[----:B-1----:R-:W-:Y:S02]  /*6ccd0*/  IMAD.MOV.U32 R24, RZ, RZ, R38 ;  /* 0x000000ffff187224 */ /* 0x002fe400078e0026 */
[----:B------:R-:W-:Y:S01]  /*6cce0*/  IMAD.MOV.U32 R25, RZ, RZ, R39 ;  /* 0x000000ffff197224 */ /* 0x000fe200078e0027 */
[----:B------:R-:W-:Y:S01]  /*6ccf0*/  STL [R1+0x191c], R23 ;  /* 0x00191c1701007387 */ /* 0x000fe20000100800 */
[----:B------:R-:W-:-:S03]  /*6cd00*/  IADD3 R28, P3, R28, R29, RZ ;  /* 0x0000001d1c1c7210 */ /* 0x000fc60007f7e0ff */
[----:B------:R1:W-:Y:S01]  /*6cd10*/  LDGSTS.E [R22+0x4600], [R24.64], P1 ;  /* 0x0460000018167fae */ /* 0x0003e20008921844 */
[----:B------:R-:W-:-:S03]  /*6cd20*/  IADD3 R26, P4, R26, R29, RZ ;  /* 0x0000001d1a1a7210 */ /* 0x000fc60007f9e0ff */
[----:B------:R1:W-:Y:S01]  /*6cd30*/  STL [R1+0x1910], R30 ;  /* 0x0019101e01007387 */ /* 0x0003e20000100800 */
[--C-:B------:R-:W-:Y:S02]  /*6cd40*/  IMAD.X R36, R36, 0x1, R0.reuse, P3 ;  /* 0x0000000124247824 */ /* 0x100fe400018e0600 */
[----:B------:R-:W-:Y:S02]  /*6cd50*/  IMAD.X R37, R37, 0x1, R0, P4 ;  /* 0x0000000125257824 */ /* 0x000fe400020e0600 */
[----:B-1----:R-:W-:Y:S01]  /*6cd60*/  IMAD.MOV.U32 R24, RZ, RZ, R23 ;  /* 0x000000ffff187224 */ /* 0x002fe200078e0017 */
[----:B------:R-:W-:Y:S02]  /*6cd70*/  MOV R25, R30 ;  /* 0x0000001e00197202 */ /* 0x000fe40000000f00 */
[----:B------:R-:W3:Y:S01]  /*6cd80*/  LDL.LU R30, [R1+0x1894] ;  /* 0x00189400011e7983 */ /* 0x000ee20000300800 */
[----:B------:R-:W3:Y:S02]  /*6cd90*/  LDL.LU R23, [R1+0x186c] ;  /* 0x00186c0001177983 */ /* 0x000ee40000300800 */
[----:B------:R-:W-:Y:S01]  /*6cda0*/  STL [R1+0x1914], R28 ;  /* 0x0019141c01007387 */ /* 0x000fe20000100800 */
[----:B------:R1:W-:Y:S01]  /*6cdb0*/  LDGSTS.E [R22+0x5400], [R24.64], P2 ;  /* 0x0540000018167fae */ /* 0x0003e20009121844 */
[----:B------:R1:W-:Y:S02]  /*6cdc0*/  STL [R1+0x1908], R36 ;  /* 0x0019082401007387 */ /* 0x0003e40000100800 */
        /* <DEDUP_REMOVED lines=14> */
[----:B------:R-:W3:Y:S01]  /*6ceb0*/  LDL.LU R26, [R1+0x182c] ;  /* 0x00182c00011a7983 */ /* 0x000ee20000300800 */
[----:B------:R-:W-:-:S04]  /*6cec0*/  ISETP.GT.AND P2, PT, R3, 0x1d, PT ;  /* 0x0000001d0300780c */ /* 0x000fc80003f44270 */
[----:B------:R-:W-:-:S04]  /*6ced0*/  SEL R20, RZ, 0x4, !P2 ;  /* 0x00000004ff147807 */ /* 0x000fc80005000000 */
[----:B------:R1:W-:Y:S01]  /*6cee0*/  LDGSTS.E [R22+0x6400], [R24.64], P1 ;  /* 0x0640000018167fae */ /* 0x0003e20008921844 */
[----:B------:R-:W-:-:S04]  /*6cef0*/  SEL R20, R20, RZ, !P0 ;  /* 0x000000ff14147207 */ /* 0x000fc80004000000 */
[----:B------:R-:W-:Y:S02]  /*6cf00*/  ISETP.NE.U32.AND P2, PT, R20, RZ, PT ;  /* 0x000000ff1400720c */ /* 0x000fe40003f45070 */
        /* <DEDUP_REMOVED lines=8> */
[----:B------:R-:W-:Y:S01]  /*6cf90*/  STL [R1+0x18ac], R27 ;  /* 0x0018ac1b01007387 */ /* 0x000fe20000100800 */
[----:B------:R-:W3:Y:S03]  /*6cfa0*/  LDL.LU R39, [R1+0x1848] ;  /* 0x0018480001277983 */ /* 0x000ee60000300800 */
[----:B------:R1:W-:Y:S04]  /*6cfb0*/  LDGSTS.E [R22+0x6600], [R24.64], P1 ;  /* 0x0660000018167fae */ /* 0x0003e80008921844 */
[----:B------:R1:W-:Y:S01]  /*6cfc0*/  STL [R1+0x1890], R31 ;  /* 0x0018901f01007387 */ /* 0x0003e20000100800 */
[----:B--2---:R-:W2:Y:S02]  /*6cfd0*/  LDL.LU R34, [R1+0x1810] ;  /* 0x0018100001227983 */ /* 0x004ea40000300800 */
[----:B----4-:R-:W4:Y:S01]  /*6cfe0*/  LDL.LU R35, [R1+0x1808] ;  /* 0x0018080001237983 */ /* 0x010f220000300800 */
[----:B-1----:R-:W-:-:S02]  /*6cff0*/  MOV R25, R31 ;  /* 0x0000001f00197202 */ /* 0x002fc40000000f00 */
[----:B------:R-:W4:Y:S01]  /*6d000*/  LDL.LU R31, [R1+0x1814] ;  /* 0x00181400011f7983 */ /* 0x000f220000300800 */
[----:B------:R-:W-:Y:S02]  /*6d010*/  IMAD.MOV.U32 R24, RZ, RZ, R27 ;  /* 0x000000ffff187224 */ /* 0x000fe400078e001b */
[----:B------:R-:W4:Y:S02]  /*6d020*/  LDL.LU R37, [R1+0x17dc] ;  /* 0x0017dc0001257983 */ /* 0x000f240000300800 */
[----:B------:R-:W4:Y:S01]  /*6d030*/  LDL.LU R27, [R1+0x17e0] ;  /* 0x0017e000011b7983 */ /* 0x000f220000300800 */
[----:B------:R1:W-:Y:S01]  /*6d040*/  LDGSTS.E [R22+0x7400], [R24.64], P2 ;  /* 0x0740000018167fae */ /* 0x0003e20009121844 */
[-C--:B------:R-:W-:Y:S02]  /*6d050*/  IADD3 R30, P3, R30, R29.reuse, RZ ;  /* 0x0000001d1e1e7210 */ /* 0x080fe40007f7e0ff */
[----:B------:R-:W-:-:S03]  /*6d060*/  IADD3 R23, P4, R23, R29, RZ ;  /* 0x0000001d17177210 */ /* 0x000fc60007f9e0ff */
        /* <DEDUP_REMOVED lines=9> */
[----:B-1----:R-:W4:Y:S01]  /*6d100*/  LDL.LU R36, [R1+0x17e4] ;  /* 0x0017e40001247983 */ /* 0x002f220000300800 */
[----:B------:R-:W4:Y:S02]  /*6d110*/  LDL.LU R30, [R1+0x17e8] ;  /* 0x0017e800011e7983 */ /* 0x000f240000300800 */
[----:B------:R-:W-:-:S02]  /*6d120*/  IMAD.MOV.U32 R25, RZ, RZ, R28 ;  /* 0x000000ffff197224 */ /* 0x000fc400078e001c */
        /* <DEDUP_REMOVED lines=16> */
[----:B---3--:R-:W-:-:S04]  /*6d230*/  IMAD.X R39, R39, 0x1, R0, P3 ;  /* 0x0000000127277824 */ /* 0x008fc800018e0600 */
[----:B------:R-:W-:Y:S01]  /*6d240*/  IMAD.MOV.U32 R25, RZ, RZ, R39 ;  /* 0x000000ffff197224 */ /* 0x000fe200078e0027 */
[----:B--2---:R-:W-:Y:S01]  /*6d250*/  IADD3.X R34, R34, R0, RZ, P4, !PT ;  /* 0x0000000022227210 */ /* 0x004fe200027fe4ff */
[----:B------:R-:W-:Y:S04]  /*6d260*/  STL [R1+0x1848], R39 ;  /* 0x0018482701007387 */ /* 0x000fe80000100800 */
[----:B------:R1:W-:Y:S01]  /*6d270*/  LDGSTS.E [R22+0x8600], [R24.64], P1 ;  /* 0x0860000018167fae */ /* 0x0003e20008921844 */
[----:B------:R-:W-:Y:S01]  /*6d280*/  STL [R1+0x182c], R26 ;  /* 0x00182c1a01007387 */ /* 0x000fe20000100800 */
[----:B------:R-:W-:Y:S02]  /*6d290*/  ISETP.GT.AND P1, PT, R3, 0x29, PT ;  /* 0x000000290300780c */ /* 0x000fe40003f24270 */
[----:B----4-:R-:W-:-:S02]  /*6d2a0*/  IADD3 R31, P3, R31, R29, RZ ;  /* 0x0000001d1f1f7210 */ /* 0x010fc40007f7e0ff */
[----:B------:R-:W-:Y:S01]  /*6d2b0*/  IADD3 R27, P4, R27, R29, RZ ;  /* 0x0000001d1b1b7210 */ /* 0x000fe20007f9e0ff */
[----:B-1----:R-:W-:Y:S01]  /*6d2c0*/  IMAD.MOV.U32 R24, RZ, RZ, R26 ;  /* 0x000000ffff187224 */ /* 0x002fe200078e001a */
[----:B------:R-:W-:Y:S01]  /*6d2d0*/  MOV R25, R34 ;  /* 0x0000002200197202 */ /* 0x000fe20000000f00 */
[--C-:B------:R-:W-:Y:S01]  /*6d2e0*/  IMAD.X R35, R35, 0x1, R0.reuse, P3 ;  /* 0x0000000123237824 */ /* 0x100fe200018e0600 */
[----:B------:R1:W-:Y:S01]  /*6d2f0*/  STL [R1+0x1810], R34 ;  /* 0x0018102201007387 */ /* 0x0003e20000100800 */
[----:B------:R-:W-:Y:S01]  /*6d300*/  IMAD.X R37, R37, 0x1, R0, P4 ;  /* 0x0000000125257824 */ /* 0x000fe200020e0600 */
[----:B------:R-:W-:Y:S02]  /*6d310*/  SEL R20, RZ, 0x4, !P1 ;  /* 0x00000004ff147807 */ /* 0x000fe40004800000 */
[----:B------:R2:W-:Y:S04]  /*6d320*/  LDGSTS.E [R22+0x9400], [R24.64], P2 ;  /* 0x0940000018167fae */ /* 0x0005e80009121844 */
[----:B-1----:R-:W3:Y:S01]  /*6d330*/  LDL.LU R34, [R1+0x17a8] ;  /* 0x0017a80001227983 */ /* 0x002ee20000300800 */
[----:B------:R-:W4:Y:S02]  /*6d340*/  LDL.LU R26, [R1+0x1760] ;  /* 0x00176000011a7983 */ /* 0x000f240000300800 */
[----:B------:R-:W-:Y:S02]  /*6d350*/  STL [R1+0x1814], R31 ;  /* 0x0018141f01007387 */ /* 0x000fe40000100800 */
[----:B------:R1:W-:Y:S01]  /*6d360*/  STL [R1+0x1808], R35 ;  /* 0x0018082301007387 */ /* 0x0003e20000100800 */
[----:B------:R1:W-:Y:S01]  /*6d370*/  STL [R1+0x17e0], R27 ;  /* 0x0017e01b01007387 */ /* 0x0003e20000100800 */
[----:B--2---:R-:W-:-:S02]  /*6d380*/  MOV R25, R35 ;  /* 0x0000002300197202 */ /* 0x004fc40000000f00 */
[----:B------:R-:W-:Y:S01]  /*6d390*/  SEL R20, R20, RZ, !P0 ;  /* 0x000000ff14147207 */ /* 0x000fe20004000000 */
[----:B------:R-:W-:Y:S01]  /*6d3a0*/  IMAD.MOV.U32 R24, RZ, RZ, R31 ;  /* 0x000000ffff187224 */ /* 0x000fe200078e001f */
[----:B-1----:R-:W2:Y:S01]  /*6d3b0*/  LDL.LU R35, [R1+0x17a4] ;  /* 0x0017a40001237983 */ /* 0x002ea20000300800 */
[----:B------:R-:W-:Y:S02]  /*6d3c0*/  STL [R1+0x17dc], R37 ;  /* 0x0017dc2501007387 */ /* 0x000fe40000100800 */
[----:B------:R-:W2:Y:S01]  /*6d3d0*/  LDL.LU R31, [R1+0x175c] ;  /* 0x00175c00011f7983 */ /* 0x000ea20000300800 */
[----:B------:R-:W-:Y:S01]  /*6d3e0*/  ISETP.NE.U32.AND P1, PT, R20, RZ, PT ;  /* 0x000000ff1400720c */ /* 0x000fe20003f25070 */
[----:B------:R1:W-:Y:S04]  /*6d3f0*/  LDGSTS.E [R22+0x9600], [R24.64], P2 ;  /* 0x0960000018167fae */ /* 0x0003e80009121844 */
[----:B------:R-:W2:Y:S01]  /*6d400*/  LDL.LU R38, [R1+0x1768] ;  /* 0x0017680001267983 */ /* 0x000ea20000300800 */
[----:B-1----:R-:W-:Y:S01]  /*6d410*/  IMAD.MOV.U32 R24, RZ, RZ, R27 ;  /* 0x000000ffff187224 */ /* 0x002fe200078e001b */
[-C--:B------:R-:W-:Y:S01]  /*6d420*/  IADD3 R30, P3, R30, R29.reuse, RZ ;  /* 0x0000001d1e1e7210 */ /* 0x080fe20007f7e0ff */
[----:B------:R-:W-:Y:S01]  /*6d430*/  IMAD.MOV.U32 R25, RZ, RZ, R37 ;  /* 0x000000ffff197224 */ /* 0x000fe200078e0025 */
[----:B------:R-:W2:Y:S03]  /*6d440*/  LDL.LU R27, [R1+0x1720] ;  /* 0x00172000011b7983 */ /* 0x000ea60000300800 */
[----:B------:R-:W-:Y:S01]  /*6d450*/  IMAD.X R36, R36, 0x1, R0, P3 ;  /* 0x0000000124247824 */ /* 0x000fe200018e0600 */
[----:B------:R1:W-:Y:S01]  /*6d460*/  LDGSTS.E [R22+0xa400], [R24.64], P1 ;  /* 0x0a40000018167fae */ /* 0x0003e20008921844 */
[----:B------:R-:W-:-:S03]  /*6d470*/  IADD3 R23, P4, R23, R29, RZ ;  /* 0x0000001d17177210 */ /* 0x000fc60007f9e0ff */
[----:B------:R1:W-:Y:S01]  /*6d480*/  STL [R1+0x17e8], R30 ;  /* 0x0017e81e01007387 */ /* 0x0003e20000100800 */
[----:B------:R1:W-:Y:S01]  /*6d490*/  STL [R1+0x17e4], R36 ;  /* 0x0017e42401007387 */ /* 0x0003e20000100800 */
[----:B------:R-:W-:Y:S02]  /*6d4a0*/  IADD3.X R28, R28, R0, RZ, P4, !PT ;  /* 0x000000001c1c7210 */ /* 0x000fe400027fe4ff */
[----:B------:R-:W-:Y:S01]  /*6d4b0*/  STL [R1+0x17a0], R23 ;  /* 0x0017a01701007387 */ /* 0x000fe20000100800 */
[----:B------:R-:W2:Y:S02]  /*6d4c0*/  LDL.LU R39, [R1+0x1764] ;  /* 0x0017640001277983 */ /* 0x000ea40000300800 */
[----:B-1----:R-:W-:Y:S02]  /*6d4d0*/  IMAD.MOV.U32 R24, RZ, RZ, R30 ;  /* 0x000000ffff187224 */ /* 0x002fe400078e001e */
[----:B------:R-:W-:Y:S01]  /*6d4e0*/  IMAD.MOV.U32 R25, RZ, RZ, R36 ;  /* 0x000000ffff197224 */ /* 0x000fe200078e0024 */
[----:B------:R1:W-:Y:S01]  /*6d4f0*/  STL [R1+0x179c], R28 ;  /* 0x00179c1c01007387 */ /* 0x0003e20000100800 */
[----:B------:R-:W2:Y:S02]  /*6d500*/  LDL.LU R30, [R1+0x171c] ;  /* 0x00171c00011e7983 */ /* 0x000ea40000300800 */
[----:B------:R-:W2:Y:S01]  /*6d510*/  LDL.LU R36, [R1+0x1724] ;  /* 0x0017240001247983 */ /* 0x000ea20000300800 */
[----:B------:R1:W-:Y:S02]  /*6d520*/  LDGSTS.E [R22+0xa600], [R24.64], P1 ;  /* 0x0a60000018167fae */ /* 0x0003e40008921844 */
[----:B-1----:R-:W-:-:S02]  /*6d530*/  MOV R25, R28 ;  /* 0x0000001c00197202 */ /* 0x002fc40000000f00 */
[----:B------:R-:W2:Y:S01]  /*6d540*/  LDL.LU R28, [R1+0x1728] ;  /* 0x00172800011c7983 */ /* 0x000ea20000300800 */
[----:B------:R-:W-:Y:S02]  /*6d550*/  IMAD.MOV.U32 R24, RZ, RZ, R23 ;  /* 0x000000ffff187224 */ /* 0x000fe400078e0017 */
        /* <DEDUP_REMOVED lines=12> */
[----:B----4-:R-:W-:-:S03]  /*6d620*/  IADD3 R26, P4, R26, R29, RZ ;  /* 0x0000001d1a1a7210 */ /* 0x010fc60007f9e0ff */
[----:B------:R-:W-:Y:S01]  /*6d630*/  STL [R1+0x17a8], R34 ;  /* 0x0017a82201007387 */ /* 0x000fe20000100800 */
[----:B-1----:R-:W-:Y:S02]  /*6d640*/  IMAD.MOV.U32 R24, RZ, RZ, R34 ;  /* 0x000000ffff187224 */ /* 0x002fe400078e0022 */
[--C-:B--2---:R-:W-:Y:S02]  /*6d650*/  IMAD.X R35, R35, 0x1, R0.reuse, P3 ;  /* 0x0000000123237824 */ /* 0x104fe400018e0600 */
[----:B------:R-:W-:-:S03]  /*6d660*/  IMAD.X R31, R31, 0x1, R0, P4 ;  /* 0x000000011f1f7824 */ /* 0x000fc600020e0600 */
[----:B------:R1:W-:Y:S01]  /*6d670*/  STL [R1+0x17a4], R35 ;  /* 0x0017a42301007387 */ /* 0x0003e20000100800 */
[----:B------:R-:W-:Y:S01]  /*6d680*/  MOV R25, R35 ;  /* 0x0000002300197202 */ /* 0x000fe20000000f00 */
[----:B------:R-:W-:Y:S02]  /*6d690*/  STL [R1+0x1760], R26 ;  /* 0x0017601a01007387 */ /* 0x000fe40000100800 */
[----:B------:R2:W-:Y:S02]  /*6d6a0*/  STL [R1+0x175c], R31 ;  /* 0x00175c1f01007387 */ /* 0x0005e40000100800 */
[----:B------:R3:W-:Y:S01]  /*6d6b0*/  LDGSTS.E [R22+0xb600], [R24.64], P2 ;  /* 0x0b60000018167fae */ /* 0x0007e20009121844 */
[----:B------:R-:W-:-:S03]  /*6d6c0*/  ISETP.GT.AND P2, PT, R3, 0x35, PT ;  /* 0x000000350300780c */ /* 0x000fc60003f44270 */
[----:B-1----:R-:W4:Y:S01]  /*6d6d0*/  LDL.LU R35, [R1+0x16d4] ;  /* 0x0016d40001237983 */ /* 0x002f220000300800 */
[----:B------:R-:W4:Y:S01]  /*6d6e0*/  LDL.LU R34, [R1+0x16d8] ;  /* 0x0016d80001227983 */ /* 0x000f220000300800 */
[----:B------:R-:W-:Y:S02]  /*6d6f0*/  SEL R20, RZ, 0x4, !P2 ;  /* 0x00000004ff147807 */ /* 0x000fe40005000000 */
[----:B------:R-:W-:Y:S01]  /*6d700*/  IADD3 R38, P3, R38, R29, RZ ;  /* 0x0000001d26267210 */ /* 0x000fe20007f7e0ff */
[----:B---3--:R-:W-:Y:S02]  /*6d710*/  IMAD.MOV.U32 R25, RZ, RZ, R31 ;  /* 0x000000ffff197224 */ /* 0x008fe400078e001f */
[----:B------:R-:W-:Y:S01]  /*6d720*/  IMAD.MOV.U32 R24, RZ, RZ, R26 ;  /* 0x000000ffff187224 */ /* 0x000fe200078e001a */
[----:B--2---:R-:W2:Y:S01]  /*6d730*/  LDL.LU R31, [R1+0x168c] ;  /* 0x00168c00011f7983 */ /* 0x004ea20000300800 */
[----:B------:R-:W3:Y:S01]  /*6d740*/  LDL.LU R26, [R1+0x1690] ;  /* 0x00169000011a7983 */ /* 0x000ee20000300800 */
[----:B------:R-:W-:-:S02]  /*6d750*/  SEL R20, R20, RZ, !P0 ;  /* 0x000000ff14147207 */ /* 0x000fc40004000000 */
[-C--:B------:R-:W-:Y:S01]  /*6d760*/  IADD3 R27, P4, R27, R29.reuse, RZ ;  /* 0x0000001d1b1b7210 */ /* 0x080fe20007f9e0ff */
[----:B------:R1:W-:Y:S01]  /*6d770*/  LDGSTS.E [R22+0xc400], [R24.64], P1 ;  /* 0x0c40000018167fae */ /* 0x0003e20008921844 */
[----:B------:R-:W-:Y:S01]  /*6d780*/  ISETP.NE.U32.AND P2, PT, R20, RZ, PT ;  /* 0x000000ff1400720c */ /* 0x000fe20003f45070 */
[----:B------:R-:W-:Y:S02]  /*6d790*/  IMAD.X R39, R39, 0x1, R0, P3 ;  /* 0x0000000127277824 */ /* 0x000fe400018e0600 */
[----:B------:R-:W-:Y:S01]  /*6d7a0*/  STL [R1+0x1768], R38 ;  /* 0x0017682601007387 */ /* 0x000fe20000100800 */
[----:B-1----:R-:W-:Y:S02]  /*6d7b0*/  IMAD.MOV.U32 R24, RZ, RZ, R38 ;  /* 0x000000ffff187224 */ /* 0x002fe400078e0026 */
[----:B------:R-:W-:Y:S01]  /*6d7c0*/  IMAD.MOV.U32 R25, RZ, RZ, R39 ;  /* 0x000000ffff197224 */ /* 0x000fe200078e0027 */
[----:B------:R-:W-:Y:S01]  /*6d7d0*/  IADD3.X R30, R30, R0, RZ, P4, !PT ;  /* 0x000000001e1e7210 */ /* 0x000fe200027fe4ff */
[----:B------:R-:W-:Y:S04]  /*6d7e0*/  STL [R1+0x1764], R39 ;  /* 0x0017642701007387 */ /* 0x000fe80000100800 */
[----:B------:R1:W-:Y:S01]  /*6d7f0*/  LDGSTS.E [R22+0xc600], [R24.64], P1 ;  /* 0x0c60000018167fae */ /* 0x0003e20008921844 */
[----:B------:R-:W-:Y:S02]  /*6d800*/  STL [R1+0x1720], R27 ;  /* 0x0017201b01007387 */ /* 0x000fe40000100800 */
[----:B------:R1:W-:Y:S01]  /*6d810*/  STL [R1+0x171c], R30 ;  /* 0x00171c1e01007387 */ /* 0x0003e20000100800 */
[-C--:B------:R-:W-:Y:S01]  /*6d820*/  IADD3 R28, P3, R28, R29.reuse, RZ ;  /* 0x0000001d1c1c7210 */ /* 0x080fe20007f7e0ff */
[----:B-1----:R-:W-:Y:S01]  /*6d830*/  IMAD.MOV.U32 R24, RZ, RZ, R27 ;  /* 0x000000ffff187224 */ /* 0x002fe200078e001b */
[----:B------:R-:W-:-:S02]  /*6d840*/  IADD3 R23, P4, R23, R29, RZ ;  /* 0x0000001d17177210 */ /* 0x000fc40007f9e0ff */
[----:B------:R-:W-:Y:S01]  /*6d850*/  MOV R25, R30 ;  /* 0x0000001e00197202 */ /* 0x000fe20000000f00 */
[--C-:B------:R-:W-:Y:S01]  /*6d860*/  IMAD.X R36, R36, 0x1, R0.reuse, P3 ;  /* 0x0000000124247824 */ /* 0x100fe200018e0600 */
[----:B------:R-:W2:Y:S01]  /*6d870*/  LDL.LU R30, [R1+0x1698] ;  /* 0x00169800011e7983 */ /* 0x000ea20000300800 */
[----:B------:R-:W2:Y:S02]  /*6d880*/  LDL.LU R27, [R1+0x1650] ;  /* 0x00165000011b7983 */ /* 0x000ea40000300800 */
[----:B------:R-:W-:Y:S02]  /*6d890*/  IMAD.X R37, R37, 0x1, R0, P4 ;  /* 0x0000000125257824 */ /* 0x000fe400020e0600 */
[----:B------:R-:W-:Y:S01]  /*6d8a0*/  STL [R1+0x1728], R28 ;  /* 0x0017281c01007387 */ /* 0x000fe20000100800 */
[----:B------:R1:W-:Y:S04]  /*6d8b0*/  LDGSTS.E [R22+0xd400], [R24.64], P2 ;  /* 0x0d40000018167fae */ /* 0x0003e80009121844 */
[----:B------:R1:W-:Y:S01]  /*6d8c0*/  STL [R1+0x1724], R36 ;  /* 0x0017242401007387 */ /* 0x0003e20000100800 */
[----:B------:R1:W-:Y:S02]  /*6d8d0*/  STL [R1+0x16d0], R23 ;  /* 0x0016d01701007387 */ /* 0x0003e40000100800 */
[----:B-1----:R-:W-:Y:S01]  /*6d8e0*/  MOV R25, R36 ;  /* 0x0000002400197202 */ /* 0x002fe20000000f00 */
[----:B------:R-:W-:Y:S01]  /*6d8f0*/  IMAD.MOV.U32 R24, RZ, RZ, R28 ;  /* 0x000000ffff187224 */ /* 0x000fe200078e001c */
[----:B------:R-:W2:Y:S01]  /*6d900*/  LDL.LU R36, [R1+0x1694] ;  /* 0x0016940001247983 */ /* 0x000ea20000300800 */
[----:B------:R-:W-:Y:S02]  /*6d910*/  STL [R1+0x16cc], R37 ;  /* 0x0016cc2501007387 */ /* 0x000fe40000100800 */
[----:B------:R-:W2:Y:S01]  /*6d920*/  LDL.LU R28, [R1+0x164c] ;  /* 0x00164c00011c7983 */ /* 0x000ea20000300800 */
[----:B------:R-:W-:Y:S01]  /*6d930*/  ISETP.GT.AND P1, PT, R3, 0x39, PT ;  /* 0x000000390300780c */ /* 0x000fe20003f24270 */
[----:B------:R1:W-:Y:S04]  /*6d940*/  LDGSTS.E [R22+0xd600], [R24.64], P2 ;  /* 0x0d60000018167fae */ /* 0x0003e80009121844 */
[----:B------:R-:W2:Y:S01]  /*6d950*/  LDL.LU R38, [R1+0x1658] ;  /* 0x0016580001267983 */ /* 0x000ea20000300800 */
[----:B------:R-:W-:-:S04]  /*6d960*/  SEL R20, RZ, 0x4, !P1 ;  /* 0x00000004ff147807 */ /* 0x000fc80004800000 */
[----:B------:R-:W-:-:S04]  /*6d970*/  SEL R20, R20, RZ, !P0 ;  /* 0x000000ff14147207 */ /* 0x000fc80004000000 */
[----:B------:R-:W-:Y:S01]  /*6d980*/  ISETP.NE.U32.AND P1, PT, R20, RZ, PT ;  /* 0x000000ff1400720c */ /* 0x000fe20003f25070 */
[----:B-1----:R-:W-:Y:S02]  /*6d990*/  IMAD.MOV.U32 R24, RZ, RZ, R23 ;  /* 0x000000ffff187224 */ /* 0x002fe400078e0017 */
[----:B------:R-:W-:Y:S01]  /*6d9a0*/  IMAD.MOV.U32 R25, RZ, RZ, R37 ;  /* 0x000000ffff197224 */ /* 0x000fe200078e0025 */
[----:B------:R-:W2:Y:S01]  /*6d9b0*/  LDL.LU R23, [R1+0x1610] ;  /* 0x0016100001177983 */ /* 0x000ea20000300800 */
[----:B------:R-:W-:-:S04]  /*6d9c0*/  ISETP.GT.AND P2, PT, R3, 0x3d, PT ;  /* 0x0000003d0300780c */ /* 0x000fc80003f44270 */
[----:B------:R-:W-:-:S04]  /*6d9d0*/  SEL R20, RZ, 0x4, !P2 ;  /* 0x00000004ff147807 */ /* 0x000fc80005000000 */
[----:B------:R1:W-:Y:S01]  /*6d9e0*/  LDGSTS.E [R22+0xe400], [R24.64], P1 ;  /* 0x0e40000018167fae */ /* 0x0003e20008921844 */
[----:B------:R-:W-:-:S04]  /*6d9f0*/  SEL R20, R20, RZ, !P0 ;  /* 0x000000ff14147207 */ /* 0x000fc80004000000 */
[----:B------:R-:W-:Y:S02]  /*6da00*/  ISETP.NE.U32.AND P2, PT, R20, RZ, PT ;  /* 0x000000ff1400720c */ /* 0x000fe40003f45070 */
[----:B----4-:R-:W-:-:S05]  /*6da10*/  IADD3 R34, P3, R34, R29, RZ ;  /* 0x0000001d22227210 */ /* 0x010fca0007f7e0ff */
[----:B------:R-:W-:Y:S01]  /*6da20*/  IMAD.X R35, R35, 0x1, R0, P3 ;  /* 0x0000000123237824 */ /* 0x000fe200018e0600 */
[----:B------:R4:W-:Y:S01]  /*6da30*/  STL [R1+0x16d8], R34 ;  /* 0x0016d82201007387 */ /* 0x0009e20000100800 */
[----:B---3--:R-:W-:-:S03]  /*6da40*/  IADD3 R26, P4, R26, R29, RZ ;  /* 0x0000001d1a1a7210 */ /* 0x008fc60007f9e0ff */
[----:B------:R3:W-:Y:S01]  /*6da50*/  STL [R1+0x16d4], R35 ;  /* 0x0016d42301007387 */ /* 0x0007e20000100800 */
[----:B-1----:R-:W-:Y:S02]  /*6da60*/  IMAD.MOV.U32 R24, RZ, RZ, R34 ;  /* 0x000000ffff187224 */ /* 0x002fe400078e0022 */
[----:B------:R-:W-:Y:S01]  /*6da70*/  IMAD.MOV.U32 R25, RZ, RZ, R35 ;  /* 0x000000ffff197224 */ /* 0x000fe200078e0023 */
[----:B--2---:R-:W-:Y:S01]  /*6da80*/  IADD3.X R31, R31, R0, RZ, P4, !PT ;  /* 0x000000001f1f7210 */ /* 0x004fe200027fe4ff */
[----:B------:R-:W-:Y:S01]  /*6da90*/  STL [R1+0x1690], R26 ;  /* 0x0016901a01007387 */ /* 0x000fe20000100800 */
[----:B------:R-:W2:Y:S03]  /*6daa0*/  LDL.LU R39, [R1+0x1654] ;  /* 0x0016540001277983 */ /* 0x000ea60000300800 */
[----:B------:R1:W-:Y:S04]  /*6dab0*/  LDGSTS.E [R22+0xe600], [R24.64], P1 ;  /* 0x0e60000018167fae */ /* 0x0003e80008921844 */
[----:B------:R1:W-:Y:S01]  /*6dac0*/  STL [R1+0x168c], R31 ;  /* 0x00168c1f01007387 */ /* 0x0003e20000100800 */
[----:B----4-:R-:W4:Y:S02]  /*6dad0*/  LDL.LU R34, [R1+0x160c] ;  /* 0x00160c0001227983 */ /* 0x010f240000300800 */
[----:B---3--:R-:W3:Y:S01]  /*6dae0*/  LDL.LU R35, [R1+0x1614] ;  /* 0x0016140001237983 */ /* 0x008ee20000300800 */
[----:B-1----:R-:W-:-:S02]  /*6daf0*/  MOV R25, R31 ;  /* 0x0000001f00197202 */ /* 0x002fc40000000f00 */
[----:B------:R-:W3:Y:S01]  /*6db00*/  LDL.LU R31, [R1+0x1618] ;  /* 0x00161800011f7983 */ /* 0x000ee20000300800 */
[----:B------:R-:W-:Y:S02]  /*6db10*/  IMAD.MOV.U32 R24, RZ, RZ, R26 ;  /* 0x000000ffff187224 */ /* 0x000fe400078e001a */
[----:B------:R-:W3:Y:S02]  /*6db20*/  LDL.LU R37, [R1+0x15cc] ;  /* 0x0015cc0001257983 */ /* 0x000ee40000300800 */
[----:B------:R-:W3:Y:S01]  /*6db30*/  LDL.LU R26, [R1+0x15d0] ;  /* 0x0015d000011a7983 */ /* 0x000ee20000300800 */
        /* <DEDUP_REMOVED lines=12> */
[----:B-1----:R-:W3:Y:S01]  /*6dc00*/  LDL.LU R36, [R1+0x15d4] ;  /* 0x0015d40001247983 */ /* 0x002ee20000300800 */
[----:B------:R-:W3:Y:S02]  /*6dc10*/  LDL.LU R30, [R1+0x15d8] ;  /* 0x0015d800011e7983 */ /* 0x000ee40000300800 */
[----:B------:R-:W-:-:S02]  /*6dc20*/  IMAD.MOV.U32 R25, RZ, RZ, R28 ;  /* 0x000000ffff197224 */ /* 0x000fc400078e001c */
[----:B------:R-:W-:Y:S01]  /*6dc30*/  IMAD.MOV.U32 R24, RZ, RZ, R27 ;  /* 0x000000ffff187224 */ /* 0x000fe200078e001b */
[----:B------:R-:W3:Y:S01]  /*6dc40*/  LDL.LU R28, [R1+0x1394] ;  /* 0x00139400011c7983 */ /* 0x000ee20000300800 */
        /* <DEDUP_REMOVED lines=14> */
[----:B--2---:R-:W-:-:S04]  /*6dd30*/  IMAD.X R39, R39, 0x1, R0, P3 ;  /* 0x0000000127277824 */ /* 0x004fc800018e0600 */
[----:B------:R-:W-:Y:S01]  /*6dd40*/  IMAD.MOV.U32 R25, RZ, RZ, R39 ;  /* 0x000000ffff197224 */ /* 0x000fe200078e0027 */
[----:B----4-:R-:W-:Y:S01]  /*6dd50*/  IADD3.X R34, R34, R0, RZ, P4, !PT ;  /* 0x0000000022227210 */ /* 0x010fe200027fe4ff */
[----:B------:R-:W-:Y:S04]  /*6dd60*/  STL [R1+0x1654], R39 ;  /* 0x0016542701007387 */ /* 0x000fe80000100800 */
[----:B------:R1:W-:Y:S01]  /*6dd70*/  LDGSTS.E [R22+0x10600], [R24.64], P1 ;  /* 0x1060000018167fae */ /* 0x0003e20008921844 */
[----:B------:R-:W-:Y:S01]  /*6dd80*/  STL [R1+0x1610], R23 ;  /* 0x0016101701007387 */ /* 0x000fe20000100800 */
[----:B------:R-:W-:Y:S02]  /*6dd90*/  ISETP.GT.AND P1, PT, R3, 0x49, PT ;  /* 0x000000490300780c */ /* 0x000fe40003f24270 */
[-C--:B---3--:R-:W-:Y:S01]  /*6dda0*/  IADD3 R31, P3, R31, R29.reuse, RZ ;  /* 0x0000001d1f1f7210 */ /* 0x088fe20007f7e0ff */
[----:B------:R2:W-:Y:S01]  /*6ddb0*/  STL [R1+0x160c], R34 ;  /* 0x00160c2201007387 */ /* 0x0005e20000100800 */
[----:B------:R-:W-:Y:S01]  /*6ddc0*/  IADD3 R26, P4, R26, R29, RZ ;  /* 0x0000001d1a1a7210 */ /* 0x000fe20007f9e0ff */
[----:B-1----:R-:W-:Y:S01]  /*6ddd0*/  IMAD.MOV.U32 R24, RZ, RZ, R23 ;  /* 0x000000ffff187224 */ /* 0x002fe200078e0017 */
[----:B------:R-:W-:Y:S01]  /*6dde0*/  MOV R25, R34 ;  /* 0x0000002200197202 */ /* 0x000fe20000000f00 */
[----:B------:R-:W-:Y:S01]  /*6ddf0*/  IMAD.X R35, R35, 0x1, R0, P3 ;  /* 0x0000000123237824 */ /* 0x000fe200018e0600 */
[----:B------:R-:W-:-:S03]  /*6de00*/  SEL R20, RZ, 0x4, !P1 ;  /* 0x00000004ff147807 */ /* 0x000fc60004800000 */
[----:B------:R1:W-:Y:S04]  /*6de10*/  LDGSTS.E [R22+0x11400], [R24.64], P2 ;  /* 0x1140000018167fae */ /* 0x0003e80009121844 */
[----:B--2---:R-:W2:Y:S01]  /*6de20*/  LDL.LU R34, [R1+0x13a0] ;  /* 0x0013a00001227983 */ /* 0x004ea20000300800 */
[----:B------:R-:W3:Y:S02]  /*6de30*/  LDL.LU R23, [R1+0x13d8] ;  /* 0x0013d80001177983 */ /* 0x000ee40000300800 */
[----:B------:R-:W-:Y:S02]  /*6de40*/  STL [R1+0x1618], R31 ;  /* 0x0016181f01007387 */ /* 0x000fe40000100800 */
[----:B------:R4:W-:Y:S01]  /*6de50*/  STL [R1+0x1614], R35 ;  /* 0x0016142301007387 */ /* 0x0009e20000100800 */
[----:B------:R4:W-:Y:S01]  /*6de60*/  STL [R1+0x15d0], R26 ;  /* 0x0015d01a01007387 */ /* 0x0009e20000100800 */
[----:B------:R-:W-:-:S02]  /*6de70*/  SEL R20, R20, RZ, !P0 ;  /* 0x000000ff14147207 */ /* 0x000fc40004000000 */
[----:B-1----:R-:W-:Y:S02]  /*6de80*/  MOV R25, R35 ;  /* 0x0000002300197202 */ /* 0x002fe40000000f00 */
[----:B----4-:R-:W4:Y:S01]  /*6de90*/  LDL.LU R35, [R1+0x139c] ;  /* 0x00139c0001237983 */ /* 0x010f220000300800 */
[----:B------:R-:W-:Y:S01]  /*6dea0*/  ISETP.NE.U32.AND P1, PT, R20, RZ, PT ;  /* 0x000000ff1400720c */ /* 0x000fe20003f25070 */
[----:B------:R-:W-:Y:S02]  /*6deb0*/  IMAD.X R37, R37, 0x1, R0, P4 ;  /* 0x0000000125257824 */ /* 0x000fe400020e0600 */
[----:B------:R-:W-:-:S03]  /*6dec0*/  IMAD.MOV.U32 R24, RZ, RZ, R31 ;  /* 0x000000ffff187224 */ /* 0x000fc600078e001f */
[----:B------:R-:W-:Y:S01]  /*6ded0*/  STL [R1+0x15cc], R37 ;  /* 0x0015cc2501007387 */ /* 0x000fe20000100800 */
[----:B------:R-:W4:Y:S03]  /*6dee0*/  LDL.LU R31, [R1+0x13d4] ;  /* 0x0013d400011f7983 */ /* 0x000f260000300800 */
[----:B------:R1:W-:Y:S01]  /*6def0*/  LDGSTS.E [R22+0x11600], [R24.64], P2 ;  /* 0x1160000018167fae */ /* 0x0003e20009121844 */
[----:B------:R-:W4:Y:S02]  /*6df00*/  LDL.LU R38, [R1+0x13e0] ;  /* 0x0013e00001267983 */ /* 0x000f240000300800 */
[----:B-1----:R-:W-:Y:S02]  /*6df10*/  IMAD.MOV.U32 R24, RZ, RZ, R26 ;  /* 0x000000ffff187224 */ /* 0x002fe400078e001a */
[----:B------:R-:W-:Y:S01]  /*6df20*/  IMAD.MOV.U32 R25, RZ, RZ, R37 ;  /* 0x000000ffff197224 */ /* 0x000fe200078e0025 */
[----:B------:R-:W4:Y:S01]  /*6df30*/  LDL.LU R26, [R1+0x1418] ;  /* 0x00141800011a7983 */ /* 0x000f220000300800 */
[----:B------:R-:W-:-:S03]  /*6df40*/  IADD3 R30, P3, R30, R29, RZ ;  /* 0x0000001d1e1e7210 */ /* 0x000fc60007f7e0ff */
[----:B------:R1:W-:Y:S02]  /*6df50*/  LDGSTS.E [R22+0x12400], [R24.64], P1 ;  /* 0x1240000018167fae */ /* 0x0003e40008921844 */
[----:B------:R-:W-:Y:S02]  /*6df60*/  IMAD.X R36, R36, 0x1, R0, P3 ;  /* 0x0000000124247824 */ /* 0x000fe400018e0600 */
[----:B------:R1:W-:Y:S01]  /*6df70*/  STL [R1+0x15d8], R30 ;  /* 0x0015d81e01007387 */ /* 0x0003e20000100800 */
[----:B------:R-:W-:-:S03]  /*6df80*/  IADD3 R27, P4, R27, R29, RZ ;  /* 0x0000001d1b1b7210 */ /* 0x000fc60007f9e0ff */
[----:B------:R1:W-:Y:S02]  /*6df90*/  STL [R1+0x15d4], R36 ;  /* 0x0015d42401007387 */ /* 0x0003e40000100800 */
[----:B-1----:R-:W-:Y:S01]  /*6dfa0*/  IMAD.MOV.U32 R24, RZ, RZ, R30 ;  /* 0x000000ffff187224 */ /* 0x002fe200078e001e */
[----:B------:R-:W-:Y:S01]  /*6dfb0*/  IADD3.X R28, R28, R0, RZ, P4, !PT ;  /* 0x000000001c1c7210 */ /* 0x000fe200027fe4ff */
[----:B------:R-:W-:Y:S01]  /*6dfc0*/  IMAD.MOV.U32 R25, RZ, RZ, R36 ;  /* 0x000000ffff197224 */ /* 0x000fe200078e0024 */
[----:B------:R1:W-:Y:S01]  /*6dfd0*/  STL [R1+0x1398], R27 ;  /* 0x0013981b01007387 */ /* 0x0003e20000100800 */
[----:B------:R-:W4:Y:S02]  /*6dfe0*/  LDL.LU R39, [R1+0x13dc] ;  /* 0x0013dc0001277983 */ /* 0x000f240000300800 */
[----:B------:R1:W-:Y:S02]  /*6dff0*/  STL [R1+0x1394], R28 ;  /* 0x0013941c01007387 */ /* 0x0003e40000100800 */
[----:B------:R-:W4:Y:S01]  /*6e000*/  LDL.LU R30, [R1+0x1414] ;  /* 0x00141400011e7983 */ /* 0x000f220000300800 */
[----:B------:R1:W-:Y:S04]  /*6e010*/  LDGSTS.E [R22+0x12600], [R24.64], P1 ;  /* 0x1260000018167fae */ /* 0x0003e80008921844 */
[----:B------:R-:W4:Y:S01]  /*6e020*/  LDL.LU R36, [R1+0x141c] ;  /* 0x00141c0001247983 */ /* 0x000f220000300800 */
[----:B-1----:R-:W-:-:S03]  /*6e030*/  IMAD.MOV.U32 R24, RZ, RZ, R27 ;  /* 0x000000ffff187224 */ /* 0x002fc600078e001b */
[----:B------:R-:W4:Y:S01]  /*6e040*/  LDL.LU R27, [R1+0x1420] ;  /* 0x00142000011b7983 */ /* 0x000f220000300800 */
[----:B------:R-:W-:Y:S01]  /*6e050*/  MOV R25, R28 ;  /* 0x0000001c00197202 */ /* 0x000fe20000000f00 */
        /* <DEDUP_REMOVED lines=11> */
[-C--:B--2---:R-:W-:Y:S02]  /*6e110*/  IADD3 R34, P3, R34, R29.reuse, RZ ;  /* 0x0000001d22227210 */ /* 0x084fe40007f7e0ff */
[----:B---3--:R-:W-:-:S03]  /*6e120*/  IADD3 R23, P4, R23, R29, RZ ;  /* 0x0000001d17177210 */ /* 0x008fc60007f9e0ff */
[----:B-1----:R-:W-:Y:S02]  /*6e130*/  IMAD.MOV.U32 R24, RZ, RZ, R34 ;  /* 0x000000ffff187224 */ /* 0x002fe400078e0022 */
[----:B----4-:R-:W-:-:S05]  /*6e140*/  IMAD.X R35, R35, 0x1, R0, P3 ;  /* 0x0000000123237824 */ /* 0x010fca00018e0600 */
[----:B------:R-:W-:Y:S01]  /*6e150*/  MOV R25, R35 ;  /* 0x0000002300197202 */ /* 0x000fe20000000f00 */
[----:B------:R-:W-:Y:S01]  /*6e160*/  STL [R1+0x13a0], R34 ;  /* 0x0013a02201007387 */ /* 0x000fe20000100800 */
[----:B------:R-:W-:-:S03]  /*6e170*/  IMAD.X R31, R31, 0x1, R0, P4 ;  /* 0x000000011f1f7824 */ /* 0x000fc600020e0600 */
[----:B------:R1:W-:Y:S01]  /*6e180*/  LDGSTS.E [R22+0x13600], [R24.64], P2 ;  /* 0x1360000018167fae */ /* 0x0003e20009121844 */
[----:B------:R-:W-:Y:S01]  /*6e190*/  ISETP.GT.AND P2, PT, R3, 0x55, PT ;  /* 0x000000550300780c */ /* 0x000fe20003f44270 */
[----:B------:R2:W-:Y:S02]  /*6e1a0*/  STL [R1+0x139c], R35 ;  /* 0x00139c2301007387 */ /* 0x0005e40000100800 */
[----:B------:R-:W-:Y:S01]  /*6e1b0*/  STL [R1+0x13d8], R23 ;  /* 0x0013d81701007387 */ /* 0x000fe20000100800 */
[----:B------:R3:W-:Y:S01]  /*6e1c0*/  STL [R1+0x13d4], R31 ;  /* 0x0013d41f01007387 */ /* 0x0007e20000100800 */
[----:B------:R-:W-:Y:S02]  /*6e1d0*/  SEL R20, RZ, 0x4, !P2 ;  /* 0x00000004ff147807 */ /* 0x000fe40005000000 */
[----:B------:R-:W-:Y:S02]  /*6e1e0*/  IADD3 R38, P3, R38, R29, RZ ;  /* 0x0000001d26267210 */ /* 0x000fe40007f7e0ff */
[----:B------:R-:W-:Y:S01]  /*6e1f0*/  SEL R20, R20, RZ, !P0 ;  /* 0x000000ff14147207 */ /* 0x000fe20004000000 */
[----:B--2---:R-:W2:Y:S01]  /*6e200*/  LDL.LU R35, [R1+0x145c] ;  /* 0x00145c0001237983 */ /* 0x004ea20000300800 */
[----:B------:R-:W4:Y:S02]  /*6e210*/  LDL.LU R34, [R1+0x1460] ;  /* 0x0014600001227983 */ /* 0x000f240000300800 */
[----:B-1----:R-:W-:-:S02]  /*6e220*/  IMAD.MOV.U32 R24, RZ, RZ, R23 ;  /* 0x000000ffff187224 */ /* 0x002fc400078e0017 */
[----:B------:R-:W-:Y:S01]  /*6e230*/  IMAD.MOV.U32 R25, RZ, RZ, R31 ;  /* 0x000000ffff197224 */ /* 0x000fe200078e001f */
[----:B------:R-:W-:Y:S01]  /*6e240*/  ISETP.NE.U32.AND P2, PT, R20, RZ, PT ;  /* 0x000000ff1400720c */ /* 0x000fe20003f45070 */
[----:B---3--:R-:W3:Y:S01]  /*6e250*/  LDL.LU R31, [R1+0x1494] ;  /* 0x00149400011f7983 */ /* 0x008ee20000300800 */
[-C--:B------:R-:W-:Y:S01]  /*6e260*/  IADD3 R26, P4, R26, R29.reuse, RZ ;  /* 0x0000001d1a1a7210 */ /* 0x080fe20007f9e0ff */
[----:B------:R-:W3:Y:S02]  /*6e270*/  LDL.LU R23, [R1+0x1498] ;  /* 0x0014980001177983 */ /* 0x000ee40000300800 */
[----:B------:R1:W-:Y:S01]  /*6e280*/  LDGSTS.E [R22+0x14400], [R24.64], P1 ;  /* 0x1440000018167fae */ /* 0x0003e20008921844 */
[----:B------:R-:W-:Y:S02]  /*6e290*/  STL [R1+0x13e0], R38 ;  /* 0x0013e02601007387 */ /* 0x000fe40000100800 */
[----:B------:R-:W-:Y:S02]  /*6e2a0*/  IMAD.X R39, R39, 0x1, R0, P3 ;  /* 0x0000000127277824 */ /* 0x000fe400018e0600 */
[----:B-1----:R-:W-:Y:S01]  /*6e2b0*/  IMAD.MOV.U32 R24, RZ, RZ, R38 ;  /* 0x000000ffff187224 */ /* 0x002fe200078e0026 */
[----:B------:R-:W-:Y:S01]  /*6e2c0*/  IADD3.X R30, R30, R0, RZ, P4, !PT ;  /* 0x000000001e1e7210 */ /* 0x000fe200027fe4ff */
[----:B------:R-:W-:Y:S01]  /*6e2d0*/  IMAD.MOV.U32 R25, RZ, RZ, R39 ;  /* 0x000000ffff197224 */ /* 0x000fe200078e0027 */
[----:B------:R-:W-:Y:S01]  /*6e2e0*/  STL [R1+0x13dc], R39 ;  /* 0x0013dc2701007387 */ /* 0x000fe20000100800 */
[----:B------:R-:W-:Y:S02]  /*6e2f0*/  STL [R1+0x1418], R26 ;  /* 0x0014181a01007387 */ /* 0x000fe40000100800 */
[----:B------:R1:W-:Y:S01]  /*6e300*/  STL [R1+0x1414], R30 ;  /* 0x0014141e01007387 */ /* 0x0003e20000100800 */
[----:B------:R1:W-:Y:S01]  /*6e310*/  LDGSTS.E [R22+0x14600], [R24.64], P1 ;  /* 0x1460000018167fae */ /* 0x0003e20008921844 */
[----:B------:R-:W-:-:S02]  /*6e320*/  IADD3 R27, P3, R27, R29, RZ ;  /* 0x0000001d1b1b7210 */ /* 0x000fc40007f7e0ff */
[----:B------:R-:W-:Y:S01]  /*6e330*/  IADD3 R28, P4, R28, R29, RZ ;  /* 0x0000001d1c1c7210 */ /* 0x000fe20007f9e0ff */
[----:B-1----:R-:W-:Y:S01]  /*6e340*/  IMAD.MOV.U32 R24, RZ, RZ, R26 ;  /* 0x000000ffff187224 */ /* 0x002fe200078e001a */
[----:B------:R-:W-:Y:S01]  /*6e350*/  MOV R25, R30 ;  /* 0x0000001e00197202 */ /* 0x000fe20000000f00 */
[--C-:B------:R-:W-:Y:S01]  /*6e360*/  IMAD.X R36, R36, 0x1, R0.reuse, P3 ;  /* 0x0000000124247824 */ /* 0x100fe200018e0600 */
[----:B------:R-:W3:Y:S01]  /*6e370*/  LDL.LU R30, [R1+0x14a0] ;  /* 0x0014a000011e7983 */ /* 0x000ee20000300800 */
[----:B------:R-:W3:Y:S02]  /*6e380*/  LDL.LU R26, [R1+0x14d8] ;  /* 0x0014d800011a7983 */ /* 0x000ee40000300800 */
[----:B------:R-:W-:Y:S01]  /*6e390*/  STL [R1+0x1420], R27 ;  /* 0x0014201b01007387 */ /* 0x000fe20000100800 */
[----:B------:R1:W-:Y:S04]  /*6e3a0*/  LDGSTS.E [R22+0x15400], [R24.64], P2 ;  /* 0x1540000018167fae */ /* 0x0003e80009121844 */
[----:B------:R1:W-:Y:S01]  /*6e3b0*/  STL [R1+0x141c], R36 ;  /* 0x00141c2401007387 */ /* 0x0003e20000100800 */
[----:B------:R-:W-:-:S02]  /*6e3c0*/  IMAD.X R37, R37, 0x1, R0, P4 ;  /* 0x0000000125257824 */ /* 0x000fc400020e0600 */
[----:B------:R1:W-:Y:S02]  /*6e3d0*/  STL [R1+0x1458], R28 ;  /* 0x0014581c01007387 */ /* 0x0003e40000100800 */
[----:B-1----:R-:W-:Y:S02]  /*6e3e0*/  MOV R25, R36 ;  /* 0x0000002400197202 */ /* 0x002fe40000000f00 */
[----:B------:R-:W3:Y:S01]  /*6e3f0*/  LDL.LU R36, [R1+0x149c] ;  /* 0x00149c0001247983 */ /* 0x000ee20000300800 */
[----:B------:R-:W-:Y:S02]  /*6e400*/  IMAD.MOV.U32 R24, RZ, RZ, R27 ;  /* 0x000000ffff187224 */ /* 0x000fe400078e001b */
[----:B------:R-:W-:Y:S02]  /*6e410*/  STL [R1+0x1454], R37 ;  /* 0x0014542501007387 */ /* 0x000fe40000100800 */
[----:B------:R-:W3:Y:S01]  /*6e420*/  LDL.LU R27, [R1+0x14d4] ;  /* 0x0014d400011b7983 */ /* 0x000ee20000300800 */
[----:B------:R-:W-:Y:S01]  /*6e430*/  ISETP.GT.AND P1, PT, R3, 0x59, PT ;  /* 0x000000590300780c */ /* 0x000fe20003f24270 */
[----:B------:R-:W3:Y:S04]  /*6e440*/  LDL.LU R38, [R1+0x14e0] ;  /* 0x0014e00001267983 */ /* 0x000ee80000300800 */
[----:B------:R1:W-:Y:S01]  /*6e450*/  LDGSTS.E [R22+0x15600], [R24.64], P2 ;  /* 0x1560000018167fae */ /* 0x0003e20009121844 */
[----:B------:R-:W-:-:S04]  /*6e460*/  SEL R20, RZ, 0x4, !P1 ;  /* 0x00000004ff147807 */ /* 0x000fc80004800000 */
[----:B------:R-:W-:Y:S02]  /*6e470*/  SEL R20, R20, RZ, !P0 ;  /* 0x000000ff14147207 */ /* 0x000fe40004000000 */
[----:B------:R-:W-:Y:S02]  /*6e480*/  ISETP.GT.AND P2, PT, R3, 0x5d, PT ;  /* 0x0000005d0300780c */ /* 0x000fe40003f44270 */
[----:B------:R-:W-:Y:S02]  /*6e490*/  ISETP.NE.U32.AND P1, PT, R20, RZ, PT ;  /* 0x000000ff1400720c */ /* 0x000fe40003f25070 */
[----:B------:R-:W-:Y:S02]  /*6e4a0*/  SEL R20, RZ, 0x4, !P2 ;  /* 0x00000004ff147807 */ /* 0x000fe40005000000 */
[----:B-1----:R-:W-:Y:S02]  /*6e4b0*/  IMAD.MOV.U32 R24, RZ, RZ, R28 ;  /* 0x000000ffff187224 */ /* 0x002fe400078e001c */
[----:B------:R-:W-:Y:S01]  /*6e4c0*/  IMAD.MOV.U32 R25, RZ, RZ, R37 ;  /* 0x000000ffff197224 */ /* 0x000fe200078e0025 */
[----:B------:R-:W3:Y:S01]  /*6e4d0*/  LDL.LU R28, [R1+0x1518] ;  /* 0x00151800011c7983 */ /* 0x000ee20000300800 */
[----:B------:R-:W-:-:S04]  /*6e4e0*/  SEL R20, R20, RZ, !P0 ;  /* 0x000000ff14147207 */ /* 0x000fc80004000000 */
[----:B------:R-:W-:Y:S01]  /*6e4f0*/  ISETP.NE.U32.AND P2, PT, R20, RZ, PT ;  /* 0x000000ff1400720c */ /* 0x000fe20003f45070 */
[----:B------:R1:W-:Y:S01]  /*6e500*/  LDGSTS.E [R22+0x16400], [R24.64], P1 ;  /* 0x1640000018167fae */ /* 0x0003e20008921844 */
[----:B----4-:R-:W-:-:S05]  /*6e510*/  IADD3 R34, P3, R34, R29, RZ ;  /* 0x0000001d22227210 */ /* 0x010fca0007f7e0ff */
[----:B--2---:R-:W-:Y:S01]  /*6e520*/  IMAD.X R35, R35, 0x1, R0, P3 ;  /* 0x0000000123237824 */ /* 0x004fe200018e0600 */
[----:B---3--:R-:W-:Y:S01]  /*6e530*/  IADD3 R23, P4, R23, R29, RZ ;  /* 0x0000001d17177210 */ /* 0x008fe20007f9e0ff */
[----:B------:R2:W-:Y:S03]  /*6e540*/  STL [R1+0x1460], R34 ;  /* 0x0014602201007387 */ /* 0x0005e60000100800 */
[----:B------:R3:W-:Y:S02]  /*6e550*/  STL [R1+0x145c], R35 ;  /* 0x00145c2301007387 */ /* 0x0007e40000100800 */
[----:B-1----:R-:W-:Y:S01]  /*6e560*/  IMAD.MOV.U32 R24, RZ, RZ, R34 ;  /* 0x000000ffff187224 */ /* 0x002fe200078e0022 */
[----:B------:R-:W-:Y:S01]  /*6e570*/  IADD3.X R31, R31, R0, RZ, P4, !PT ;  /* 0x000000001f1f7210 */ /* 0x000fe200027fe4ff */
[----:B------:R-:W-:Y:S01]  /*6e580*/  STL [R1+0x1498], R23 ;  /* 0x0014981701007387 */ /* 0x000fe20000100800 */
[----:B------:R-:W-:-:S02]  /*6e590*/  IMAD.MOV.U32 R25, RZ, RZ, R35 ;  /* 0x000000ffff197224 */ /* 0x000fc400078e0023 */
[----:B------:R-:W4:Y:S01]  /*6e5a0*/  LDL.LU R39, [R1+0x14dc] ;  /* 0x0014dc0001277983 */ /* 0x000f220000300800 */
[----:B------:R1:W-:Y:S01]  /*6e5b0*/  STL [R1+0x1494], R31 ;  /* 0x0014941f01007387 */ /* 0x0003e20000100800 */
[----:B--2---:R-:W2:Y:S03]  /*6e5c0*/  LDL.LU R34, [R1+0x1514] ;  /* 0x0015140001227983 */ /* 0x004ea60000300800 */
[----:B------:R1:W-:Y:S01]  /*6e5d0*/  LDGSTS.E [R22+0x16600], [R24.64], P1 ;  /* 0x1660000018167fae */ /* 0x0003e20008921844 */
[----:B---3--:R-:W3:Y:S01]  /*6e5e0*/  LDL.LU R35, [R1+0x151c] ;  /* 0x00151c0001237983 */ /* 0x008ee20000300800 */
[----:B-1----:R-:W-:Y:S01]  /*6e5f0*/  MOV R25, R31 ;  /* 0x0000001f00197202 */ /* 0x002fe20000000f00 */
[----:B------:R-:W-:Y:S01]  /*6e600*/  IMAD.MOV.U32 R24, RZ, RZ, R23 ;  /* 0x000000ffff187224 */ /* 0x000fe200078e0017 */
[----:B------:R-:W3:Y:S01]  /*6e610*/  LDL.LU R31, [R1+0x1520] ;  /* 0x00152000011f7983 */ /* 0x000ee20000300800 */
[----:B------:R-:W3:Y:S02]  /*6e620*/  LDL.LU R37, [R1+0x1554] ;  /* 0x0015540001257983 */ /* 0x000ee40000300800 */
[----:B------:R-:W3:Y:S01]  /*6e630*/  LDL.LU R23, [R1+0x1558] ;  /* 0x0015580001177983 */ /* 0x000ee20000300800 */
[----:B------:R1:W-:Y:S01]  /*6e640*/  LDGSTS.E [R22+0x17400], [R24.64], P2 ;  /* 0x1740000018167fae */ /* 0x0003e20009121844 */
[----:B------:R-:W-:-:S02]  /*6e650*/  IADD3 R30, P3, R30, R29, RZ ;  /* 0x0000001d1e1e7210 */ /* 0x000fc40007f7e0ff */
        /* <DEDUP_REMOVED lines=9> */
[----:B------:R1:W-:Y:S04]  /*6e6f0*/  LDGSTS.E [R22+0x17600], [R24.64], P2 ;  /* 0x1760000018167fae */ /* 0x0003e80009121844 */
[----:B-1----:R-:W3:Y:S01]  /*6e700*/  LDL.LU R36, [R1+0x155c] ;  /* 0x00155c0001247983 */ /* 0x002ee20000300800 */
[----:B------:R-:W-:-:S03]  /*6e710*/  IMAD.MOV.U32 R24, RZ, RZ, R26 ;  /* 0x000000ffff187224 */ /* 0x000fc600078e001a */
[----:B------:R-:W3:Y:S01]  /*6e720*/  LDL.LU R26, [R1+0x1560] ;  /* 0x00156000011a7983 */ /* 0x000ee20000300800 */
[----:B------:R-:W-:Y:S02]  /*6e730*/  IMAD.MOV.U32 R25, RZ, RZ, R27 ;  /* 0x000000ffff197224 */ /* 0x000fe400078e001b */
[----:B------:R-:W3:Y:S02]  /*6e740*/  LDL.LU R30, [R1+0x1594] ;  /* 0x00159400011e7983 */ /* 0x000ee40000300800 */
[----:B------:R-:W3:Y:S01]  /*6e750*/  LDL.LU R27, [R1+0x1598] ;  /* 0x00159800011b7983 */ /* 0x000ee20000300800 */
[----:B------:R-:W-:-:S04]  /*6e760*/  ISETP.GT.AND P1, PT, R3, 0x61, PT ;  /* 0x000000610300780c */ /* 0x000fc80003f24270 */
[----:B------:R-:W-:-:S04]  /*6e770*/  SEL R20, RZ, 0x4, !P1 ;  /* 0x00000004ff147807 */ /* 0x000fc80004800000 */
[----:B------:R-:W-:Y:S02]  /*6e780*/  SEL R20, R20, RZ, !P0 ;  /* 0x000000ff14147207 */ /* 0x000fe40004000000 */
[----:B------:R-:W-:Y:S02]  /*6e790*/  ISETP.GT.AND P2, PT, R3, 0x65, PT ;  /* 0x000000650300780c */ /* 0x000fe40003f44270 */
[----:B------:R-:W-:Y:S02]  /*6e7a0*/  ISETP.NE.U32.AND P1, PT, R20, RZ, PT ;  /* 0x000000ff1400720c */ /* 0x000fe40003f25070 */
[----:B------:R-:W-:Y:S01]  /*6e7b0*/  IADD3 R38, P3, R38, R29, RZ ;  /* 0x0000001d26267210 */ /* 0x000fe20007f7e0ff */
[----:B------:R-:W-:-:S04]  /*6e7c0*/  SEL R20, RZ, 0x4, !P2 ;  /* 0x00000004ff147807 */ /* 0x000fc80005000000 */
[----:B------:R-:W-:Y:S02]  /*6e7d0*/  SEL R20, R20, RZ, !P0 ;  /* 0x000000ff14147207 */ /* 0x000fe40004000000 */
[----:B------:R-:W-:Y:S02]  /*6e7e0*/  IADD3 R28, P4, R28, R29, RZ ;  /* 0x0000001d1c1c7210 */ /* 0x000fe40007f9e0ff */
[----:B------:R-:W-:Y:S02]  /*6e7f0*/  ISETP.NE.U32.AND P2, PT, R20, RZ, PT ;  /* 0x000000ff1400720c */ /* 0x000fe40003f45070 */
[----:B------:R1:W-:Y:S04]  /*6e800*/  LDGSTS.E [R22+0x18400], [R24.64], P1 ;  /* 0x1840000018167fae */ /* 0x0003e80008921844 */
[----:B------:R-:W-:Y:S01]  /*6e810*/  STL [R1+0x14e0], R38 ;  /* 0x0014e02601007387 */ /* 0x000fe20000100800 */
[----:B-1----:R-:W-:-:S02]  /*6e820*/  IMAD.MOV.U32 R24, RZ, RZ, R38 ;  /* 0x000000ffff187224 */ /* 0x002fc400078e0026 */
[----:B----4-:R-:W-:-:S04]  /*6e830*/  IMAD.X R39, R39, 0x1, R0, P3 ;  /* 0x0000000127277824 */ /* 0x010fc800018e0600 */
[----:B------:R-:W-:Y:S01]  /*6e840*/  IMAD.MOV.U32 R25, RZ, RZ, R39 ;  /* 0x000000ffff197224 */ /* 0x000fe200078e0027 */
[----:B--2---:R-:W-:Y:S01]  /*6e850*/  IADD3.X R34, R34, R0, RZ, P4, !PT ;  /* 0x0000000022227210 */ /* 0x004fe200027fe4ff */
[----:B------:R-:W-:Y:S04]  /*6e860*/  STL [R1+0x14dc], R39 ;  /* 0x0014dc2701007387 */ /* 0x000fe80000100800 */
[----:B------:R1:W-:Y:S01]  /*6e870*/  LDGSTS.E [R22+0x18600], [R24.64], P1 ;  /* 0x1860000018167fae */ /* 0x0003e20008921844 */
[----:B------:R-:W-:Y:S01]  /*6e880*/  ISETP.GT.AND P1, PT, R3, 0x69, PT ;  /* 0x000000690300780c */ /* 0x000fe20003f24270 */
[----:B------:R-:W-:Y:S02]  /*6e890*/  STL [R1+0x1518], R28 ;  /* 0x0015181c01007387 */ /* 0x000fe40000100800 */
[----:B------:R2:W-:Y:S01]  /*6e8a0*/  STL [R1+0x1514], R34 ;  /* 0x0015142201007387 */ /* 0x0005e20000100800 */
[----:B---3--:R-:W-:Y:S01]  /*6e8b0*/  IADD3 R31, P3, R31, R29, RZ ;  /* 0x0000001d1f1f7210 */ /* 0x008fe20007f7e0ff */
[----:B-1----:R-:W-:Y:S01]  /*6e8c0*/  IMAD.MOV.U32 R24, RZ, RZ, R28 ;  /* 0x000000ffff187224 */ /* 0x002fe200078e001c */
[----:B------:R-:W-:-:S02]  /*6e8d0*/  MOV R25, R34 ;  /* 0x0000002200197202 */ /* 0x000fc40000000f00 */
[----:B------:R-:W-:Y:S01]  /*6e8e0*/  IADD3 R23, P4, R23, R29, RZ ;  /* 0x0000001d17177210 */ /* 0x000fe20007f9e0ff */
[----:B--2---:R-:W2:Y:S01]  /*6e8f0*/  LDL.LU R34, [R1+0x15a0] ;  /* 0x0015a00001227983 */ /* 0x004ea20000300800 */
[--C-:B------:R-:W-:Y:S01]  /*6e900*/  IMAD.X R35, R35, 0x1, R0.reuse, P3 ;  /* 0x0000000123237824 */ /* 0x100fe200018e0600 */
[----:B------:R-:W-:Y:S01]  /*6e910*/  SEL R20, RZ, 0x4, !P1 ;  /* 0x00000004ff147807 */ /* 0x000fe20004800000 */
[----:B------:R-:W3:Y:S01]  /*6e920*/  LDL.LU R28, [R1+0x1350] ;  /* 0x00135000011c7983 */ /* 0x000ee20000300800 */
[----:B------:R-:W-:Y:S04]  /*6e930*/  STL [R1+0x1520], R31 ;  /* 0x0015201f01007387 */ /* 0x000fe80000100800 */
[----:B------:R1:W-:Y:S01]  /*6e940*/  LDGSTS.E [R22+0x19400], [R24.64], P2 ;  /* 0x1940000018167fae */ /* 0x0003e20009121844 */
[----:B------:R4:W-:Y:S01]  /*6e950*/  STL [R1+0x151c], R35 ;  /* 0x00151c2301007387 */ /* 0x0009e20000100800 */
[----:B------:R-:W-:Y:S01]  /*6e960*/  SEL R20, R20, RZ, !P0 ;  /* 0x000000ff14147207 */ /* 0x000fe20004000000 */
[----:B------:R4:W-:Y:S02]  /*6e970*/  STL [R1+0x1558], R23 ;  /* 0x0015581701007387 */ /* 0x0009e40000100800 */
[----:B------:R-:W-:Y:S01]  /*6e980*/  IMAD.X R37, R37, 0x1, R0, P4 ;  /* 0x0000000125257824 */ /* 0x000fe200020e0600 */
[----:B------:R-:W-:-:S02]  /*6e990*/  ISETP.NE.U32.AND P1, PT, R20, RZ, PT ;  /* 0x000000ff1400720c */ /* 0x000fc40003f25070 */
[----:B-1----:R-:W-:Y:S02]  /*6e9a0*/  MOV R25, R35 ;  /* 0x0000002300197202 */ /* 0x002fe40000000f00 */
[----:B----4-:R-:W4:Y:S01]  /*6e9b0*/  LDL.LU R35, [R1+0x159c] ;  /* 0x00159c0001237983 */ /* 0x010f220000300800 */
[----:B------:R-:W-:Y:S02]  /*6e9c0*/  IMAD.MOV.U32 R24, RZ, RZ, R31 ;  /* 0x000000ffff187224 */ /* 0x000fe400078e001f */
[----:B------:R-:W-:Y:S02]  /*6e9d0*/  STL [R1+0x1554], R37 ;  /* 0x0015542501007387 */ /* 0x000fe40000100800 */
[----:B------:R-:W4:Y:S01]  /*6e9e0*/  LDL.LU R31, [R1+0x134c] ;  /* 0x00134c00011f7983 */ /* 0x000f220000300800 */
[----:B------:R-:W4:Y:S04]  /*6e9f0*/  LDL.LU R38, [R1+0x1358] ;  /* 0x0013580001267983 */ /* 0x000f280000300800 */
[----:B------:R1:W-:Y:S02]  /*6ea00*/  LDGSTS.E [R22+0x19600], [R24.64], P2 ;  /* 0x1960000018167fae */ /* 0x0003e40009121844 */
[----:B-1----:R-:W-:-:S02]  /*6ea10*/  IMAD.MOV.U32 R24, RZ, RZ, R23 ;  /* 0x000000ffff187224 */ /* 0x002fc400078e0017 */
[----:B------:R-:W4:Y:S01]  /*6ea20*/  LDL.LU R23, [R1+0x1310] ;  /* 0x0013100001177983 */ /* 0x000f220000300800 */
[----:B------:R-:W-:-:S05]  /*6ea30*/  IMAD.MOV.U32 R25, RZ, RZ, R37 ;  /* 0x000000ffff197224 */ /* 0x000fca00078e0025 */
[----:B------:R1:W-:Y:S01]  /*6ea40*/  LDGSTS.E [R22+0x1a400], [R24.64], P1 ;  /* 0x1a40000018167fae */ /* 0x0003e20008921844 */
[-C--:B------:R-:W-:Y:S02]  /*6ea50*/  IADD3 R26, P3, R26, R29.reuse, RZ ;  /* 0x0000001d1a1a7210 */ /* 0x080fe40007f7e0ff */
[----:B------:R-:W-:-:S03]  /*6ea60*/  IADD3 R27, P4, R27, R29, RZ ;  /* 0x0000001d1b1b7210 */ /* 0x000fc60007f9e0ff */
[----:B------:R-:W-:Y:S01]  /*6ea70*/  IMAD.X R36, R36, 0x1, R0, P3 ;  /* 0x0000000124247824 */ /* 0x000fe200018e0600 */
[----:B------:R1:W-:Y:S01]  /*6ea80*/  STL [R1+0x1560], R26 ;  /* 0x0015601a01007387 */ /* 0x0003e20000100800 */
[----:B------:R-:W-:-:S03]  /*6ea90*/  IADD3.X R30, R30, R0, RZ, P4, !PT ;  /* 0x000000001e1e7210 */ /* 0x000fc600027fe4ff */
[----:B------:R1:W-:Y:S01]  /*6eaa0*/  STL [R1+0x155c], R36 ;  /* 0x00155c2401007387 */ /* 0x0003e20000100800 */
[----:B------:R-:W-:Y:S02]  /*6eab0*/  STL [R1+0x1598], R27 ;  /* 0x0015981b01007387 */ /* 0x000fe40000100800 */
[----:B------:R-:W4:Y:S02]  /*6eac0*/  LDL.LU R39, [R1+0x1354] ;  /* 0x0013540001277983 */ /* 0x000f240000300800 */
[----:B-1----:R-:W-:Y:S01]  /*6ead0*/  IMAD.MOV.U32 R24, RZ, RZ, R26 ;  /* 0x000000ffff187224 */ /* 0x002fe200078e001a */
[----:B------:R1:W-:Y:S01]  /*6eae0*/  STL [R1+0x1594], R30 ;  /* 0x0015941e01007387 */ /* 0x0003e20000100800 */
[----:B------:R-:W4:Y:S02]  /*6eaf0*/  LDL.LU R26, [R1+0x130c] ;  /* 0x00130c00011a7983 */ /* 0x000f240000300800 */
[----:B------:R-:W-:Y:S02]  /*6eb00*/  IMAD.MOV.U32 R25, RZ, RZ, R36 ;  /* 0x000000ffff197224 */ /* 0x000fe400078e0024 */
[----:B------:R-:W4:Y:S01]  /*6eb10*/  LDL.LU R37, [R1+0x1314] ;  /* 0x0013140001257983 */ /* 0x000f220000300800 */
[----:B------:R-:W4:Y:S04]  /*6eb20*/  LDL.LU R36, [R1+0x1318] ;  /* 0x0013180001247983 */ /* 0x000f280000300800 */
[----:B------:R1:W-:Y:S01]  /*6eb30*/  LDGSTS.E [R22+0x1a600], [R24.64], P1 ;  /* 0x1a60000018167fae */ /* 0x0003e20008921844 */
[----:B------:R-:W-:-:S04]  /*6eb40*/  ISETP.GT.AND P2, PT, R3, 0x6d, PT ;  /* 0x0000006d0300780c */ /* 0x000fc80003f44270 */
[----:B------:R-:W-:Y:S02]  /*6eb50*/  SEL R20, RZ, 0x4, !P2 ;  /* 0x00000004ff147807 */ /* 0x000fe40005000000 */
[----:B-1----:R-:W-:Y:S01]  /*6eb60*/  MOV R25, R30 ;  /* 0x0000001e00197202 */ /* 0x002fe20000000f00 */
[----:B------:R-:W-:Y:S01]  /*6eb70*/  IMAD.MOV.U32 R24, RZ, RZ, R27 ;  /* 0x000000ffff187224 */ /* 0x000fe200078e001b */
[----:B------:R-:W4:Y:S01]  /*6eb80*/  LDL.LU R30, [R1+0x12cc] ;  /* 0x0012cc00011e7983 */ /* 0x000f220000300800 */
[----:B------:R-:W4:Y:S01]  /*6eb90*/  LDL.LU R27, [R1+0x12d0] ;  /* 0x0012d000011b7983 */ /* 0x000f220000300800 */
[----:B------:R-:W-:Y:S02]  /*6eba0*/  SEL R20, R20, RZ, !P0 ;  /* 0x000000ff14147207 */ /* 0x000fe40004000000 */
[----:B------:R-:W-:Y:S02]  /*6ebb0*/  ISETP.GT.AND P1, PT, R3, 0x71, PT ;  /* 0x000000710300780c */ /* 0x000fe40003f24270 */
[----:B------:R-:W-:-:S02]  /*6ebc0*/  ISETP.NE.U32.AND P2, PT, R20, RZ, PT ;  /* 0x000000ff1400720c */ /* 0x000fc40003f45070 */
[----:B------:R-:W-:-:S04]  /*6ebd0*/  SEL R20, RZ, 0x4, !P1 ;  /* 0x00000004ff147807 */ /* 0x000fc80004800000 */
[----:B------:R-:W-:-:S04]  /*6ebe0*/  SEL R20, R20, RZ, !P0 ;  /* 0x000000ff14147207 */ /* 0x000fc80004000000 */
[----:B------:R-:W-:-:S03]  /*6ebf0*/  ISETP.NE.U32.AND P1, PT, R20, RZ, PT ;  /* 0x000000ff1400720c */ /* 0x000fc60003f25070 */
[----:B------:R1:W-:Y:S01]  /*6ec00*/  LDGSTS.E [R22+0x1b400], [R24.64], P2 ;  /* 0x1b40000018167fae */ /* 0x0003e20009121844 */
[-C--:B--2---:R-:W-:Y:S02]  /*6ec10*/  IADD3 R34, P3, R34, R29.reuse, RZ ;  /* 0x0000001d22227210 */ /* 0x084fe40007f7e0ff */
[----:B---3--:R-:W-:-:S03]  /*6ec20*/  IADD3 R28, P4, R28, R29, RZ ;  /* 0x0000001d1c1c7210 */ /* 0x008fc60007f9e0ff */
[----:B-1----:R-:W-:Y:S01]  /*6ec30*/  IMAD.MOV.U32 R24, RZ, RZ, R34 ;  /* 0x000000ffff187224 */ /* 0x002fe200078e0022 */
[----:B------:R-:W-:Y:S01]  /*6ec40*/  STL [R1+0x15a0], R34 ;  /* 0x0015a02201007387 */ /* 0x000fe20000100800 */
[--C-:B----4-:R-:W-:Y:S02]  /*6ec50*/  IMAD.X R35, R35, 0x1, R0.reuse, P3 ;  /* 0x0000000123237824 */ /* 0x110fe400018e0600 */
[----:B------:R-:W-:-:S03]  /*6ec60*/  IMAD.X R31, R31, 0x1, R0, P4 ;  /* 0x000000011f1f7824 */ /* 0x000fc600020e0600 */
[----:B------:R-:W-:Y:S02]  /*6ec70*/  MOV R25, R35 ;  /* 0x0000002300197202 */ /* 0x000fe40000000f00 */
[----:B------:R-:W-:Y:S01]  /*6ec80*/  IADD3 R38, P3, R38, R29, RZ ;  /* 0x0000001d26267210 */ /* 0x000fe20007f7e0ff */
[----:B------:R1:W-:Y:S04]  /*6ec90*/  STL [R1+0x159c], R35 ;  /* 0x00159c2301007387 */ /* 0x0003e80000100800 */
[----:B------:R2:W-:Y:S01]  /*6eca0*/  LDGSTS.E [R22+0x1b600], [R24.64], P2 ;  /* 0x1b60000018167fae */ /* 0x0005e20009121844 */
[----:B------:R3:W-:Y:S02]  /*6ecb0*/  STL [R1+0x1350], R28 ;  /* 0x0013501c01007387 */ /* 0x0007e40000100800 */
[----:B------:R2:W-:Y:S01]  /*6ecc0*/  STL [R1+0x134c], R31 ;  /* 0x00134c1f01007387 */ /* 0x0005e20000100800 */
[----:B-1----:R-:W4:Y:S01]  /*6ecd0*/  LDL.LU R35, [R1+0x12d4] ;  /* 0x0012d40001237983 */ /* 0x002f220000300800 */
[----:B--2---:R-:W-:-:S02]  /*6ece0*/  IMAD.MOV.U32 R24, RZ, RZ, R28 ;  /* 0x000000ffff187224 */ /* 0x004fc400078e001c */
[----:B------:R-:W-:Y:S01]  /*6ecf0*/  IMAD.MOV.U32 R25, RZ, RZ, R31 ;  /* 0x000000ffff197224 */ /* 0x000fe200078e001f */
[----:B---3--:R-:W2:Y:S01]  /*6ed00*/  LDL.LU R28, [R1+0x12d8] ;  /* 0x0012d800011c7983 */ /* 0x008ea20000300800 */
[----:B------:R-:W-:Y:S01]  /*6ed10*/  IADD3 R23, P4, R23, R29, RZ ;  /* 0x0000001d17177210 */ /* 0x000fe20007f9e0ff */
[----:B------:R-:W3:Y:S02]  /*6ed20*/  LDL.LU R34, [R1+0x128c] ;  /* 0x00128c0001227983 */ /* 0x000ee40000300800 */
[----:B------:R-:W3:Y:S01]  /*6ed30*/  LDL.LU R31, [R1+0x1290] ;  /* 0x00129000011f7983 */ /* 0x000ee20000300800 */
[----:B------:R1:W-:Y:S04]  /*6ed40*/  LDGSTS.E [R22+0x1c400], [R24.64], P1 ;  /* 0x1c40000018167fae */ /* 0x0003e80008921844 */
[----:B------:R-:W-:Y:S01]  /*6ed50*/  STL [R1+0x1358], R38 ;  /* 0x0013582601007387 */ /* 0x000fe20000100800 */
[----:B-1----:R-:W-:-:S02]  /*6ed60*/  IMAD.MOV.U32 R24, RZ, RZ, R38 ;  /* 0x000000ffff187224 */ /* 0x002fc400078e0026 */
[----:B------:R-:W-:Y:S01]  /*6ed70*/  IMAD.X R39, R39, 0x1, R0, P3 ;  /* 0x0000000127277824 */ /* 0x000fe200018e0600 */
[----:B------:R-:W-:-:S03]  /*6ed80*/  IADD3.X R26, R26, R0, RZ, P4, !PT ;  /* 0x000000001a1a7210 */ /* 0x000fc600027fe4ff */
[----:B------:R-:W-:Y:S01]  /*6ed90*/  IMAD.MOV.U32 R25, RZ, RZ, R39 ;  /* 0x000000ffff197224 */ /* 0x000fe200078e0027 */
[----:B------:R-:W-:Y:S01]  /*6eda0*/  STL [R1+0x1354], R39 ;  /* 0x0013542701007387 */ /* 0x000fe20000100800 */
[----:B------:R-:W-:Y:S02]  /*6edb0*/  STL [R1+0x1310], R23 ;  /* 0x0013101701007387 */ /* 0x000fe40000100800 */
[----:B------:R1:W-:Y:S01]  /*6edc0*/  STL [R1+0x130c], R26 ;  /* 0x00130c1a01007387 */ /* 0x0003e20000100800 */
[----:B------:R1:W-:Y:S02]  /*6edd0*/  LDGSTS.E [R22+0x1c600], [R24.64], P1 ;  /* 0x1c60000018167fae */ /* 0x0003e40008921844 */
[----:B-1----:R-:W-:Y:S01]  /*6ede0*/  MOV R25, R26 ;  /* 0x0000001a00197202 */ /* 0x002fe20000000f00 */
[----:B------:R-:W-:Y:S01]  /*6edf0*/  IMAD.MOV.U32 R24, RZ, RZ, R23 ;  /* 0x000000ffff187224 */ /* 0x000fe200078e0017 */
[----:B------:R-:W4:Y:S01]  /*6ee00*/  LDL.LU R26, [R1+0x1294] ;  /* 0x00129400011a7983 */ /* 0x000f220000300800 */
[----:B------:R-:W4:Y:S01]  /*6ee10*/  LDL.LU R23, [R1+0x1298] ;  /* 0x0012980001177983 */ /* 0x000f220000300800 */
[----:B------:R-:W-:-:S04]  /*6ee20*/  ISETP.GT.AND P2, PT, R3, 0x75, PT ;  /* 0x000000750300780c */ /* 0x000fc80003f44270 */
[----:B------:R-:W-:-:S04]  /*6ee30*/  SEL R20, RZ, 0x4, !P2 ;  /* 0x00000004ff147807 */ /* 0x000fc80005000000 */
[----:B------:R-:W-:-:S04]  /*6ee40*/  SEL R20, R20, RZ, !P0 ;  /* 0x000000ff14147207 */ /* 0x000fc80004000000 */
[----:B------:R-:W-:Y:S02]  /*6ee50*/  ISETP.NE.U32.AND P2, PT, R20, RZ, PT ;  /* 0x000000ff1400720c */ /* 0x000fe40003f45070 */
[-C--:B------:R-:W-:Y:S02]  /*6ee60*/  IADD3 R36, P3, R36, R29.reuse, RZ ;  /* 0x0000001d24247210 */ /* 0x080fe40007f7e0ff */
[----:B------:R-:W-:-:S03]  /*6ee70*/  IADD3 R27, P4, R27, R29, RZ ;  /* 0x0000001d1b1b7210 */ /* 0x000fc60007f9e0ff */
[--C-:B------:R-:W-:Y:S02]  /*6ee80*/  IMAD.X R37, R37, 0x1, R0.reuse, P3 ;  /* 0x0000000125257824 */ /* 0x100fe400018e0600 */
[----:B------:R-:W-:Y:S01]  /*6ee90*/  IMAD.X R30, R30, 0x1, R0, P4 ;  /* 0x000000011e1e7824 */ /* 0x000fe200020e0600 */
[----:B------:R-:W-:Y:S04]  /*6eea0*/  STL [R1+0x1318], R36 ;  /* 0x0013182401007387 */ /* 0x000fe80000100800 */
[----:B------:R1:W-:Y:S01]  /*6eeb0*/  LDGSTS.E [R22+0x1d400], [R24.64], P2 ;  /* 0x1d40000018167fae */ /* 0x0003e20009121844 */
[----:B------:R-:W-:Y:S02]  /*6eec0*/  STL [R1+0x1314], R37 ;  /* 0x0013142501007387 */ /* 0x000fe40000100800 */
[----:B------:R-:W-:Y:S02]  /*6eed0*/  STL [R1+0x12d0], R27 ;  /* 0x0012d01b01007387 */ /* 0x000fe40000100800 */
[----:B------:R1:W-:Y:S02]  /*6eee0*/  STL [R1+0x12cc], R30 ;  /* 0x0012cc1e01007387 */ /* 0x0003e40000100800 */
[----:B-1----:R-:W-:Y:S01]  /*6eef0*/  IMAD.MOV.U32 R24, RZ, RZ, R36 ;  /* 0x000000ffff187224 */ /* 0x002fe200078e0024 */
[----:B------:R-:W-:-:S05]  /*6ef00*/  MOV R25, R37 ;  /* 0x0000002500197202 */ /* 0x000fca0000000f00 */
[----:B------:R1:W-:Y:S02]  /*6ef10*/  LDGSTS.E [R22+0x1d600], [R24.64], P2 ;  /* 0x1d60000018167fae */ /* 0x0003e40009121844 */
[----:B-1----:R-:W-:Y:S02]  /*6ef20*/  IMAD.MOV.U32 R25, RZ, RZ, R30 ;  /* 0x000000ffff197224 */ /* 0x002fe400078e001e */
[----:B------:R-:W-:Y:S01]  /*6ef30*/  IMAD.MOV.U32 R24, RZ, RZ, R27 ;  /* 0x000000ffff187224 */ /* 0x000fe200078e001b */
[----:B------:R-:W4:Y:S01]  /*6ef40*/  LDL.LU R30, [R1+0x1a40] ;  /* 0x001a4000011e7983 */ /* 0x000f220000300800 */
[----:B------:R-:W4:Y:S01]  /*6ef50*/  LDL.LU R27, [R1+0x1a4c] ;  /* 0x001a4c00011b7983 */ /* 0x000f220000300800 */
[----:B------:R-:W-:-:S04]  /*6ef60*/  ISETP.GT.AND P1, PT, R3, 0x79, PT ;  /* 0x000000790300780c */ /* 0x000fc80003f24270 */
[----:B------:R-:W-:Y:S01]  /*6ef70*/  SEL R20, RZ, 0x4, !P1 ;  /* 0x00000004ff147807 */ /* 0x000fe20004800000 */
[----:B------:R-:W1:Y:S03]  /*6ef80*/  S2R R37, SR_TID.X ;  /* 0x0000000000257919 */ /* 0x000e660000002100 */
[----:B------:R-:W-:Y:S02]  /*6ef90*/  SEL R20, R20, RZ, !P0 ;  /* 0x000000ff14147207 */ /* 0x000fe40004000000 */
[----:B------:R-:W-:Y:S02]  /*6efa0*/  ISETP.GT.AND P2, PT, R3, 0x7d, PT ;  /* 0x0000007d0300780c */ /* 0x000fe40003f44270 */
[----:B------:R-:W-:Y:S02]  /*6efb0*/  ISETP.NE.U32.AND P1, PT, R20, RZ, PT ;  /* 0x000000ff1400720c */ /* 0x000fe40003f25070 */
[----:B------:R-:W-:-:S04]  /*6efc0*/  SEL R20, RZ, 0x4, !P2 ;  /* 0x00000004ff147807 */ /* 0x000fc80005000000 */
[----:B------:R-:W-:-:S04]  /*6efd0*/  SEL R20, R20, RZ, !P0 ;  /* 0x000000ff14147207 */ /* 0x000fc80004000000 */
[----:B------:R-:W-:-:S03]  /*6efe0*/  ISETP.NE.U32.AND P2, PT, R20, RZ, PT ;  /* 0x000000ff1400720c */ /* 0x000fc60003f45070 */
[----:B------:R2:W-:Y:S01]  /*6eff0*/  LDGSTS.E [R22+0x1e400], [R24.64], P1 ;  /* 0x1e40000018167fae */ /* 0x0005e20008921844 */
[----:B-1----:R-:W-:Y:S02]  /*6f000*/  LOP3.LUT R36, R37, 0x7f, RZ, 0xc0, !PT ;  /* 0x0000007f25247812 */ /* 0x002fe400078ec0ff */
[-C--:B--2---:R-:W-:Y:S02]  /*6f010*/  IADD3 R28, P3, R28, R29.reuse, RZ ;  /* 0x0000001d1c1c7210 */ /* 0x084fe40007f7e0ff */
[----:B---3--:R-:W-:-:S03]  /*6f020*/  IADD3 R31, P4, R31, R29, RZ ;  /* 0x0000001d1f1f7210 */ /* 0x008fc60007f9e0ff */
[----:B----4-:R-:W-:Y:S01]  /*6f030*/  IMAD.X R35, R35, 0x1, R0, P3 ;  /* 0x0000000123237824 */ /* 0x010fe200018e0600 */
[----:B------:R1:W-:Y:S01]  /*6f040*/  STL [R1+0x12d8], R28 ;  /* 0x0012d81c01007387 */ /* 0x0003e20000100800 */
[----:B------:R-:W-:-:S03]  /*6f050*/  IADD3.X R34, R34, R0, RZ, P4, !PT ;  /* 0x0000000022227210 */ /* 0x000fc600027fe4ff */
[----:B------:R2:W-:Y:S01]  /*6f060*/  STL [R1+0x12d4], R35 ;  /* 0x0012d42301007387 */ /* 0x0005e20000100800 */
[----:B------:R-:W-:Y:S02]  /*6f070*/  STL [R1+0x1290], R31 ;  /* 0x0012901f01007387 */ /* 0x000fe40000100800 */
[----:B------:R-:W3:Y:S02]  /*6f080*/  LDL.LU R39, [R1+0x1a44] ;  /* 0x001a440001277983 */ /* 0x000ee40000300800 */
[----:B------:R-:W-:Y:S02]  /*6f090*/  IMAD.MOV.U32 R24, RZ, RZ, R28 ;  /* 0x000000ffff187224 */ /* 0x000fe400078e001c */
[----:B------:R-:W-:Y:S01]  /*6f0a0*/  IMAD.MOV.U32 R25, RZ, RZ, R35 ;  /* 0x000000ffff197224 */ /* 0x000fe200078e0023 */
[----:B------:R4:W-:Y:S01]  /*6f0b0*/  STL [R1+0x128c], R34 ;  /* 0x00128c2201007387 */ /* 0x0009e20000100800 */
[----:B-1----:R-:W3:Y:S02]  /*6f0c0*/  LDL.LU R28, [R1+0x1a0c] ;  /* 0x001a0c00011c7983 */ /* 0x002ee40000300800 */
[----:B------:R-:W3:Y:S01]  /*6f0d0*/  LDL.LU R42, [R1+0x1a38] ;  /* 0x001a3800012a7983 */ /* 0x000ee20000300800 */
[----:B------:R1:W-:Y:S04]  /*6f0e0*/  LDGSTS.E [R22+0x1e600], [R24.64], P1 ;  /* 0x1e60000018167fae */ /* 0x0003e80008921844 */
[----:B--2---:R-:W2:Y:S01]  /*6f0f0*/  LDL.LU R35, [R1+0x1a00] ;  /* 0x001a000001237983 */ /* 0x004ea20000300800 */
[----:B-1----:R-:W-:Y:S01]  /*6f100*/  IMAD.MOV.U32 R24, RZ, RZ, R31 ;  /* 0x000000ffff187224 */ /* 0x002fe200078e001f */
[----:B------:R-:W-:-:S05]  /*6f110*/  MOV R25, R34 ;  /* 0x0000002200197202 */ /* 0x000fca0000000f00 */
[----:B------:R1:W-:Y:S01]  /*6f120*/  LDGSTS.E [R22+0x1f400], [R24.64], P2 ;  /* 0x1f40000018167fae */ /* 0x0003e20009121844 */
[----:B------:R-:W-:-:S05]  /*6f130*/  IADD3 R23, P3, R23, R29, RZ ;  /* 0x0000001d17177210 */ /* 0x000fca0007f7e0ff */
[----:B------:R-:W-:Y:S01]  /*6f140*/  IMAD.X R26, R26, 0x1, R0, P3 ;  /* 0x000000011a1a7824 */ /* 0x000fe200018e0600 */
[----:B------:R-:W-:Y:S04]  /*6f150*/  STL [R1+0x1298], R23 ;  /* 0x0012981701007387 */ /* 0x000fe80000100800 */
[----:B------:R4:W-:Y:S01]  /*6f160*/  STL [R1+0x1294], R26 ;  /* 0x0012941a01007387 */ /* 0x0009e20000100800 */
[----:B------:R-:W2:Y:S02]  /*6f170*/  LDL.LU R37, [R1+0x19f8] ;  /* 0x0019f80001257983 */ /* 0x000ea40000300800 */
[----:B----4-:R-:W4:Y:S02]  /*6f180*/  LDL.LU R34, [R1+0x1a04] ;  /* 0x001a040001227983 */ /* 0x010f240000300800 */
[----:B-1----:R-:W-:Y:S01]  /*6f190*/  IMAD.MOV.U32 R25, RZ, RZ, R26 ;  /* 0x000000ffff197224 */ /* 0x002fe200078e001a */
[----:B------:R-:W4:Y:S04]  /*6f1a0*/  LDL.LU R38, [R1+0x19c0] ;  /* 0x0019c00001267983 */ /* 0x000f280000300800 */
[----:B------:R-:W4:Y:S01]  /*6f1b0*/  LDL.LU R26, [R1+0x19cc] ;  /* 0x0019cc00011a7983 */ /* 0x000f220000300800 */
[----:B------:R-:W-:-:S05]  /*6f1c0*/  IMAD.MOV.U32 R24, RZ, RZ, R23 ;  /* 0x000000ffff187224 */ /* 0x000fca00078e0017 */
[----:B------:R1:W-:Y:S01]  /*6f1d0*/  LDGSTS.E [R22+0x1f600], [R24.64], P2 ;  /* 0x1f60000018167fae */ /* 0x0003e20009121844 */
[----:B------:R-:W-:-:S04]  /*6f1e0*/  SHF.L.U32 R36, R36, 0x2, RZ ;  /* 0x0000000224247819 */ /* 0x000fc800000006ff */
[----:B------:R-:W-:Y:S02]  /*6f1f0*/  LOP3.LUT R23, R36, 0x40, RZ, 0x3c, !PT ;  /* 0x0000004024177812 */ /* 0x000fe400078e3cff */
[----:B------:R-:W-:Y:S02]  /*6f200*/  ISETP.GT.AND P1, PT, R3, 0x2, PT ;  /* 0x000000020300780c */ /* 0x000fe40003f24270 */
[----:B------:R-:W-:-:S05]  /*6f210*/  IADD3 R27, P2, R27, R29, RZ ;  /* 0x0000001d1b1b7210 */ /* 0x000fca0007f5e0ff */
[----:B------:R-:W-:Y:S01]  /*6f220*/  IMAD.X R30, R30, 0x1, R0, P2 ;  /* 0x000000011e1e7824 */ /* 0x000fe200010e0600 */
[----:B------:R-:W-:Y:S04]  /*6f230*/  STL [R1+0x1a4c], R27 ;  /* 0x001a4c1b01007387 */ /* 0x000fe80000100800 */
[----:B------:R1:W-:Y:S01]  /*6f240*/  STL [R1+0x1a40], R30 ;  /* 0x001a401e01007387 */ /* 0x0003e20000100800 */
[----:B------:R-:W4:Y:S02]  /*6f250*/  LDL.LU R36, [R1+0x19b8] ;  /* 0x0019b80001247983 */ /* 0x000f240000300800 */
[----:B------:R-:W4:Y:S01]  /*6f260*/  LDL.LU R31, [R1+0x19c4] ;  /* 0x0019c400011f7983 */ /* 0x000f220000300800 */
[----:B-1----:R-:W-:Y:S01]  /*6f270*/  MOV R25, R30 ;  /* 0x0000001e00197202 */ /* 0x002fe20000000f00 */
[----:B------:R-:W-:Y:S01]  /*6f280*/  IMAD.MOV.U32 R24, RZ, RZ, R27 ;  /* 0x000000ffff187224 */ /* 0x000fe200078e001b */
[----:B------:R-:W4:Y:S01]  /*6f290*/  LDL.LU R30, [R1+0x1980] ;  /* 0x00198000011e7983 */ /* 0x000f220000300800 */
[----:B------:R-:W4:Y:S01]  /*6f2a0*/  LDL.LU R27, [R1+0x198c] ;  /* 0x00198c00011b7983 */ /* 0x000f220000300800 */
[----:B------:R-:W-:-:S04]  /*6f2b0*/  SEL R20, RZ, 0x4, !P1 ;  /* 0x00000004ff147807 */ /* 0x000fc80004800000 */
[----:B------:R-:W-:Y:S02]  /*6f2c0*/  SEL R20, R20, RZ, !P0 ;  /* 0x000000ff14147207 */ /* 0x000fe40004000000 */
[----:B------:R-:W-:Y:S02]  /*6f2d0*/  ISETP.GT.AND P2, PT, R3, 0x6, PT ;  /* 0x000000060300780c */ /* 0x000fe40003f44270 */
[----:B------:R-:W-:Y:S02]  /*6f2e0*/  ISETP.NE.U32.AND P1, PT, R20, RZ, PT ;  /* 0x000000ff1400720c */ /* 0x000fe40003f25070 */
[----:B------:R-:W-:Y:S02]  /*6f2f0*/  SEL R20, RZ, 0x4, !P2 ;  /* 0x00000004ff147807 */ /* 0x000fe40005000000 */
[----:B------:R-:W-:Y:S02]  /*6f300*/  IMAD R23, R40, 0x20000, R23 ;  /* 0x0002000028177824 */ /* 0x000fe400078e0217 */
[----:B------:R-:W-:-:S04]  /*6f310*/  SEL R20, R20, RZ, !P0 ;  /* 0x000000ff14147207 */ /* 0x000fc80004000000 */
[----:B------:R-:W-:-:S03]  /*6f320*/  ISETP.NE.U32.AND P2, PT, R20, RZ, PT ;  /* 0x000000ff1400720c */ /* 0x000fc60003f45070 */
[----:B------:R1:W-:Y:S01]  /*6f330*/  LDGSTS.E [R23+0x800], [R24.64], P1 ;  /* 0x0080000018177fae */ /* 0x0003e20008921844 */
[----:B---3--:R-:W-:-:S05]  /*6f340*/  IADD3 R39, P3, R39, R29, RZ ;  /* 0x0000001d27277210 */ /* 0x008fca0007f7e0ff */
[----:B------:R-:W-:Y:S01]  /*6f350*/  IMAD.X R42, R42, 0x1, R0, P3 ;  /* 0x000000012a2a7824 */ /* 0x000fe200018e0600 */
[----:B------:R-:W-:Y:S01]  /*6f360*/  IADD3 R28, P4, R28, R29, RZ ;  /* 0x0000001d1c1c7210 */ /* 0x000fe20007f9e0ff */
[----:B-1----:R-:W-:-:S03]  /*6f370*/  IMAD.MOV.U32 R24, RZ, RZ, R39 ;  /* 0x000000ffff187224 */ /* 0x002fc600078e0027 */
[----:B------:R-:W-:Y:S01]  /*6f380*/  MOV R25, R42 ;  /* 0x0000002a00197202 */ /* 0x000fe20000000f00 */
[----:B--2---:R-:W-:Y:S01]  /*6f390*/  IMAD.X R35, R35, 0x1, R0, P4 ;  /* 0x0000000123237824 */ /* 0x004fe200020e0600 */
[----:B------:R-:W-:Y:S01]  /*6f3a0*/  STL [R1+0x1a44], R39 ;  /* 0x001a442701007387 */ /* 0x000fe20000100800 */
[----:B------:R-:W-:Y:S03]  /*6f3b0*/  STL [R1+0x1a38], R42 ;  /* 0x001a382a01007387 */ /* 0x000fe60000100800 */
[----:B------:R1:W-:Y:S01]  /*6f3c0*/  LDGSTS.E [R23+0xa00], [R24.64], P1 ;  /* 0x00a0000018177fae */ /* 0x0003e20008921844 */
[----:B------:R-:W-:Y:S02]  /*6f3d0*/  STL [R1+0x1a0c], R28 ;  /* 0x001a0c1c01007387 */ /* 0x000fe40000100800 */
[----:B------:R2:W-:Y:S02]  /*6f3e0*/  STL [R1+0x1a00], R35 ;  /* 0x001a002301007387 */ /* 0x0005e40000100800 */
[----:B-1----:R-:W-:-:S02]  /*6f3f0*/  IMAD.MOV.U32 R24, RZ, RZ, R28 ;  /* 0x000000ffff187224 */ /* 0x002fc400078e001c */
[----:B------:R-:W-:Y:S02]  /*6f400*/  IMAD.MOV.U32 R25, RZ, RZ, R35 ;  /* 0x000000ffff197224 */ /* 0x000fe400078e0023 */
[----:B--2---:R-:W2:Y:S01]  /*6f410*/  LDL.LU R35, [R1+0x1984] ;  /* 0x0019840001237983 */ /* 0x004ea20000300800 */
[----:B------:R-:W3:Y:S03]  /*6f420*/  LDL.LU R28, [R1+0x194c] ;  /* 0x00194c00011c7983 */ /* 0x000ee60000300800 */
[----:B------:R1:W-:Y:S01]  /*6f430*/  LDGSTS.E [R23+0x1800], [R24.64], P2 ;  /* 0x0180000018177fae */ /* 0x0003e20009121844 */
[----:B----4-:R-:W-:-:S05]  /*6f440*/  IADD3 R34, P3, R34, R29, RZ ;  /* 0x0000001d22227210 */ /* 0x010fca0007f7e0ff */
[----:B------:R-:W-:Y:S01]  /*6f450*/  IMAD.X R37, R37, 0x1, R0, P3 ;  /* 0x0000000125257824 */ /* 0x000fe200018e0600 */
[----:B------:R-:W-:Y:S01]  /*6f460*/  IADD3 R26, P4, R26, R29, RZ ;  /* 0x0000001d1a1a7210 */ /* 0x000fe20007f9e0ff */
[----:B------:R-:W-:Y:S03]  /*6f470*/  STL [R1+0x1a04], R34 ;  /* 0x001a042201007387 */ /* 0x000fe60000100800 */
[----:B------:R4:W-:Y:S01]  /*6f480*/  STL [R1+0x19f8], R37 ;  /* 0x0019f82501007387 */ /* 0x0009e20000100800 */
[----:B------:R-:W-:Y:S01]  /*6f490*/  IADD3.X R38, R38, R0, RZ, P4, !PT ;  /* 0x0000000026267210 */ /* 0x000fe200027fe4ff */
[----:B-1----:R-:W-:Y:S01]  /*6f4a0*/  IMAD.MOV.U32 R25, RZ, RZ, R37 ;  /* 0x000000ffff197224 */ /* 0x002fe200078e0025 */
[----:B------:R1:W-:Y:S01]  /*6f4b0*/  STL [R1+0x19cc], R26 ;  /* 0x0019cc1a01007387 */ /* 0x0003e20000100800 */
[----:B------:R-:W-:-:S03]  /*6f4c0*/  IMAD.MOV.U32 R24, RZ, RZ, R34 ;  /* 0x000000ffff187224 */ /* 0x000fc600078e0022 */
[----:B----4-:R-:W4:Y:S01]  /*6f4d0*/  LDL.LU R37, [R1+0x1978] ;  /* 0x0019780001257983 */ /* 0x010f220000300800 */
        /* <DEDUP_REMOVED lines=8> */
[----:B-1----:R-:W-:Y:S01]  /*6f560*/  IMAD.MOV.U32 R24, RZ, RZ, R26 ;  /* 0x000000ffff187224 */ /* 0x002fe200078e001a */
[----:B------:R-:W-:Y:S01]  /*6f570*/  MOV R25, R38 ;  /* 0x0000002600197202 */ /* 0x000fe20000000f00 */
[----:B------:R-:W4:Y:S10]  /*6f580*/  LDL.LU R26, [R1+0x190c] ;  /* 0x00190c00011a7983 */ /* 0x000f340000300800 */
[----:B------:R1:W-:Y:S01]  /*6f590*/  LDGSTS.E [R23+0x2800], [R24.64], P1 ;  /* 0x0280000018177fae */ /* 0x0003e20008921844 */
[----:B------:R-:W-:-:S05]  /*6f5a0*/  IADD3 R31, P3, R31, R29, RZ ;  /* 0x0000001d1f1f7210 */ /* 0x000fca0007f7e0ff */
[--C-:B------:R-:W-:Y:S01]  /*6f5b0*/  IMAD.X R36, R36, 0x1, R0.reuse, P3 ;  /* 0x0000000124247824 */ /* 0x100fe200018e0600 */
[----:B------:R-:W-:Y:S01]  /*6f5c0*/  IADD3 R27, P4, R27, R29, RZ ;  /* 0x0000001d1b1b7210 */ /* 0x000fe20007f9e0ff */
[----:B------:R1:W-:Y:S03]  /*6f5d0*/  STL [R1+0x19c4], R31 ;  /* 0x0019c41f01007387 */ /* 0x0003e60000100800 */
[----:B------:R1:W-:Y:S02]  /*6f5e0*/  STL [R1+0x19b8], R36 ;  /* 0x0019b82401007387 */ /* 0x0003e40000100800 */
[----:B-1----:R-:W-:Y:S01]  /*6f5f0*/  IMAD.MOV.U32 R24, RZ, RZ, R31 ;  /* 0x000000ffff187224 */ /* 0x002fe200078e001f */
[----:B------:R-:W-:Y:S01]  /*6f600*/  MOV R25, R36 ;  /* 0x0000002400197202 */ /* 0x000fe20000000f00 */
[----:B------:R-:W-:Y:S01]  /*6f610*/  IMAD.X R30, R30, 0x1, R0, P4 ;  /* 0x000000011e1e7824 */ /* 0x000fe200020e0600 */
[----:B------:R-:W-:Y:S01]  /*6f620*/  STL [R1+0x198c], R27 ;  /* 0x00198c1b01007387 */ /* 0x000fe20000100800 */
[----:B------:R-:W4:Y:S03]  /*6f630*/  LDL.LU R42, [R1+0x1938] ;  /* 0x00193800012a7983 */ /* 0x000f260000300800 */
[----:B------:R1:W-:Y:S04]  /*6f640*/  LDGSTS.E [R23+0x2a00], [R24.64], P1 ;  /* 0x02a0000018177fae */ /* 0x0003e80008921844 */
[----:B------:R1:W-:Y:S01]  /*6f650*/  STL [R1+0x1980], R30 ;  /* 0x0019801e01007387 */ /* 0x0003e20000100800 */
[----:B------:R-:W4:Y:S02]  /*6f660*/  LDL.LU R31, [R1+0x1900] ;  /* 0x00190000011f7983 */ /* 0x000f240000300800 */
[----:B------:R-:W4:Y:S02]  /*6f670*/  LDL.LU R36, [R1+0x18f8] ;  /* 0x0018f80001247983 */ /* 0x000f240000300800 */
[----:B-1----:R-:W-:-:S02]  /*6f680*/  IMAD.MOV.U32 R25, RZ, RZ, R30 ;  /* 0x000000ffff197224 */ /* 0x002fc400078e001e */
[----:B------:R-:W4:Y:S01]  /*6f690*/  LDL.LU R30, [R1+0x1904] ;  /* 0x00190400011e7983 */ /* 0x000f220000300800 */
[----:B------:R-:W-:Y:S02]  /*6f6a0*/  IMAD.MOV.U32 R24, RZ, RZ, R27 ;  /* 0x000000ffff187224 */ /* 0x000fe400078e001b */
[----:B------:R-:W4:Y:S02]  /*6f6b0*/  LDL.LU R38, [R1+0x18c0] ;  /* 0x0018c00001267983 */ /* 0x000f240000300800 */
[----:B------:R-:W4:Y:S01]  /*6f6c0*/  LDL.LU R27, [R1+0x18cc] ;  /* 0x0018cc00011b7983 */ /* 0x000f220000300800 */
[----:B------:R-:W-:-:S04]  /*6f6d0*/  ISETP.GT.AND P2, PT, R3, 0xe, PT ;  /* 0x0000000e0300780c */ /* 0x000fc80003f44270 */
[----:B------:R-:W-:-:S04]  /*6f6e0*/  SEL R20, RZ, 0x4, !P2 ;  /* 0x00000004ff147807 */ /* 0x000fc80005000000 */
[----:B------:R-:W-:-:S04]  /*6f6f0*/  SEL R20, R20, RZ, !P0 ;  /* 0x000000ff14147207 */ /* 0x000fc80004000000 */
[----:B------:R-:W-:Y:S11]  /*6f700*/  ISETP.NE.U32.AND P2, PT, R20, RZ, PT ;  /* 0x000000ff1400720c */ /* 0x000ff60003f45070 */
[----:B------:R-:W-:Y:S02]  /*6f710*/  @!UPT UIADD3 URZ, URZ, URZ, URZ ;  /* 0x0000003f3f3ff290 */ /* 0x000fe4000fffe03f */
[----:B------:R1:W-:Y:S01]  /*6f720*/  LDGSTS.E [R23+0x3800], [R24.64], P2 ;  /* 0x0380000018177fae */ /* 0x0003e20009121844 */
[-C--:B--2---:R-:W-:Y:S02]  /*6f730*/  IADD3 R35, P3, R35, R29.reuse, RZ ;  /* 0x0000001d23237210 */ /* 0x084fe40007f7e0ff */
[----:B---3--:R-:W-:-:S03]  /*6f740*/  IADD3 R28, P4, R28, R29, RZ ;  /* 0x0000001d1c1c7210 */ /* 0x008fc60007f9e0ff */
[----:B------:R-:W-:Y:S01]  /*6f750*/  STL [R1+0x1984], R35 ;  /* 0x0019842301007387 */ /* 0x000fe20000100800 */
[----:B-1----:R-:W-:Y:S02]  /*6f760*/  IMAD.MOV.U32 R24, RZ, RZ, R35 ;  /* 0x000000ffff187224 */ /* 0x002fe400078e0023 */
[----:B----4-:R-:W-:Y:S01]  /*6f770*/  IMAD.X R37, R37, 0x1, R0, P3 ;  /* 0x0000000125257824 */ /* 0x010fe200018e0600 */
[----:B------:R-:W-:-:S03]  /*6f780*/  IADD3.X R34, R34, R0, RZ, P4, !PT ;  /* 0x0000000022227210 */ /* 0x000fc600027fe4ff */
[----:B------:R-:W-:Y:S01]  /*6f790*/  IMAD.MOV.U32 R25, RZ, RZ, R37 ;  /* 0x000000ffff197224 */ /* 0x000fe200078e0025 */
[----:B------:R1:W-:Y:S01]  /*6f7a0*/  STL [R1+0x1978], R37 ;  /* 0x0019782501007387 */ /* 0x0003e20000100800 */
[----:B------:R-:W-:Y:S02]  /*6f7b0*/  STL [R1+0x194c], R28 ;  /* 0x00194c1c01007387 */ /* 0x000fe40000100800 */
[----:B------:R2:W-:Y:S01]  /*6f7c0*/  STL [R1+0x1940], R34 ;  /* 0x0019402201007387 */ /* 0x0005e20000100800 */
[----:B------:R3:W-:Y:S04]  /*6f7d0*/  LDGSTS.E [R23+0x3a00], [R24.64], P2 ;  /* 0x03a0000018177fae */ /* 0x0007e80009121844 */
[----:B-1----:R-:W4:Y:S01]  /*6f7e0*/  LDL.LU R37, [R1+0x18b8] ;  /* 0x0018b80001257983 */ /* 0x002f220000300800 */
[----:B------:R-:W4:Y:S01]  /*6f7f0*/  LDL.LU R35, [R1+0x18c4] ;  /* 0x0018c40001237983 */ /* 0x000f220000300800 */
[----:B---3--:R-:W-:Y:S01]  /*6f800*/  MOV R25, R34 ;  /* 0x0000002200197202 */ /* 0x008fe20000000f00 */
        /* <DEDUP_REMOVED lines=13> */
[----:B------:R1:W-:Y:S01]  /*6f8e0*/  LDGSTS.E [R23+0x4800], [R24.64], P1 ;  /* 0x0480000018177fae */ /* 0x0003e20008921844 */
[----:B------:R-:W-:-:S03]  /*6f8f0*/  IMAD.X R42, R42, 0x1, R0, P3 ;  /* 0x000000012a2a7824 */ /* 0x000fc600018e0600 */
[----:B------:R-:W-:Y:S01]  /*6f900*/  STL [R1+0x1944], R39 ;  /* 0x0019442701007387 */ /* 0x000fe20000100800 */
[----:B------:R-:W-:Y:S02]  /*6f910*/  IMAD.X R31, R31, 0x1, R0, P4 ;  /* 0x000000011f1f7824 */ /* 0x000fe400020e0600 */
[----:B-1----:R-:W-:Y:S01]  /*6f920*/  IMAD.MOV.U32 R24, RZ, RZ, R39 ;  /* 0x000000ffff187224 */ /* 0x002fe200078e0027 */
[----:B------:R-:W-:Y:S01]  /*6f930*/  MOV R25, R42 ;  /* 0x0000002a00197202 */ /* 0x000fe20000000f00 */
[----:B------:R-:W-:Y:S01]  /*6f940*/  STL [R1+0x1938], R42 ;  /* 0x0019382a01007387 */ /* 0x000fe20000100800 */
[----:B------:R-:W-:Y:S01]  /*6f950*/  STL [R1+0x190c], R26 ;  /* 0x00190c1a01007387 */ /* 0x000fe20000100800 */
[-C--:B------:R-:W-:Y:S02]  /*6f960*/  IADD3 R30, P3, R30, R29.reuse, RZ ;  /* 0x0000001d1e1e7210 */ /* 0x080fe40007f7e0ff */
[----:B------:R1:W-:Y:S01]  /*6f970*/  LDGSTS.E [R23+0x4a00], [R24.64], P1 ;  /* 0x04a0000018177fae */ /* 0x0003e20008921844 */
[----:B------:R-:W-:-:S03]  /*6f980*/  IADD3 R27, P4, R27, R29, RZ ;  /* 0x0000001d1b1b7210 */ /* 0x000fc60007f9e0ff */
[----:B------:R1:W-:Y:S01]  /*6f990*/  STL [R1+0x1900], R31 ;  /* 0x0019001f01007387 */ /* 0x0003e20000100800 */
[----:B------:R-:W-:Y:S01]  /*6f9a0*/  IMAD.X R36, R36, 0x1, R0, P3 ;  /* 0x0000000124247824 */ /* 0x000fe200018e0600 */
[----:B------:R-:W-:Y:S01]  /*6f9b0*/  IADD3.X R38, R38, R0, RZ, P4, !PT ;  /* 0x0000000026267210 */ /* 0x000fe200027fe4ff */
[----:B-1----:R-:W-:Y:S02]  /*6f9c0*/  IMAD.MOV.U32 R24, RZ, RZ, R26 ;  /* 0x000000ffff187224 */ /* 0x002fe400078e001a */
[----:B------:R-:W-:Y:S02]  /*6f9d0*/  IMAD.MOV.U32 R25, RZ, RZ, R31 ;  /* 0x000000ffff197224 */ /* 0x000fe400078e001f */
[----:B------:R-:W2:Y:S01]  /*6f9e0*/  LDL.LU R31, [R1+0x1884] ;  /* 0x00188400011f7983 */ /* 0x000ea20000300800 */
[----:B------:R-:W2:Y:S02]  /*6f9f0*/  LDL.LU R26, [R1+0x184c] ;  /* 0x00184c00011a7983 */ /* 0x000ea40000300800 */
[----:B------:R-:W-:Y:S01]  /*6fa00*/  STL [R1+0x1904], R30 ;  /* 0x0019041e01007387 */ /* 0x000fe20000100800 */
[----:B------:R1:W-:Y:S01]  /*6fa10*/  LDGSTS.E [R23+0x5800], [R24.64], P2 ;  /* 0x0580000018177fae */ /* 0x0003e20009121844 */
[----:B------:R1:W-:Y:S02]  /*6fa20*/  STL [R1+0x18f8], R36 ;  /* 0x0018f82401007387 */ /* 0x0003e40000100800 */
[----:B------:R1:W-:Y:S02]  /*6fa30*/  STL [R1+0x18cc], R27 ;  /* 0x0018cc1b01007387 */ /* 0x0003e40000100800 */
[----:B-1----:R-:W-:-:S02]  /*6fa40*/  IMAD.MOV.U32 R25, RZ, RZ, R36 ;  /* 0x000000ffff197224 */ /* 0x002fc400078e0024 */
        /* <DEDUP_REMOVED lines=10> */
[----:B-1----:R-:W-:Y:S01]  /*6faf0*/  IMAD.MOV.U32 R24, RZ, RZ, R27 ;  /* 0x000000ffff187224 */ /* 0x002fe200078e001b */
[----:B------:R-:W-:Y:S01]  /*6fb00*/  MOV R25, R38 ;  /* 0x0000002600197202 */ /* 0x000fe20000000f00 */
[----:B------:R-:W2:Y:S10]  /*6fb10*/  LDL.LU R27, [R1+0x180c] ;  /* 0x00180c00011b7983 */ /* 0x000eb40000300800 */
[----:B------:R1:W-:Y:S01]  /*6fb20*/  LDGSTS.E [R23+0x6800], [R24.64], P1 ;  /* 0x0680000018177fae */ /* 0x0003e20008921844 */
[----:B----4-:R-:W-:-:S05]  /*6fb30*/  IADD3 R35, P3, R35, R29, RZ ;  /* 0x0000001d23237210 */ /* 0x010fca0007f7e0ff */
[--C-:B------:R-:W-:Y:S01]  /*6fb40*/  IMAD.X R37, R37, 0x1, R0.reuse, P3 ;  /* 0x0000000125257824 */ /* 0x100fe200018e0600 */
[----:B---3--:R-:W-:Y:S01]  /*6fb50*/  IADD3 R28, P4, R28, R29, RZ ;  /* 0x0000001d1c1c7210 */ /* 0x008fe20007f9e0ff */
[----:B------:R3:W-:Y:S03]  /*6fb60*/  STL [R1+0x18c4], R35 ;  /* 0x0018c42301007387 */ /* 0x0007e60000100800 */
[----:B------:R4:W-:Y:S02]  /*6fb70*/  STL [R1+0x18b8], R37 ;  /* 0x0018b82501007387 */ /* 0x0009e40000100800 */
[----:B-1----:R-:W-:Y:S01]  /*6fb80*/  IMAD.MOV.U32 R24, RZ, RZ, R35 ;  /* 0x000000ffff187224 */ /* 0x002fe200078e0023 */
[----:B------:R-:W-:Y:S01]  /*6fb90*/  MOV R25, R37 ;  /* 0x0000002500197202 */ /* 0x000fe20000000f00 */
[----:B--2---:R-:W-:Y:S01]  /*6fba0*/  IMAD.X R34, R34, 0x1, R0, P4 ;  /* 0x0000000122227824 */ /* 0x004fe200020e0600 */
[----:B------:R-:W-:Y:S01]  /*6fbb0*/  STL [R1+0x188c], R28 ;  /* 0x00188c1c01007387 */ /* 0x000fe20000100800 */
[----:B------:R-:W2:Y:S03]  /*6fbc0*/  LDL.LU R42, [R1+0x1838] ;  /* 0x00183800012a7983 */ /* 0x000ea60000300800 */
[----:B------:R1:W-:Y:S04]  /*6fbd0*/  LDGSTS.E [R23+0x6a00], [R24.64], P1 ;  /* 0x06a0000018177fae */ /* 0x0003e80008921844 */
[----:B------:R1:W-:Y:S01]  /*6fbe0*/  STL [R1+0x1880], R34 ;  /* 0x0018802201007387 */ /* 0x0003e20000100800 */
[----:B---3--:R-:W3:Y:S02]  /*6fbf0*/  LDL.LU R35, [R1+0x1800] ;  /* 0x0018000001237983 */ /* 0x008ee40000300800 */
[----:B----4-:R-:W4:Y:S02]  /*6fc00*/  LDL.LU R37, [R1+0x17f8] ;  /* 0x0017f80001257983 */ /* 0x010f240000300800 */
        /* <DEDUP_REMOVED lines=9> */
[----:B------:R-:W-:-:S11]  /*6fca0*/  ISETP.GT.AND P1, PT, R3, 0x22, PT ;  /* 0x000000220300780c */ /* 0x000fd60003f24270 */
[----:B------:R1:W-:Y:S01]  /*6fcb0*/  LDGSTS.E [R23+0x7800], [R24.64], P2 ;  /* 0x0780000018177fae */ /* 0x0003e20009121844 */
[-C--:B------:R-:W-:Y:S02]  /*6fcc0*/  IADD3 R31, P3, R31, R29.reuse, RZ ;  /* 0x0000001d1f1f7210 */ /* 0x080fe40007f7e0ff */
[----:B------:R-:W-:-:S03]  /*6fcd0*/  IADD3 R26, P4, R26, R29, RZ ;  /* 0x0000001d1a1a7210 */ /* 0x000fc60007f9e0ff */
[----:B------:R-:W-:Y:S01]  /*6fce0*/  STL [R1+0x1884], R31 ;  /* 0x0018841f01007387 */ /* 0x000fe20000100800 */
[----:B-1----:R-:W-:Y:S02]  /*6fcf0*/  IMAD.MOV.U32 R24, RZ, RZ, R31 ;  /* 0x000000ffff187224 */ /* 0x002fe400078e001f */
[----:B------:R-:W-:Y:S01]  /*6fd00*/  IMAD.X R36, R36, 0x1, R0, P3 ;  /* 0x0000000124247824 */ /* 0x000fe200018e0600 */
        /* <DEDUP_REMOVED lines=8> */
[----:B------:R-:W-:Y:S01]  /*6fd90*/  MOV R25, R30 ;  /* 0x0000001e00197202 */ /* 0x000fe20000000f00 */
[----:B------:R-:W-:Y:S01]  /*6fda0*/  IMAD.MOV.U32 R24, RZ, RZ, R26 ;  /* 0x000000ffff187224 */ /* 0x000fe200078e001a */
[----:B------:R-:W4:Y:S01]  /*6fdb0*/  LDL.LU R30, [R1+0x1780] ;  /* 0x00178000011e7983 */ /* 0x000f220000300800 */
[----:B------:R-:W4:Y:S01]  /*6fdc0*/  LDL.LU R26, [R1+0x17ac] ;  /* 0x0017ac00011a7983 */ /* 0x000f220000300800 */
        /* <DEDUP_REMOVED lines=12> */
[--C-:B--2---:R-:W-:Y:S02]  /*6fe90*/  IMAD.X R42, R42, 0x1, R0.reuse, P3 ;  /* 0x000000012a2a7824 */ /* 0x104fe400018e0600 */
[----:B---3--:R-:W-:-:S03]  /*6fea0*/  IMAD.X R35, R35, 0x1, R0, P4 ;  /* 0x0000000123237824 */ /* 0x008fc600020e0600 */
[----:B------:R-:W-:Y:S01]  /*6feb0*/  MOV R25, R42 ;  /* 0x0000002a00197202 */ /* 0x000fe20000000f00 */
[----:B------:R-:W-:Y:S01]  /*6fec0*/  STL [R1+0x1838], R42 ;  /* 0x0018382a01007387 */ /* 0x000fe20000100800 */
[----:B------:R-:W-:Y:S02]  /*6fed0*/  STL [R1+0x180c], R27 ;  /* 0x00180c1b01007387 */ /* 0x000fe40000100800 */
[----:B------:R1:W-:Y:S01]  /*6fee0*/  STL [R1+0x1800], R35 ;  /* 0x0018002301007387 */ /* 0x0003e20000100800 */
[----:B------:R2:W-:Y:S01]  /*6fef0*/  LDGSTS.E [R23+0x8a00], [R24.64], P1 ;  /* 0x08a0000018177fae */ /* 0x0005e20008921844 */
[-C--:B----4-:R-:W-:Y:S02]  /*6ff00*/  IADD3 R34, P3, R34, R29.reuse, RZ ;  /* 0x0000001d22227210 */ /* 0x090fe40007f7e0ff */
[----:B------:R-:W-:-:S03]  /*6ff10*/  IADD3 R28, P4, R28, R29, RZ ;  /* 0x0000001d1c1c7210 */ /* 0x000fc60007f9e0ff */
[----:B------:R-:W-:Y:S02]  /*6ff20*/  IMAD.X R37, R37, 0x1, R0, P3 ;  /* 0x0000000125257824 */ /* 0x000fe400018e0600 */
[----:B--2---:R-:W-:Y:S02]  /*6ff30*/  IMAD.MOV.U32 R24, RZ, RZ, R27 ;  /* 0x000000ffff187224 */ /* 0x004fe400078e001b */
[----:B------:R-:W-:Y:S01]  /*6ff40*/  IMAD.MOV.U32 R25, RZ, RZ, R35 ;  /* 0x000000ffff197224 */ /* 0x000fe200078e0023 */
[----:B------:R-:W-:Y:S01]  /*6ff50*/  IADD3.X R38, R38, R0, RZ, P4, !PT ;  /* 0x0000000026267210 */ /* 0x000fe200027fe4ff */
[----:B-1----:R-:W2:Y:S01]  /*6ff60*/  LDL.LU R35, [R1+0x1784] ;  /* 0x0017840001237983 */ /* 0x002ea20000300800 */
[----:B------:R-:W3:Y:S02]  /*6ff70*/  LDL.LU R27, [R1+0x176c] ;  /* 0x00176c00011b7983 */ /* 0x000ee40000300800 */
[----:B------:R-:W-:Y:S01]  /*6ff80*/  STL [R1+0x1804], R34 ;  /* 0x0018042201007387 */ /* 0x000fe20000100800 */
[----:B------:R1:W-:Y:S01]  /*6ff90*/  LDGSTS.E [R23+0x9800], [R24.64], P2 ;  /* 0x0980000018177fae */ /* 0x0003e20009121844 */
[----:B------:R4:W-:Y:S02]  /*6ffa0*/  STL [R1+0x17f8], R37 ;  /* 0x0017f82501007387 */ /* 0x0009e40000100800 */
[----:B------:R1:W-:Y:S02]  /*6ffb0*/  STL [R1+0x17ec], R28 ;  /* 0x0017ec1c01007387 */ /* 0x0003e40000100800 */
[----:B-1----:R-:W-:-:S02]  /*6ffc0*/  IMAD.MOV.U32 R25, RZ, RZ, R37 ;  /* 0x000000ffff197224 */ /* 0x002fc400078e0025 */
[----:B------:R-:W-:Y:S01]  /*6ffd0*/  IMAD.MOV.U32 R24, RZ, RZ, R34 ;  /* 0x000000ffff187224 */ /* 0x000fe200078e0022 */
        /* <DEDUP_REMOVED lines=67> */
[--C-:B------:R-:W-:Y:S02]  /*70410*/  IMAD.X R42, R42, 0x1, R0.reuse, P3 ;  /* 0x000000012a2a7824 */ /* 0x100fe400018e0600 */
[----:B-1----:R-:W-:Y:S02]  /*70420*/  IMAD.MOV.U32 R24, RZ, RZ, R39 ;  /* 0x000000ffff187224 */ /* 0x002fe400078e0027 */
[----:B------:R-:W-:Y:S01]  /*70430*/  IMAD.X R31, R31, 0x1, R0, P4 ;  /* 0x000000011f1f7824 */ /* 0x000fe200020e0600 */
[----:B------:R-:W-:Y:S01]  /*70440*/  MOV R25, R42 ;  /* 0x0000002a00197202 */ /* 0x000fe20000000f00 */
[----:B------:R-:W-:Y:S01]  /*70450*/  STL [R1+0x1738], R42 ;  /* 0x0017382a01007387 */ /* 0x000fe20000100800 */
[----:B------:R-:W-:Y:S02]  /*70460*/  STL [R1+0x172c], R28 ;  /* 0x00172c1c01007387 */ /* 0x000fe40000100800 */
[----:B------:R1:W-:Y:S01]  /*70470*/  STL [R1+0x1700], R31 ;  /* 0x0017001f01007387 */ /* 0x0003e20000100800 */
[----:B------:R1:W-:Y:S01]  /*70480*/  LDGSTS.E [R23+0xca00], [R24.64], P1 ;  /* 0x0ca0000018177fae */ /* 0x0003e20008921844 */
[----:B------:R-:W-:-:S02]  /*70490*/  IADD3 R30, P3, R30, R29, RZ ;  /* 0x0000001d1e1e7210 */ /* 0x000fc40007f7e0ff */
[----:B------:R-:W-:-:S03]  /*704a0*/  IADD3 R26, P4, R26, R29, RZ ;  /* 0x0000001d1a1a7210 */ /* 0x000fc60007f9e0ff */
[----:B------:R-:W-:Y:S02]  /*704b0*/  IMAD.X R36, R36, 0x1, R0, P3 ;  /* 0x0000000124247824 */ /* 0x000fe400018e0600 */
[----:B-1----:R-:W-:Y:S02]  /*704c0*/  IMAD.MOV.U32 R24, RZ, RZ, R28 ;  /* 0x000000ffff187224 */ /* 0x002fe400078e001c */
[----:B------:R-:W-:Y:S02]  /*704d0*/  IMAD.MOV.U32 R25, RZ, RZ, R31 ;  /* 0x000000ffff197224 */ /* 0x000fe400078e001f */
[----:B------:R-:W2:Y:S01]  /*704e0*/  LDL.LU R31, [R1+0x16a8] ;  /* 0x0016a800011f7983 */ /* 0x000ea20000300800 */
[----:B------:R-:W2:Y:S02]  /*704f0*/  LDL.LU R28, [R1+0x1660] ;  /* 0x00166000011c7983 */ /* 0x000ea40000300800 */
[----:B------:R-:W-:Y:S01]  /*70500*/  STL [R1+0x1704], R30 ;  /* 0x0017041e01007387 */ /* 0x000fe20000100800 */
[----:B------:R1:W-:Y:S01]  /*70510*/  LDGSTS.E [R23+0xd800], [R24.64], P2 ;  /* 0x0d80000018177fae */ /* 0x0003e20009121844 */
[----:B------:R-:W-:Y:S01]  /*70520*/  IADD3.X R38, R38, R0, RZ, P4, !PT ;  /* 0x0000000026267210 */ /* 0x000fe200027fe4ff */
[----:B------:R1:W-:Y:S02]  /*70530*/  STL [R1+0x16f8], R36 ;  /* 0x0016f82401007387 */ /* 0x0003e40000100800 */
[----:B------:R1:W-:Y:S02]  /*70540*/  STL [R1+0x16e0], R26 ;  /* 0x0016e01a01007387 */ /* 0x0003e40000100800 */
[----:B-1----:R-:W-:-:S02]  /*70550*/  IMAD.MOV.U32 R25, RZ, RZ, R36 ;  /* 0x000000ffff197224 */ /* 0x002fc400078e0024 */
[----:B------:R-:W2:Y:S01]  /*70560*/  LDL.LU R36, [R1+0x16a4] ;  /* 0x0016a40001247983 */ /* 0x000ea20000300800 */
[----:B------:R-:W-:Y:S02]  /*70570*/  IMAD.MOV.U32 R24, RZ, RZ, R30 ;  /* 0x000000ffff187224 */ /* 0x000fe400078e001e */
[----:B------:R-:W-:Y:S02]  /*70580*/  STL [R1+0x16dc], R38 ;  /* 0x0016dc2601007387 */ /* 0x000fe40000100800 */
[----:B------:R-:W2:Y:S01]  /*70590*/  LDL.LU R30, [R1+0x165c] ;  /* 0x00165c00011e7983 */ /* 0x000ea20000300800 */
[----:B------:R-:W-:Y:S01]  /*705a0*/  ISETP.GT.AND P1, PT, R3, 0x3a, PT ;  /* 0x0000003a0300780c */ /* 0x000fe20003f24270 */
[----:B------:R-:W2:Y:S04]  /*705b0*/  LDL.LU R39, [R1+0x1668] ;  /* 0x0016680001277983 */ /* 0x000ea80000300800 */
[----:B------:R1:W-:Y:S01]  /*705c0*/  LDGSTS.E [R23+0xda00], [R24.64], P2 ;  /* 0x0da0000018177fae */ /* 0x0003e20009121844 */
        /* <DEDUP_REMOVED lines=32> */
[-C--:B------:R-:W-:Y:S02]  /*707d0*/  IADD3 R31, P3, R31, R29.reuse, RZ ;  /* 0x0000001d1f1f7210 */ /* 0x080fe40007f7e0ff */
[----:B------:R-:W-:-:S03]  /*707e0*/  IADD3 R28, P4, R28, R29, RZ ;  /* 0x0000001d1c1c7210 */ /* 0x000fc60007f9e0ff */
[----:B-1----:R-:W-:Y:S01]  /*707f0*/  IMAD.MOV.U32 R24, RZ, RZ, R31 ;  /* 0x000000ffff187224 */ /* 0x002fe200078e001f */
[----:B------:R-:W-:Y:S01]  /*70800*/  STL [R1+0x16a8], R31 ;  /* 0x0016a81f01007387 */ /* 0x000fe20000100800 */
        /* <DEDUP_REMOVED lines=8> */
[----:B------:R-:W-:-:S03]  /*70890*/  MOV R25, R30 ;  /* 0x0000001e00197202 */ /* 0x000fc60000000f00 */
[----:B------:R-:W4:Y:S01]  /*708a0*/  LDL.LU R30, [R1+0x15e8] ;  /* 0x0015e800011e7983 */ /* 0x000f220000300800 */
[----:B------:R-:W-:Y:S02]  /*708b0*/  IMAD.MOV.U32 R24, RZ, RZ, R28 ;  /* 0x000000ffff187224 */ /* 0x000fe400078e001c */
[----:B------:R-:W4:Y:S02]  /*708c0*/  LDL.LU R31, [R1+0x13a4] ;  /* 0x0013a400011f7983 */ /* 0x000f240000300800 */
        /* <DEDUP_REMOVED lines=48> */
[----:B------:R-:W-:-:S02]  /*70bd0*/  IADD3 R30, P3, R30, R29, RZ ;  /* 0x0000001d1e1e7210 */ /* 0x000fc40007f7e0ff */
[----:B------:R-:W-:-:S03]  /*70be0*/  IADD3 R28, P4, R28, R29, RZ ;  /* 0x0000001d1c1c7210 */ /* 0x000fc60007f9e0ff */
[----:B------:R-:W-:Y:S01]  /*70bf0*/  IMAD.X R36, R36, 0x1, R0, P3 ;  /* 0x0000000124247824 */ /* 0x000fe200018e0600 */
[----:B------:R1:W-:Y:S02]  /*70c00*/  STL [R1+0x15e8], R30 ;  /* 0x0015e81e01007387 */ /* 0x0003e40000100800 */
[----:B-1----:R-:W-:Y:S02]  /*70c10*/  IMAD.MOV.U32 R24, RZ, RZ, R30 ;  /* 0x000000ffff187224 */ /* 0x002fe400078e001e */
[----:B------:R-:W-:Y:S01]  /*70c20*/  IMAD.X R31, R31, 0x1, R0, P4 ;  /* 0x000000011f1f7824 */ /* 0x000fe200020e0600 */
[----:B------:R1:W-:Y:S01]  /*70c30*/  STL [R1+0x15e4], R36 ;  /* 0x0015e42401007387 */ /* 0x0003e20000100800 */
[----:B------:R-:W-:Y:S01]  /*70c40*/  MOV R25, R36 ;  /* 0x0000002400197202 */ /* 0x000fe20000000f00 */
[----:B------:R1:W-:Y:S02]  /*70c50*/  STL [R1+0x13a8], R28 ;  /* 0x0013a81c01007387 */ /* 0x0003e40000100800 */
[----:B------:R-:W4:Y:S01]  /*70c60*/  LDL.LU R42, [R1+0x13ec] ;  /* 0x0013ec00012a7983 */ /* 0x000f220000300800 */
[----:B------:R1:W-:Y:S01]  /*70c70*/  STL [R1+0x13a4], R31 ;  /* 0x0013a41f01007387 */ /* 0x0003e20000100800 */
[----:B------:R-:W4:Y:S03]  /*70c80*/  LDL.LU R30, [R1+0x1424] ;  /* 0x00142400011e7983 */ /* 0x000f260000300800 */
[----:B------:R1:W-:Y:S04]  /*70c90*/  LDGSTS.E [R23+0x12a00], [R24.64], P1 ;  /* 0x12a0000018177fae */ /* 0x0003e80008921844 */
[----:B-1----:R-:W4:Y:S01]  /*70ca0*/  LDL.LU R36, [R1+0x142c] ;  /* 0x00142c0001247983 */ /* 0x002f220000300800 */
[----:B------:R-:W-:-:S03]  /*70cb0*/  IMAD.MOV.U32 R24, RZ, RZ, R28 ;  /* 0x000000ffff187224 */ /* 0x000fc600078e001c */
        /* <DEDUP_REMOVED lines=48> */
[----:B------:R-:W-:Y:S01]  /*70fc0*/  IADD3 R31, P4, R31, R29, RZ ;  /* 0x0000001d1f1f7210 */ /* 0x000fe20007f9e0ff */
[----:B-1----:R-:W-:Y:S02]  /*70fd0*/  IMAD.MOV.U32 R24, RZ, RZ, R27 ;  /* 0x000000ffff187224 */ /* 0x002fe400078e001b */
[----:B------:R-:W-:Y:S02]  /*70fe0*/  IMAD.MOV.U32 R25, RZ, RZ, R30 ;  /* 0x000000ffff197224 */ /* 0x000fe400078e001e */
[----:B------:R-:W-:Y:S01]  /*70ff0*/  IMAD.X R36, R36, 0x1, R0, P3 ;  /* 0x0000000124247824 */ /* 0x000fe200018e0600 */
[----:B------:R-:W2:Y:S01]  /*71000*/  LDL.LU R30, [R1+0x14b0] ;  /* 0x0014b000011e7983 */ /* 0x000ea20000300800 */
[----:B------:R-:W2:Y:S01]  /*71010*/  LDL.LU R27, [R1+0x14e8] ;  /* 0x0014e800011b7983 */ /* 0x000ea20000300800 */
[----:B------:R-:W-:Y:S01]  /*71020*/  IADD3.X R38, R38, R0, RZ, P4, !PT ;  /* 0x0000000026267210 */ /* 0x000fe200027fe4ff */
[----:B------:R-:W-:Y:S01]  /*71030*/  STL [R1+0x1430], R28 ;  /* 0x0014301c01007387 */ /* 0x000fe20000100800 */
[----:B------:R1:W-:Y:S04]  /*71040*/  LDGSTS.E [R23+0x15800], [R24.64], P2 ;  /* 0x1580000018177fae */ /* 0x0003e80009121844 */
[----:B------:R1:W-:Y:S01]  /*71050*/  STL [R1+0x142c], R36 ;  /* 0x00142c2401007387 */ /* 0x0003e20000100800 */
        /* <DEDUP_REMOVED lines=46> */
[----:B------:R-:W-:-:S04]  /*71340*/  IADD3.X R28, R28, R0, RZ, P4, !PT ;  /* 0x000000001c1c7210 */ /* 0x000fc800027fe4ff */
[----:B------:R1:W-:Y:S01]  /*71350*/  STL [R1+0x14ac], R36 ;  /* 0x0014ac2401007387 */ /* 0x0003e20000100800 */
[----:B------:R-:W-:Y:S02]  /*71360*/  STL [R1+0x14e8], R27 ;  /* 0x0014e81b01007387 */ /* 0x000fe40000100800 */
[----:B------:R-:W-:Y:S02]  /*71370*/  IMAD.MOV.U32 R25, RZ, RZ, R36 ;  /* 0x000000ffff197224 */ /* 0x000fe400078e0024 */
[----:B------:R1:W-:Y:S03]  /*71380*/  STL [R1+0x14e4], R28 ;  /* 0x0014e41c01007387 */ /* 0x0003e60000100800 */
[----:B------:R1:W-:Y:S04]  /*71390*/  LDGSTS.E [R23+0x17a00], [R24.64], P2 ;  /* 0x17a0000018177fae */ /* 0x0003e80009121844 */
[----:B-1----:R-:W4:Y:S01]  /*713a0*/  LDL.LU R36, [R1+0x156c] ;  /* 0x00156c0001247983 */ /* 0x002f220000300800 */
[----:B------:R-:W4:Y:S01]  /*713b0*/  LDL.LU R30, [R1+0x1570] ;  /* 0x00157000011e7983 */ /* 0x000f220000300800 */
[----:B------:R-:W-:-:S02]  /*713c0*/  SEL R20, RZ, 0x4, !P1 ;  /* 0x00000004ff147807 */ /* 0x000fc40004800000 */
[----:B------:R-:W-:Y:S01]  /*713d0*/  MOV R25, R28 ;  /* 0x0000001c00197202 */ /* 0x000fe20000000f00 */
[----:B------:R-:W-:Y:S01]  /*713e0*/  IMAD.MOV.U32 R24, RZ, RZ, R27 ;  /* 0x000000ffff187224 */ /* 0x000fe200078e001b */
[----:B------:R-:W4:Y:S01]  /*713f0*/  LDL.LU R28, [R1+0x15a4] ;  /* 0x0015a400011c7983 */ /* 0x000f220000300800 */
[----:B------:R-:W4:Y:S01]  /*71400*/  LDL.LU R27, [R1+0x15a8] ;  /* 0x0015a800011b7983 */ /* 0x000f220000300800 */
        /* <DEDUP_REMOVED lines=22> */
[----:B------:R-:W-:Y:S02]  /*71570*/  IMAD.MOV.U32 R25, RZ, RZ, R35 ;  /* 0x000000ffff197224 */ /* 0x000fe400078e0023 */
[----:B-1----:R-:W2:Y:S01]  /*71580*/  LDL.LU R35, [R1+0x15b0] ;  /* 0x0015b00001237983 */ /* 0x002ea20000300800 */
[----:B------:R-:W3:Y:S02]  /*71590*/  LDL.LU R31, [R1+0x1360] ;  /* 0x00136000011f7983 */ /* 0x000ee40000300800 */
[----:B------:R-:W-:Y:S01]  /*715a0*/  STL [R1+0x1530], R34 ;  /* 0x0015302201007387 */ /* 0x000fe20000100800 */
[----:B------:R1:W-:Y:S01]  /*715b0*/  LDGSTS.E [R23+0x19800], [R24.64], P2 ;  /* 0x1980000018177fae */ /* 0x0003e20009121844 */
[----:B------:R-:W-:Y:S01]  /*715c0*/  IADD3.X R38, R38, R0, RZ, P4, !PT ;  /* 0x0000000026267210 */ /* 0x000fe200027fe4ff */
[----:B------:R4:W-:Y:S02]  /*715d0*/  STL [R1+0x152c], R37 ;  /* 0x00152c2501007387 */ /* 0x0009e40000100800 */
[----:B------:R4:W-:Y:S02]  /*715e0*/  STL [R1+0x1568], R26 ;  /* 0x0015681a01007387 */ /* 0x0009e40000100800 */
[----:B-1----:R-:W-:-:S02]  /*715f0*/  IMAD.MOV.U32 R25, RZ, RZ, R37 ;  /* 0x000000ffff197224 */ /* 0x002fc400078e0025 */
[----:B----4-:R-:W4:Y:S01]  /*71600*/  LDL.LU R37, [R1+0x15ac] ;  /* 0x0015ac0001257983 */ /* 0x010f220000300800 */
[----:B------:R-:W-:Y:S02]  /*71610*/  IMAD.MOV.U32 R24, RZ, RZ, R34 ;  /* 0x000000ffff187224 */ /* 0x000fe400078e0022 */
[----:B------:R-:W-:Y:S02]  /*71620*/  STL [R1+0x1564], R38 ;  /* 0x0015642601007387 */ /* 0x000fe40000100800 */
[----:B------:R-:W4:Y:S01]  /*71630*/  LDL.LU R34, [R1+0x135c] ;  /* 0x00135c0001227983 */ /* 0x000f220000300800 */
[----:B------:R-:W-:Y:S01]  /*71640*/  ISETP.GT.AND P1, PT, R3, 0x6a, PT ;  /* 0x0000006a0300780c */ /* 0x000fe20003f24270 */
[----:B------:R-:W4:Y:S04]  /*71650*/  LDL.LU R39, [R1+0x1368] ;  /* 0x0013680001277983 */ /* 0x000f280000300800 */
[----:B------:R1:W-:Y:S01]  /*71660*/  LDGSTS.E [R23+0x19a00], [R24.64], P2 ;  /* 0x19a0000018177fae */ /* 0x0003e20009121844 */
[----:B------:R-:W-:-:S04]  /*71670*/  SEL R20, RZ, 0x4, !P1 ;  /* 0x00000004ff147807 */ /* 0x000fc80004800000 */
[----:B------:R-:W-:-:S04]  /*71680*/  SEL R20, R20, RZ, !P0 ;  /* 0x000000ff14147207 */ /* 0x000fc80004000000 */
[----:B------:R-:W-:Y:S01]  /*71690*/  ISETP.NE.U32.AND P1, PT, R20, RZ, PT ;  /* 0x000000ff1400720c */ /* 0x000fe20003f25070 */
[----:B-1----:R-:W-:Y:S02]  /*716a0*/  IMAD.MOV.U32 R24, RZ, RZ, R26 ;  /* 0x000000ffff187224 */ /* 0x002fe400078e001a */
[----:B------:R-:W4:Y:S01]  /*716b0*/  LDL.LU R26, [R1+0x1320] ;  /* 0x00132000011a7983 */ /* 0x000f220000300800 */
[----:B------:R-:W-:Y:S02]  /*716c0*/  MOV R25, R38 ;  /* 0x0000002600197202 */ /* 0x000fe40000000f00 */
[----:B------:R-:W-:-:S07]  /*716d0*/  ISETP.GT.AND P2, PT, R3, 0x6e, PT ;  /* 0x0000006e0300780c */ /* 0x000fce0003f44270 */
[----:B------:R1:W-:Y:S01]  /*716e0*/  LDGSTS.E [R23+0x1a800], [R24.64], P1 ;  /* 0x1a80000018177fae */ /* 0x0003e20008921844 */
[----:B------:R-:W-:-:S05]  /*716f0*/  IADD3 R30, P3, R30, R29, RZ ;  /* 0x0000001d1e1e7210 */ /* 0x000fca0007f7e0ff */
[----:B------:R-:W-:Y:S01]  /*71700*/  IMAD.X R36, R36, 0x1, R0, P3 ;  /* 0x0000000124247824 */ /* 0x000fe200018e0600 */
[----:B------:R1:W-:Y:S01]  /*71710*/  STL [R1+0x1570], R30 ;  /* 0x0015701e01007387 */ /* 0x0003e20000100800 */
[----:B------:R-:W-:-:S03]  /*71720*/  IADD3 R27, P4, R27, R29, RZ ;  /* 0x0000001d1b1b7210 */ /* 0x000fc60007f9e0ff */
[----:B------:R-:W-:Y:S04]  /*71730*/  STL [R1+0x156c], R36 ;  /* 0x00156c2401007387 */ /* 0x000fe80000100800 */
[----:B------:R1:W-:Y:S01]  /*71740*/  STL [R1+0x15a8], R27 ;  /* 0x0015a81b01007387 */ /* 0x0003e20000100800 */
[----:B------:R-:W-:Y:S02]  /*71750*/  IMAD.X R28, R28, 0x1, R0, P4 ;  /* 0x000000011c1c7824 */ /* 0x000fe400020e0600 */
[----:B------:R-:W4:Y:S02]  /*71760*/  LDL.LU R42, [R1+0x1364] ;  /* 0x00136400012a7983 */ /* 0x000f240000300800 */
[----:B-1----:R-:W-:Y:S01]  /*71770*/  IMAD.MOV.U32 R24, RZ, RZ, R30 ;  /* 0x000000ffff187224 */ /* 0x002fe200078e001e */
[----:B------:R-:W-:Y:S01]  /*71780*/  MOV R25, R36 ;  /* 0x0000002400197202 */ /* 0x000fe20000000f00 */
[----:B------:R1:W-:Y:S01]  /*71790*/  STL [R1+0x15a4], R28 ;  /* 0x0015a41c01007387 */ /* 0x0003e20000100800 */
[----:B------:R-:W4:Y:S03]  /*717a0*/  LDL.LU R30, [R1+0x131c] ;  /* 0x00131c00011e7983 */ /* 0x000f260000300800 */
[----:B------:R1:W-:Y:S01]  /*717b0*/  LDGSTS.E [R23+0x1aa00], [R24.64], P1 ;  /* 0x1aa0000018177fae */ /* 0x0003e20008921844 */
[----:B------:R-:W4:Y:S01]  /*717c0*/  LDL.LU R38, [R1+0x1324] ;  /* 0x0013240001267983 */ /* 0x000f220000300800 */
[----:B------:R-:W-:-:S04]  /*717d0*/  SEL R20, RZ, 0x4, !P2 ;  /* 0x00000004ff147807 */ /* 0x000fc80005000000 */
[----:B------:R-:W-:Y:S01]  /*717e0*/  SEL R20, R20, RZ, !P0 ;  /* 0x000000ff14147207 */ /* 0x000fe20004000000 */
[----:B-1----:R-:W-:Y:S02]  /*717f0*/  IMAD.MOV.U32 R24, RZ, RZ, R27 ;  /* 0x000000ffff187224 */ /* 0x002fe400078e001b */
[----:B------:R-:W4:Y:S01]  /*71800*/  LDL.LU R27, [R1+0x1328] ;  /* 0x00132800011b7983 */ /* 0x000f220000300800 */
[----:B------:R-:W-:Y:S02]  /*71810*/  IMAD.MOV.U32 R25, RZ, RZ, R28 ;  /* 0x000000ffff197224 */ /* 0x000fe400078e001c */
[----:B------:R-:W4:Y:S02]  /*71820*/  LDL.LU R36, [R1+0x12dc] ;  /* 0x0012dc0001247983 */ /* 0x000f240000300800 */
[----:B------:R-:W4:Y:S01]  /*71830*/  LDL.LU R28, [R1+0x12e0] ;  /* 0x0012e000011c7983 */ /* 0x000f220000300800 */
[----:B------:R-:W-:Y:S11]  /*71840*/  ISETP.NE.U32.AND P2, PT, R20, RZ, PT ;  /* 0x000000ff1400720c */ /* 0x000ff60003f45070 */
[----:B------:R-:W-:Y:S02]  /*71850*/  @!UPT UIADD3 URZ, URZ, URZ, URZ ;  /* 0x0000003f3f3ff290 */ /* 0x000fe4000fffe03f */
[----:B------:R1:W-:Y:S01]  /*71860*/  LDGSTS.E [R23+0x1b800], [R24.64], P2 ;  /* 0x1b80000018177fae */ /* 0x0003e20009121844 */
[-C--:B--2---:R-:W-:Y:S02]  /*71870*/  IADD3 R35, P3, R35, R29.reuse, RZ ;  /* 0x0000001d23237210 */ /* 0x084fe40007f7e0ff */
[----:B---3--:R-:W-:-:S03]  /*71880*/  IADD3 R31, P4, R31, R29, RZ ;  /* 0x0000001d1f1f7210 */ /* 0x008fc60007f9e0ff */
[----:B-1----:R-:W-:Y:S01]  /*71890*/  IMAD.MOV.U32 R24, RZ, RZ, R35 ;  /* 0x000000ffff187224 */ /* 0x002fe200078e0023 */
[----:B------:R-:W-:Y:S01]  /*718a0*/  STL [R1+0x15b0], R35 ;  /* 0x0015b02301007387 */ /* 0x000fe20000100800 */
        /* <DEDUP_REMOVED lines=8> */
[----:B---3--:R-:W-:-:S03]  /*71930*/  MOV R25, R34 ;  /* 0x0000002200197202 */ /* 0x008fc60000000f00 */
[----:B--2---:R-:W2:Y:S01]  /*71940*/  LDL.LU R34, [R1+0x12e8] ;  /* 0x0012e80001227983 */ /* 0x004ea20000300800 */
[----:B------:R-:W-:Y:S02]  /*71950*/  IMAD.MOV.U32 R24, RZ, RZ, R31 ;  /* 0x000000ffff187224 */ /* 0x000fe400078e001f */
[----:B------:R-:W3:Y:S02]  /*71960*/  LDL.LU R35, [R1+0x129c] ;  /* 0x00129c0001237983 */ /* 0x000ee40000300800 */
[----:B------:R-:W3:Y:S01]  /*71970*/  LDL.LU R31, [R1+0x12a0] ;  /* 0x0012a000011f7983 */ /* 0x000ee20000300800 */
[----:B------:R-:W-:-:S04]  /*71980*/  ISETP.GT.AND P1, PT, R3, 0x72, PT ;  /* 0x000000720300780c */ /* 0x000fc80003f24270 */
[----:B------:R-:W-:-:S04]  /*71990*/  SEL R20, RZ, 0x4, !P1 ;  /* 0x00000004ff147807 */ /* 0x000fc80004800000 */
[----:B------:R-:W-:-:S04]  /*719a0*/  SEL R20, R20, RZ, !P0 ;  /* 0x000000ff14147207 */ /* 0x000fc80004000000 */
[----:B------:R-:W-:Y:S02]  /*719b0*/  ISETP.NE.U32.AND P1, PT, R20, RZ, PT ;  /* 0x000000ff1400720c */ /* 0x000fe40003f25070 */
[-C--:B------:R-:W-:Y:S02]  /*719c0*/  IADD3 R39, P3, R39, R29.reuse, RZ ;  /* 0x0000001d27277210 */ /* 0x080fe40007f7e0ff */
[----:B------:R-:W-:Y:S02]  /*719d0*/  ISETP.GT.AND P2, PT, R3, 0x76, PT ;  /* 0x000000760300780c */ /* 0x000fe40003f44270 */
[----:B------:R-:W-:Y:S02]  /*719e0*/  IADD3 R26, P4, R26, R29, RZ ;  /* 0x0000001d1a1a7210 */ /* 0x000fe40007f9e0ff */
[----:B------:R-:W-:Y:S01]  /*719f0*/  SEL R20, RZ, 0x4, !P2 ;  /* 0x00000004ff147807 */ /* 0x000fe20005000000 */
[----:B------:R-:W-:Y:S03]  /*71a00*/  STL [R1+0x1368], R39 ;  /* 0x0013682701007387 */ /* 0x000fe60000100800 */
[----:B------:R-:W-:Y:S01]  /*71a10*/  SEL R20, R20, RZ, !P0 ;  /* 0x000000ff14147207 */ /* 0x000fe20004000000 */
[----:B------:R1:W-:Y:S03]  /*71a20*/  LDGSTS.E [R23+0x1c800], [R24.64], P1 ;  /* 0x1c80000018177fae */ /* 0x0003e60008921844 */
[----:B------:R-:W-:Y:S01]  /*71a30*/  ISETP.NE.U32.AND P2, PT, R20, RZ, PT ;  /* 0x000000ff1400720c */ /* 0x000fe20003f45070 */
[----:B-1----:R-:W-:-:S02]  /*71a40*/  IMAD.MOV.U32 R24, RZ, RZ, R39 ;  /* 0x000000ffff187224 */ /* 0x002fc400078e0027 */
[----:B------:R-:W-:-:S05]  /*71a50*/  IMAD.X R42, R42, 0x1, R0, P3 ;  /* 0x000000012a2a7824 */ /* 0x000fca00018e0600 */
[----:B------:R-:W-:Y:S01]  /*71a60*/  MOV R25, R42 ;  /* 0x0000002a00197202 */ /* 0x000fe20000000f00 */
[----:B------:R-:W-:Y:S01]  /*71a70*/  IMAD.X R30, R30, 0x1, R0, P4 ;  /* 0x000000011e1e7824 */ /* 0x000fe200020e0600 */
[----:B------:R-:W-:Y:S01]  /*71a80*/  STL [R1+0x1364], R42 ;  /* 0x0013642a01007387 */ /* 0x000fe20000100800 */
[----:B------:R-:W-:Y:S03]  /*71a90*/  STL [R1+0x1320], R26 ;  /* 0x0013201a01007387 */ /* 0x000fe60000100800 */
[----:B------:R1:W-:Y:S04]  /*71aa0*/  LDGSTS.E [R23+0x1ca00], [R24.64], P1 ;  /* 0x1ca0000018177fae */ /* 0x0003e80008921844 */
[----:B------:R1:W-:Y:S02]  /*71ab0*/  STL [R1+0x131c], R30 ;  /* 0x00131c1e01007387 */ /* 0x0003e40000100800 */
[----:B-1----:R-:W-:-:S02]  /*71ac0*/  IMAD.MOV.U32 R25, RZ, RZ, R30 ;  /* 0x000000ffff197224 */ /* 0x002fc400078e001e */
[----:B------:R-:W-:Y:S01]  /*71ad0*/  IMAD.MOV.U32 R24, RZ, RZ, R26 ;  /* 0x000000ffff187224 */ /* 0x000fe200078e001a */
[----:B------:R-:W4:Y:S01]  /*71ae0*/  LDL.LU R30, [R1+0x12a4] ;  /* 0x0012a400011e7983 */ /* 0x000f220000300800 */
[----:B------:R-:W4:Y:S01]  /*71af0*/  LDL.LU R26, [R1+0x12a8] ;  /* 0x0012a800011a7983 */ /* 0x000f220000300800 */
[-C--:B------:R-:W-:Y:S02]  /*71b00*/  IADD3 R27, P3, R27, R29.reuse, RZ ;  /* 0x0000001d1b1b7210 */ /* 0x080fe40007f7e0ff */
[----:B------:R-:W-:Y:S01]  /*71b10*/  IADD3 R28, P4, R28, R29, RZ ;  /* 0x0000001d1c1c7210 */ /* 0x000fe20007f9e0ff */
[----:B------:R1:W-:Y:S02]  /*71b20*/  LDGSTS.E [R23+0x1d800], [R24.64], P2 ;  /* 0x1d80000018177fae */ /* 0x0003e40009121844 */
[----:B------:R-:W-:Y:S01]  /*71b30*/  IMAD.X R38, R38, 0x1, R0, P3 ;  /* 0x0000000126267824 */ /* 0x000fe200018e0600 */
[----:B------:R-:W-:Y:S01]  /*71b40*/  IADD3.X R36, R36, R0, RZ, P4, !PT ;  /* 0x0000000024247210 */ /* 0x000fe200027fe4ff */
[----:B------:R-:W-:Y:S03]  /*71b50*/  STL [R1+0x1328], R27 ;  /* 0x0013281b01007387 */ /* 0x000fe60000100800 */
[----:B------:R1:W-:Y:S02]  /*71b60*/  STL [R1+0x1324], R38 ;  /* 0x0013242601007387 */ /* 0x0003e40000100800 */
[----:B------:R-:W-:Y:S01]  /*71b70*/  STL [R1+0x12e0], R28 ;  /* 0x0012e01c01007387 */ /* 0x000fe20000100800 */
[----:B------:R-:W-:Y:S01]  /*71b80*/  ISETP.GT.AND P1, PT, R3, 0x7a, PT ;  /* 0x0000007a0300780c */ /* 0x000fe20003f24270 */
[----:B-1----:R-:W-:-:S02]  /*71b90*/  IMAD.MOV.U32 R25, RZ, RZ, R38 ;  /* 0x000000ffff197224 */ /* 0x002fc400078e0026 */
[----:B------:R-:W-:Y:S01]  /*71ba0*/  IMAD.MOV.U32 R24, RZ, RZ, R27 ;  /* 0x000000ffff187224 */ /* 0x000fe200078e001b */
[----:B------:R-:W4:Y:S01]  /*71bb0*/  LDL.LU R38, [R1+0x1a30] ;  /* 0x001a300001267983 */ /* 0x000f220000300800 */
[----:B------:R1:W-:Y:S02]  /*71bc0*/  STL [R1+0x12dc], R36 ;  /* 0x0012dc2401007387 */ /* 0x0003e40000100800 */
[----:B------:R-:W4:Y:S01]  /*71bd0*/  LDL.LU R27, [R1+0x1a3c] ;  /* 0x001a3c00011b7983 */ /* 0x000f220000300800 */
[----:B------:R-:W-:Y:S01]  /*71be0*/  SEL R20, RZ, 0x4, !P1 ;  /* 0x00000004ff147807 */ /* 0x000fe20004800000 */
[----:B------:R1:W-:Y:S03]  /*71bf0*/  LDGSTS.E [R23+0x1da00], [R24.64], P2 ;  /* 0x1da0000018177fae */ /* 0x0003e60009121844 */
[----:B------:R-:W-:-:S04]  /*71c00*/  SEL R20, R20, RZ, !P0 ;  /* 0x000000ff14147207 */ /* 0x000fc80004000000 */
[----:B------:R-:W-:Y:S01]  /*71c10*/  ISETP.NE.U32.AND P1, PT, R20, RZ, PT ;  /* 0x000000ff1400720c */ /* 0x000fe20003f25070 */
[----:B-1----:R-:W-:Y:S01]  /*71c20*/  IMAD.MOV.U32 R24, RZ, RZ, R28 ;  /* 0x000000ffff187224 */ /* 0x002fe200078e001c */
[----:B------:R-:W-:Y:S02]  /*71c30*/  MOV R25, R36 ;  /* 0x0000002400197202 */ /* 0x000fe40000000f00 */
[----:B------:R-:W4:Y:S01]  /*71c40*/  LDL.LU R36, [R1+0x1a34] ;  /* 0x001a340001247983 */ /* 0x000f220000300800 */
[----:B------:R-:W4:Y:S08]  /*71c50*/  LDL.LU R28, [R1+0x19fc] ;  /* 0x0019fc00011c7983 */ /* 0x000f300000300800 */
[----:B------:R1:W-:Y:S01]  /*71c60*/  LDGSTS.E [R23+0x1e800], [R24.64], P1 ;  /* 0x1e80000018177fae */ /* 0x0003e20008921844 */
[----:B--2---:R-:W-:-:S02]  /*71c70*/  IADD3 R34, P3, R34, R29, RZ ;  /* 0x0000001d22227210 */ /* 0x004fc40007f7e0ff */
[----:B---3--:R-:W-:-:S03]  /*71c80*/  IADD3 R31, P4, R31, R29, RZ ;  /* 0x0000001d1f1f7210 */ /* 0x008fc60007f9e0ff */
[--C-:B----4-:R-:W-:Y:S01]  /*71c90*/  IMAD.X R37, R37, 0x1, R0.reuse, P3 ;  /* 0x0000000125257824 */ /* 0x110fe200018e0600 */
[----:B------:R-:W-:Y:S04]  /*71ca0*/  STL [R1+0x12e8], R34 ;  /* 0x0012e82201007387 */ /* 0x000fe80000100800 */
[----:B------:R2:W-:Y:S01]  /*71cb0*/  STL [R1+0x12e4], R37 ;  /* 0x0012e42501007387 */ /* 0x0005e20000100800 */
[----:B-1----:R-:W-:Y:S01]  /*71cc0*/  MOV R25, R37 ;  /* 0x0000002500197202 */ /* 0x002fe20000000f00 */
[----:B------:R1:W-:Y:S02]  /*71cd0*/  STL [R1+0x12a0], R31 ;  /* 0x0012a01f01007387 */ /* 0x0003e40000100800 */
[----:B------:R-:W-:Y:S02]  /*71ce0*/  IMAD.X R35, R35, 0x1, R0, P4 ;  /* 0x0000000123237824 */ /* 0x000fe400020e0600 */
[----:B------:R-:W-:Y:S01]  /*71cf0*/  IMAD.MOV.U32 R24, RZ, RZ, R34 ;  /* 0x000000ffff187224 */ /* 0x000fe200078e0022 */
[----:B------:R-:W-:Y:S01]  /*71d00*/  ISETP.GT.AND P2, PT, R3, 0x7e, PT ;  /* 0x0000007e0300780c */ /* 0x000fe20003f44270 */
[----:B--2---:R-:W2:Y:S01]  /*71d10*/  LDL.LU R37, [R1+0x1a28] ;  /* 0x001a280001257983 */ /* 0x004ea20000300800 */
[----:B------:R-:W-:Y:S02]  /*71d20*/  STL [R1+0x129c], R35 ;  /* 0x00129c2301007387 */ /* 0x000fe40000100800 */
[----:B------:R-:W3:Y:S01]  /*71d30*/  LDL.LU R34, [R1+0x19f0] ;  /* 0x0019f00001227983 */ /* 0x000ee20000300800 */
[----:B------:R-:W-:Y:S01]  /*71d40*/  SEL R20, RZ, 0x4, !P2 ;  /* 0x00000004ff147807 */ /* 0x000fe20005000000 */
[----:B------:R-:W4:Y:S04]  /*71d50*/  S2R R45, SR_TID.X ;  /* 0x00000000002d7919 */ /* 0x000f280000002100 */
[----:B------:R1:W-:Y:S01]  /*71d60*/  LDGSTS.E [R23+0x1ea00], [R24.64], P1 ;  /* 0x1ea0000018177fae */ /* 0x0003e20008921844 */
[----:B------:R-:W-:-:S04]  /*71d70*/  SEL R20, R20, RZ, !P0 ;  /* 0x000000ff14147207 */ /* 0x000fc80004000000 */
[----:B------:R-:W-:Y:S01]  /*71d80*/  ISETP.NE.U32.AND P2, PT, R20, RZ, PT ;  /* 0x000000ff1400720c */ /* 0x000fe20003f45070 */
[----:B-1----:R-:W-:Y:S02]  /*71d90*/  IMAD.MOV.U32 R24, RZ, RZ, R31 ;  /* 0x000000ffff187224 */ /* 0x002fe400078e001f */
[----:B------:R-:W-:Y:S01]  /*71da0*/  IMAD.MOV.U32 R25, RZ, RZ, R35 ;  /* 0x000000ffff197224 */ /* 0x000fe200078e0023 */
[----:B------:R-:W-:-:S09]  /*71db0*/  ISETP.GT.AND P1, PT, R3, 0x3, PT ;  /* 0x000000030300780c */ /* 0x000fd20003f24270 */
[----:B------:R1:W-:Y:S01]  /*71dc0*/  LDGSTS.E [R23+0x1f800], [R24.64], P2 ;  /* 0x1f80000018177fae */ /* 0x0003e20009121844 */
[----:B----4-:R-:W-:Y:S02]  /*71dd0*/  LOP3.LUT R45, R45, 0x7f, RZ, 0xc0, !PT ;  /* 0x0000007f2d2d7812 */ /* 0x010fe400078ec0ff */
[----:B------:R-:W-:Y:S02]  /*71de0*/  SEL R20, RZ, 0x4, !P1 ;  /* 0x00000004ff147807 */ /* 0x000fe40004800000 */
[----:B------:R-:W-:Y:S02]  /*71df0*/  SHF.L.U32 R45, R45, 0x2, RZ ;  /* 0x000000022d2d7819 */ /* 0x000fe400000006ff */
[----:B------:R-:W-:-:S05]  /*71e00*/  IADD3 R26, P3, R26, R29, RZ ;  /* 0x0000001d1a1a7210 */ /* 0x000fca0007f7e0ff */
[----:B------:R-:W-:Y:S02]  /*71e10*/  IMAD.X R30, R30, 0x1, R0, P3 ;  /* 0x000000011e1e7824 */ /* 0x000fe400018e0600 */
[----:B-1----:R-:W-:Y:S02]  /*71e20*/  IMAD.MOV.U32 R24, RZ, RZ, R26 ;  /* 0x000000ffff187224 */ /* 0x002fe400078e001a */
[----:B------:R-:W-:Y:S01]  /*71e30*/  IMAD.MOV.U32 R25, RZ, RZ, R30 ;  /* 0x000000ffff197224 */ /* 0x000fe200078e001e */
[----:B------:R1:W-:Y:S04]  /*71e40*/  STL [R1+0x12a8], R26 ;  /* 0x0012a81a01007387 */ /* 0x0003e80000100800 */
[----:B------:R4:W-:Y:S01]  /*71e50*/  LDGSTS.E [R23+0x1fa00], [R24.64], P2 ;  /* 0x1fa0000018177fae */ /* 0x0009e20009121844 */
[----:B------:R1:W-:Y:S02]  /*71e60*/  STL [R1+0x12a4], R30 ;  /* 0x0012a41e01007387 */ /* 0x0003e40000100800 */
[----:B------:R-:W3:Y:S01]  /*71e70*/  LDL.LU R31, [R1+0x19f4] ;  /* 0x0019f400011f7983 */ /* 0x000ee20000300800 */
[----:B------:R-:W-:Y:S01]  /*71e80*/  SEL R20, R20, RZ, !P0 ;  /* 0x000000ff14147207 */ /* 0x000fe20004000000 */
[----:B-1----:R-:W3:Y:S01]  /*71e90*/  LDL.LU R26, [R1+0x19bc] ;  /* 0x0019bc00011a7983 */ /* 0x002ee20000300800 */
[----:B------:R-:W-:Y:S01]  /*71ea0*/  IADD3 R27, P2, R27, R29, RZ ;  /* 0x0000001d1b1b7210 */ /* 0x000fe20007f5e0ff */
[----:B------:R-:W3:Y:S01]  /*71eb0*/  LDL.LU R35, [R1+0x19e8] ;  /* 0x0019e80001237983 */ /* 0x000ee20000300800 */
[----:B------:R-:W-:-:S03]  /*71ec0*/  LOP3.LUT R30, R45, 0x60, RZ, 0x3c, !PT ;  /* 0x000000602d1e7812 */ /* 0x000fc600078e3cff */
[----:B------:R-:W-:Y:S01]  /*71ed0*/  IMAD.X R38, R38, 0x1, R0, P2 ;  /* 0x0000000126267824 */ /* 0x000fe200010e0600 */
[----:B------:R-:W-:Y:S01]  /*71ee0*/  ISETP.NE.U32.AND P1, PT, R20, RZ, PT ;  /* 0x000000ff1400720c */ /* 0x000fe20003f25070 */
[----:B------:R1:W-:Y:S01]  /*71ef0*/  STL [R1+0x1a3c], R27 ;  /* 0x001a3c1b01007387 */ /* 0x0003e20000100800 */
[----:B------:R-:W-:Y:S02]  /*71f00*/  LEA R20, R40, R30, 0x11 ;  /* 0x0000001e28147211 */ /* 0x000fe400078e88ff */
[----:B------:R-:W-:Y:S02]  /*71f10*/  STL [R1+0x1a30], R38 ;  /* 0x001a302601007387 */ /* 0x000fe40000100800 */
[----:B------:R-:W3:Y:S02]  /*71f20*/  LDL.LU R30, [R1+0x19b0] ;  /* 0x0019b000011e7983 */ /* 0x000ee40000300800 */
[----:B----4-:R-:W-:Y:S02]  /*71f30*/  IMAD.MOV.U32 R24, RZ, RZ, R27 ;  /* 0x000000ffff187224 */ /* 0x010fe400078e001b */
[----:B------:R-:W-:Y:S01]  /*71f40*/  IMAD.MOV.U32 R25, RZ, RZ, R38 ;  /* 0x000000ffff197224 */ /* 0x000fe200078e0026 */
[----:B------:R-:W-:Y:S01]  /*71f50*/  ISETP.GT.AND P2, PT, R3, 0x7, PT ;  /* 0x000000070300780c */ /* 0x000fe20003f44270 */
[----:B------:R-:W4:Y:S01]  /*71f60*/  LDL.LU R39, [R1+0x19b4] ;  /* 0x0019b40001277983 */ /* 0x000f220000300800 */
[----:B-1----:R-:W4:Y:S01]  /*71f70*/  LDL.LU R27, [R1+0x197c] ;  /* 0x00197c00011b7983 */ /* 0x002f220000300800 */
[----:B------:R-:W-:-:S02]  /*71f80*/  IADD3 R36, P3, R36, R29, RZ ;  /* 0x0000001d24247210 */ /* 0x000fc40007f7e0ff */
[----:B------:R-:W-:Y:S01]  /*71f90*/  IADD3 R28, P4, R28, R29, RZ ;  /* 0x0000001d1c1c7210 */ /* 0x000fe20007f9e0ff */
[----:B------:R1:W-:Y:S04]  /*71fa0*/  LDGSTS.E [R20+0xc00], [R24.64], P1 ;  /* 0x00c0000018147fae */ /* 0x0003e80008921844 */
[----:B------:R1:W-:Y:S02]  /*71fb0*/  STL [R1+0x1a34], R36 ;  /* 0x001a342401007387 */ /* 0x0003e40000100800 */
[----:B-1----:R-:W-:-:S04]  /*71fc0*/  SEL R24, RZ, 0x4, !P2 ;  /* 0x00000004ff187807 */ /* 0x002fc80005000000 */
[----:B------:R-:W-:-:S04]  /*71fd0*/  SEL R24, R24, RZ, !P0 ;  /* 0x000000ff18187207 */ /* 0x000fc80004000000 */
[----:B------:R-:W-:Y:S01]  /*71fe0*/  ISETP.NE.U32.AND P2, PT, R24, RZ, PT ;  /* 0x000000ff1800720c */ /* 0x000fe20003f45070 */
[----:B------:R-:W-:Y:S02]  /*71ff0*/  IMAD.MOV.U32 R24, RZ, RZ, R36 ;  /* 0x000000ffff187224 */ /* 0x000fe400078e0024 */
[----:B--2---:R-:W-:Y:S01]  /*72000*/  IMAD.X R37, R37, 0x1, R0, P3 ;  /* 0x0000000125257824 */ /* 0x004fe200018e0600 */
[----:B---3--:R-:W-:-:S04]  /*72010*/  IADD3.X R34, R34, R0, RZ, P4, !PT ;  /* 0x0000000022227210 */ /* 0x008fc800027fe4ff */
[----:B------:R1:W-:Y:S01]  /*72020*/  STL [R1+0x1a28], R37 ;  /* 0x001a282501007387 */ /* 0x0003e20000100800 */
[----:B------:R-:W-:Y:S02]  /*72030*/  STL [R1+0x19fc], R28 ;  /* 0x0019fc1c01007387 */ /* 0x000fe40000100800 */
[----:B------:R-:W2:Y:S02]  /*72040*/  LDL.LU R42, [R1+0x19a8] ;  /* 0x0019a800012a7983 */ /* 0x000ea40000300800 */
[----:B------:R-:W-:Y:S01]  /*72050*/  IMAD.MOV.U32 R25, RZ, RZ, R37 ;  /* 0x000000ffff197224 */ /* 0x000fe200078e0025 */
[----:B------:R3:W-:Y:S01]  /*72060*/  STL [R1+0x19f0], R34 ;  /* 0x0019f02201007387 */ /* 0x0007e20000100800 */
[----:B------:R-:W2:Y:S03]  /*72070*/  LDL.LU R36, [R1+0x1970] ;  /* 0x0019700001247983 */ /* 0x000ea60000300800 */
[----:B------:R3:W-:Y:S04]  /*72080*/  LDGSTS.E [R20+0xe00], [R24.64], P1 ;  /* 0x00e0000018147fae */ /* 0x0007e80008921844 */
[----:B-1----:R-:W2:Y:S01]  /*72090*/  LDL.LU R37, [R1+0x1968] ;  /* 0x0019680001257983 */ /* 0x002ea20000300800 */
[----:B---3--:R-:W-:-:S03]  /*720a0*/  MOV R25, R34 ;  /* 0x0000002200197202 */ /* 0x008fc60000000f00 */
[----:B------:R-:W3:Y:S01]  /*720b0*/  LDL.LU R34, [R1+0x1974] ;  /* 0x0019740001227983 */ /* 0x000ee20000300800 */
[----:B------:R-:W-:Y:S02]  /*720c0*/  IMAD.MOV.U32 R24, RZ, RZ, R28 ;  /* 0x000000ffff187224 */ /* 0x000fe400078e001c */
[----:B------:R-:W3:Y:S02]  /*720d0*/  LDL.LU R38, [R1+0x1930] ;  /* 0x0019300001267983 */ /* 0x000ee40000300800 */
[----:B------:R-:W3:Y:S01]  /*720e0*/  LDL.LU R28, [R1+0x193c] ;  /* 0x00193c00011c7983 */ /* 0x000ee20000300800 */
[----:B------:R-:W-:Y:S01]  /*720f0*/  ISETP.GT.AND P1, PT, R3, 0xb, PT ;  /* 0x0000000b0300780c */ /* 0x000fe20003f24270 */
[----:B------:R1:W-:Y:S03]  /*72100*/  LDGSTS.E [R20+0x1c00], [R24.64], P2 ;  /* 0x01c0000018147fae */ /* 0x0003e60009121844 */
[----:B-1----:R-:W-:-:S04]  /*72110*/  SEL R24, RZ, 0x4, !P1 ;  /* 0x00000004ff187807 */ /* 0x002fc80004800000 */
[----:B------:R-:W-:-:S04]  /*72120*/  SEL R24, R24, RZ, !P0 ;  /* 0x000000ff18187207 */ /* 0x000fc80004000000 */
[----:B------:R-:W-:Y:S02]  /*72130*/  ISETP.NE.U32.AND P1, PT, R24, RZ, PT ;  /* 0x000000ff1800720c */ /* 0x000fe40003f25070 */
[-C--:B------:R-:W-:Y:S02]  /*72140*/  IADD3 R31, P3, R31, R29.reuse, RZ ;  /* 0x0000001d1f1f7210 */ /* 0x080fe40007f7e0ff */
[----:B------:R-:W-:-:S03]  /*72150*/  IADD3 R26, P4, R26, R29, RZ ;  /* 0x0000001d1a1a7210 */ /* 0x000fc60007f9e0ff */
[----:B------:R-:W-:Y:S01]  /*72160*/  IMAD.X R35, R35, 0x1, R0, P3 ;  /* 0x0000000123237824 */ /* 0x000fe200018e0600 */
[----:B------:R-:W-:Y:S01]  /*72170*/  STL [R1+0x19f4], R31 ;  /* 0x0019f41f01007387 */ /* 0x000fe20000100800 */
[----:B------:R-:W-:-:S03]  /*72180*/  IMAD.MOV.U32 R24, RZ, RZ, R31 ;  /* 0x000000ffff187224 */ /* 0x000fc600078e001f */
[----:B------:R1:W-:Y:S01]  /*72190*/  STL [R1+0x19e8], R35 ;  /* 0x0019e82301007387 */ /* 0x0003e20000100800 */
[----:B------:R-:W-:-:S03]  /*721a0*/  IMAD.X R30, R30, 0x1, R0, P4 ;  /* 0x000000011e1e7824 */ /* 0x000fc600020e0600 */
[----:B------:R-:W-:Y:S01]  /*721b0*/  STL [R1+0x19bc], R26 ;  /* 0x0019bc1a01007387 */ /* 0x000fe20000100800 */
[----:B------:R-:W-:-:S03]  /*721c0*/  MOV R25, R35 ;  /* 0x0000002300197202 */ /* 0x000fc60000000f00 */
[----:B------:R4:W-:Y:S04]  /*721d0*/  STL [R1+0x19b0], R30 ;  /* 0x0019b01e01007387 */ /* 0x0009e80000100800 */
[----:B-1----:R-:W3:Y:S01]  /*721e0*/  LDL.LU R35, [R1+0x1928] ;  /* 0x0019280001237983 */ /* 0x002ee20000300800 */
[----:B------:R-:W3:Y:S03]  /*721f0*/  LDL.LU R31, [R1+0x1934] ;  /* 0x00193400011f7983 */ /* 0x000ee60000300800 */
[----:B------:R1:W-:Y:S01]  /*72200*/  LDGSTS.E [R20+0x1e00], [R24.64], P2 ;  /* 0x01e0000018147fae */ /* 0x0003e20009121844 */
[----:B------:R-:W-:Y:S02]  /*72210*/  ISETP.GT.AND P2, PT, R3, 0xf, PT ;  /* 0x0000000f0300780c */ /* 0x000fe40003f44270 */
[----:B----4-:R-:W-:Y:S01]  /*72220*/  IADD3 R39, P3, R39, R29, RZ ;  /* 0x0000001d27277210 */ /* 0x010fe20007f7e0ff */
[----:B-1----:R-:W-:-:S02]  /*72230*/  IMAD.MOV.U32 R25, RZ, RZ, R30 ;  /* 0x000000ffff197224 */ /* 0x002fc400078e001e */
[----:B------:R-:W-:Y:S01]  /*72240*/  IMAD.MOV.U32 R24, RZ, RZ, R26 ;  /* 0x000000ffff187224 */ /* 0x000fe200078e001a */
[----:B------:R-:W4:Y:S01]  /*72250*/  LDL.LU R30, [R1+0x18f0] ;  /* 0x0018f000011e7983 */ /* 0x000f220000300800 */
[----:B------:R-:W4:Y:S03]  /*72260*/  LDL.LU R26, [R1+0x18fc] ;  /* 0x0018fc00011a7983 */ /* 0x000f260000300800 */
[----:B------:R1:W-:Y:S01]  /*72270*/  LDGSTS.E [R20+0x2c00], [R24.64], P1 ;  /* 0x02c0000018147fae */ /* 0x0003e20008921844 */
[----:B------:R-:W-:Y:S02]  /*72280*/  IADD3 R27, P4, R27, R29, RZ ;  /* 0x0000001d1b1b7210 */ /* 0x000fe40007f9e0ff */
[----:B-1----:R-:W-:-:S04]  /*72290*/  SEL R24, RZ, 0x4, !P2 ;  /* 0x00000004ff187807 */ /* 0x002fc80005000000 */
[----:B------:R-:W-:-:S04]  /*722a0*/  SEL R24, R24, RZ, !P0 ;  /* 0x000000ff18187207 */ /* 0x000fc80004000000 */
[----:B------:R-:W-:Y:S01]  /*722b0*/  ISETP.NE.U32.AND P2, PT, R24, RZ, PT ;  /* 0x000000ff1800720c */ /* 0x000fe20003f45070 */
[----:B------:R-:W-:Y:S01]  /*722c0*/  IMAD.MOV.U32 R24, RZ, RZ, R39 ;  /* 0x000000ffff187224 */ /* 0x000fe200078e0027 */
[----:B------:R-:W-:Y:S01]  /*722d0*/  STL [R1+0x19b4], R39 ;  /* 0x0019b42701007387 */ /* 0x000fe20000100800 */
[----:B--2---:R-:W-:-:S04]  /*722e0*/  IMAD.X R42, R42, 0x1, R0, P3 ;  /* 0x000000012a2a7824 */ /* 0x004fc800018e0600 */
[----:B------:R-:W-:Y:S01]  /*722f0*/  IMAD.MOV.U32 R25, RZ, RZ, R42 ;  /* 0x000000ffff197224 */ /* 0x000fe200078e002a */
[----:B------:R-:W-:-:S04]  /*72300*/  IADD3.X R36, R36, R0, RZ, P4, !PT ;  /* 0x0000000024247210 */ /* 0x000fc800027fe4ff */
[----:B------:R1:W-:Y:S01]  /*72310*/  LDGSTS.E [R20+0x2e00], [R24.64], P1 ;  /* 0x02e0000018147fae */ /* 0x0003e20008921844 */
[----:B------:R-:W-:-:S03]  /*72320*/  ISETP.GT.AND P1, PT, R3, 0x13, PT ;  /* 0x000000130300780c */ /* 0x000fc60003f24270 */
[----:B------:R-:W-:Y:S01]  /*72330*/  STL [R1+0x19a8], R42 ;  /* 0x0019a82a01007387 */ /* 0x000fe20000100800 */
[----:B------:R-:W-:Y:S02]  /*72340*/  STL [R1+0x197c], R27 ;  /* 0x00197c1b01007387 */ /* 0x000fe40000100800 */
[----:B------:R2:W-:Y:S02]  /*72350*/  STL [R1+0x1970], R36 ;  /* 0x0019702401007387 */ /* 0x0005e40000100800 */
[----:B-1----:R-:W-:Y:S01]  /*72360*/  IMAD.MOV.U32 R24, RZ, RZ, R27 ;  /* 0x000000ffff187224 */ /* 0x002fe200078e001b */
[----:B------:R-:W-:Y:S02]  /*72370*/  MOV R25, R36 ;  /* 0x0000002400197202 */ /* 0x000fe40000000f00 */
[-C--:B---3--:R-:W-:Y:S02]  /*72380*/  IADD3 R34, P3, R34, R29.reuse, RZ ;  /* 0x0000001d22227210 */ /* 0x088fe40007f7e0ff */
[----:B------:R-:W-:Y:S01]  /*72390*/  IADD3 R28, P4, R28, R29, RZ ;  /* 0x0000001d1c1c7210 */ /* 0x000fe20007f9e0ff */
[----:B--2---:R-:W2:Y:S04]  /*723a0*/  LDL.LU R36, [R1+0x18f4] ;  /* 0x0018f40001247983 */ /* 0x004ea80000300800 */
[----:B------:R1:W-:Y:S01]  /*723b0*/  LDGSTS.E [R20+0x3c00], [R24.64], P2 ;  /* 0x03c0000018147fae */ /* 0x0003e20009121844 */
[----:B------:R-:W3:Y:S02]  /*723c0*/  LDL.LU R27, [R1+0x18bc] ;  /* 0x0018bc00011b7983 */ /* 0x000ee40000300800 */
[----:B------:R-:W-:-:S02]  /*723d0*/  IMAD.X R37, R37, 0x1, R0, P3 ;  /* 0x0000000125257824 */ /* 0x000fc400018e0600 */
[----:B------:R-:W-:Y:S01]  /*723e0*/  IMAD.X R38, R38, 0x1, R0, P4 ;  /* 0x0000000126267824 */ /* 0x000fe200020e0600 */
[----:B------:R-:W-:Y:S02]  /*723f0*/  STL [R1+0x1974], R34 ;  /* 0x0019742201007387 */ /* 0x000fe40000100800 */
[----:B------:R1:W-:Y:S02]  /*72400*/  STL [R1+0x1968], R37 ;  /* 0x0019682501007387 */ /* 0x0003e40000100800 */
[----:B-1----:R-:W-:Y:S02]  /*72410*/  SEL R24, RZ, 0x4, !P1 ;  /* 0x00000004ff187807 */ /* 0x002fe40004800000 */
[----:B------:R-:W-:Y:S02]  /*72420*/  MOV R25, R37 ;  /* 0x0000002500197202 */ /* 0x000fe40000000f00 */
[----:B------:R-:W-:Y:S01]  /*72430*/  SEL R24, R24, RZ, !P0 ;  /* 0x000000ff18187207 */ /* 0x000fe20004000000 */
[----:B------:R1:W-:Y:S01]  /*72440*/  STL [R1+0x193c], R28 ;  /* 0x00193c1c01007387 */ /* 0x0003e20000100800 */
[----:B------:R-:W3:Y:S02]  /*72450*/  LDL.LU R37, [R1+0x18d8] ;  /* 0x0018d80001257983 */ /* 0x000ee40000300800 */
[----:B------:R-:W-:Y:S01]  /*72460*/  STL [R1+0x1930], R38 ;  /* 0x0019302601007387 */ /* 0x000fe20000100800 */
[----:B------:R-:W-:Y:S01]  /*72470*/  ISETP.NE.U32.AND P1, PT, R24, RZ, PT ;  /* 0x000000ff1800720c */ /* 0x000fe20003f25070 */
[----:B------:R-:W-:-:S02]  /*72480*/  IMAD.MOV.U32 R24, RZ, RZ, R34 ;  /* 0x000000ffff187224 */ /* 0x000fc400078e0022 */
[----:B------:R-:W3:Y:S04]  /*72490*/  LDL.LU R34, [R1+0x18b0] ;  /* 0x0018b00001227983 */ /* 0x000ee80000300800 */
[----:B------:R1:W-:Y:S01]  /*724a0*/  LDGSTS.E [R20+0x3e00], [R24.64], P2 ;  /* 0x03e0000018147fae */ /* 0x0003e20009121844 */
[----:B------:R-:W-:Y:S01]  /*724b0*/  ISETP.GT.AND P2, PT, R3, 0x17, PT ;  /* 0x000000170300780c */ /* 0x000fe20003f44270 */
[----:B------:R-:W3:Y:S02]  /*724c0*/  LDL.LU R39, [R1+0x18b4] ;  /* 0x0018b40001277983 */ /* 0x000ee40000300800 */
[----:B-1----:R-:W-:Y:S02]  /*724d0*/  IMAD.MOV.U32 R24, RZ, RZ, R28 ;  /* 0x000000ffff187224 */ /* 0x002fe400078e001c */
[----:B------:R-:W-:Y:S01]  /*724e0*/  IMAD.MOV.U32 R25, RZ, RZ, R38 ;  /* 0x000000ffff197224 */ /* 0x000fe200078e0026 */
[----:B------:R-:W3:Y:S04]  /*724f0*/  LDL.LU R28, [R1+0x187c] ;  /* 0x00187c00011c7983 */ /* 0x000ee80000300800 */
[----:B------:R1:W-:Y:S01]  /*72500*/  LDGSTS.E [R20+0x4c00], [R24.64], P1 ;  /* 0x04c0000018147fae */ /* 0x0003e20008921844 */
[----:B------:R-:W-:-:S02]  /*72510*/  IADD3 R31, P3, R31, R29, RZ ;  /* 0x0000001d1f1f7210 */ /* 0x000fc40007f7e0ff */
[----:B-1----:R-:W-:-:S03]  /*72520*/  SEL R24, RZ, 0x4, !P2 ;  /* 0x00000004ff187807 */ /* 0x002fc60005000000 */
[----:B------:R-:W-:Y:S01]  /*72530*/  IMAD.X R35, R35, 0x1, R0, P3 ;  /* 0x0000000123237824 */ /* 0x000fe200018e0600 */
[----:B------:R-:W-:Y:S01]  /*72540*/  SEL R24, R24, RZ, !P0 ;  /* 0x000000ff18187207 */ /* 0x000fe20004000000 */
[----:B------:R1:W-:Y:S03]  /*72550*/  STL [R1+0x1934], R31 ;  /* 0x0019341f01007387 */ /* 0x0003e60000100800 */
[----:B------:R1:W-:Y:S01]  /*72560*/  STL [R1+0x1928], R35 ;  /* 0x0019282301007387 */ /* 0x0003e20000100800 */
[----:B----4-:R-:W-:Y:S02]  /*72570*/  IADD3 R26, P4, R26, R29, RZ ;  /* 0x0000001d1a1a7210 */ /* 0x010fe40007f9e0ff */
[----:B------:R-:W-:Y:S01]  /*72580*/  ISETP.NE.U32.AND P2, PT, R24, RZ, PT ;  /* 0x000000ff1800720c */ /* 0x000fe20003f45070 */
[----:B------:R-:W-:Y:S01]  /*72590*/  IMAD.MOV.U32 R24, RZ, RZ, R31 ;  /* 0x000000ffff187224 */ /* 0x000fe200078e001f */
[----:B------:R-:W-:Y:S01]  /*725a0*/  IADD3.X R30, R30, R0, RZ, P4, !PT ;  /* 0x000000001e1e7210 */ /* 0x000fe200027fe4ff */
[----:B------:R-:W-:Y:S01]  /*725b0*/  STL [R1+0x18fc], R26 ;  /* 0x0018fc1a01007387 */ /* 0x000fe20000100800 */
[----:B------:R-:W2:Y:S02]  /*725c0*/  LDL.LU R42, [R1+0x1898] ;  /* 0x00189800012a7983 */ /* 0x000ea40000300800 */
[----:B------:R-:W-:Y:S01]  /*725d0*/  IMAD.MOV.U32 R25, RZ, RZ, R35 ;  /* 0x000000ffff197224 */ /* 0x000fe200078e0023 */
[----:B------:R1:W-:Y:S02]  /*725e0*/  STL [R1+0x18f0], R30 ;  /* 0x0018f01e01007387 */ /* 0x0003e40000100800 */
[----:B-1----:R-:W2:Y:S02]  /*725f0*/  LDL.LU R31, [R1+0x1870] ;  /* 0x00187000011f7983 */ /* 0x002ea40000300800 */
[----:B------:R1:W-:Y:S01]  /*72600*/  LDGSTS.E [R20+0x4e00], [R24.64], P1 ;  /* 0x04e0000018147fae */ /* 0x0003e20008921844 */
[----:B------:R-:W2:Y:S01]  /*72610*/  LDL.LU R35, [R1+0x1858] ;  /* 0x0018580001237983 */ /* 0x000ea20000300800 */
[----:B-1----:R-:W-:-:S02]  /*72620*/  MOV R25, R30 ;  /* 0x0000001e00197202 */ /* 0x002fc40000000f00 */
[----:B------:R-:W2:Y:S01]  /*72630*/  LDL.LU R30, [R1+0x1874] ;  /* 0x00187400011e7983 */ /* 0x000ea20000300800 */
[----:B------:R-:W-:Y:S02]  /*72640*/  IMAD.MOV.U32 R24, RZ, RZ, R26 ;  /* 0x000000ffff187224 */ /* 0x000fe400078e001a */
[----:B------:R-:W2:Y:S02]  /*72650*/  LDL.LU R38, [R1+0x1830] ;  /* 0x0018300001267983 */ /* 0x000ea40000300800 */
[----:B------:R-:W2:Y:S01]  /*72660*/  LDL.LU R26, [R1+0x183c] ;  /* 0x00183c00011a7983 */ /* 0x000ea20000300800 */
[----:B------:R-:W-:Y:S01]  /*72670*/  ISETP.GT.AND P1, PT, R3, 0x1b, PT ;  /* 0x0000001b0300780c */ /* 0x000fe20003f24270 */
[----:B------:R1:W-:Y:S03]  /*72680*/  LDGSTS.E [R20+0x5c00], [R24.64], P2 ;  /* 0x05c0000018147fae */ /* 0x0003e60009121844 */
[----:B-1----:R-:W-:-:S04]  /*72690*/  SEL R24, RZ, 0x4, !P1 ;  /* 0x00000004ff187807 */ /* 0x002fc80004800000 */
[----:B------:R-:W-:-:S04]  /*726a0*/  SEL R24, R24, RZ, !P0 ;  /* 0x000000ff18187207 */ /* 0x000fc80004000000 */
[----:B------:R-:W-:Y:S02]  /*726b0*/  ISETP.NE.U32.AND P1, PT, R24, RZ, PT ;  /* 0x000000ff1800720c */ /* 0x000fe40003f25070 */
[-C--:B--2---:R-:W-:Y:S02]  /*726c0*/  IADD3 R36, P3, R36, R29.reuse, RZ ;  /* 0x0000001d24247210 */ /* 0x084fe40007f7e0ff */
[----:B---3--:R-:W-:-:S03]  /*726d0*/  IADD3 R27, P4, R27, R29, RZ ;  /* 0x0000001d1b1b7210 */ /* 0x008fc60007f9e0ff */
[----:B------:R-:W-:Y:S01]  /*726e0*/  STL [R1+0x18f4], R36 ;  /* 0x0018f42401007387 */ /* 0x000fe20000100800 */
[----:B------:R-:W-:Y:S02]  /*726f0*/  IMAD.MOV.U32 R24, RZ, RZ, R36 ;  /* 0x000000ffff187224 */ /* 0x000fe400078e0024 */
[--C-:B------:R-:W-:Y:S02]  /*72700*/  IMAD.X R37, R37, 0x1, R0.reuse, P3 ;  /* 0x0000000125257824 */ /* 0x100fe400018e0600 */
[----:B------:R-:W-:-:S03]  /*72710*/  IMAD.X R34, R34, 0x1, R0, P4 ;  /* 0x0000000122227824 */ /* 0x000fc600020e0600 */
[----:B------:R1:W-:Y:S01]  /*72720*/  STL [R1+0x18d8], R37 ;  /* 0x0018d82501007387 */ /* 0x0003e20000100800 */
[----:B------:R-:W-:Y:S01]  /*72730*/  STL [R1+0x18bc], R27 ;  /* 0x0018bc1b01007387 */ /* 0x000fe20000100800 */
[----:B------:R-:W-:Y:S02]  /*72740*/  MOV R25, R37 ;  /* 0x0000002500197202 */ /* 0x000fe40000000f00 */
        /* <DEDUP_REMOVED lines=8> */
[----:B------:R-:W-:Y:S02]  /*727d0*/  ISETP.GT.AND P2, PT, R3, 0x1f, PT ;  /* 0x0000001f0300780c */ /* 0x000fe40003f44270 */
[----:B------:R1:W-:Y:S01]  /*727e0*/  LDGSTS.E [R20+0x6c00], [R24.64], P1 ;  /* 0x06c0000018147fae */ /* 0x0003e20008921844 */
[-C--:B------:R-:W-:Y:S02]  /*727f0*/  IADD3 R39, P3, R39, R29.reuse, RZ ;  /* 0x0000001d27277210 */ /* 0x080fe40007f7e0ff */
[----:B------:R-:W-:Y:S02]  /*72800*/  IADD3 R28, P4, R28, R29, RZ ;  /* 0x0000001d1c1c7210 */ /* 0x000fe40007f9e0ff */
[----:B-1----:R-:W-:-:S04]  /*72810*/  SEL R24, RZ, 0x4, !P2 ;  /* 0x00000004ff187807 */ /* 0x002fc80005000000 */
[----:B------:R-:W-:-:S04]  /*72820*/  SEL R24, R24, RZ, !P0 ;  /* 0x000000ff18187207 */ /* 0x000fc80004000000 */
[----:B------:R-:W-:Y:S01]  /*72830*/  ISETP.NE.U32.AND P2, PT, R24, RZ, PT ;  /* 0x000000ff1800720c */ /* 0x000fe20003f45070 */
[----:B------:R-:W-:Y:S02]  /*72840*/  IMAD.MOV.U32 R24, RZ, RZ, R39 ;  /* 0x000000ffff187224 */ /* 0x000fe400078e0027 */
[----:B------:R-:W-:-:S04]  /*72850*/  IMAD.X R42, R42, 0x1, R0, P3 ;  /* 0x000000012a2a7824 */ /* 0x000fc800018e0600 */
[----:B------:R-:W-:Y:S01]  /*72860*/  IMAD.MOV.U32 R25, RZ, RZ, R42 ;  /* 0x000000ffff197224 */ /* 0x000fe200078e002a */
[----:B------:R-:W-:Y:S01]  /*72870*/  IADD3.X R31, R31, R0, RZ, P4, !PT ;  /* 0x000000001f1f7210 */ /* 0x000fe200027fe4ff */
[----:B------:R-:W-:Y:S04]  /*72880*/  STL [R1+0x18b4], R39 ;  /* 0x0018b42701007387 */ /* 0x000fe80000100800 */
[----:B------:R1:W-:Y:S01]  /*72890*/  LDGSTS.E [R20+0x6e00], [R24.64], P1 ;  /* 0x06e0000018147fae */ /* 0x0003e20008921844 */
[----:B------:R-:W-:Y:S01]  /*728a0*/  ISETP.GT.AND P1, PT, R3, 0x23, PT ;  /* 0x000000230300780c */ /* 0x000fe20003f24270 */
[----:B------:R-:W-:Y:S02]  /*728b0*/  STL [R1+0x1898], R42 ;  /* 0x0018982a01007387 */ /* 0x000fe40000100800 */
[----:B------:R-:W-:Y:S01]  /*728c0*/  STL [R1+0x187c], R28 ;  /* 0x00187c1c01007387 */ /* 0x000fe20000100800 */
[----:B------:R1:W-:Y:S01]  /*728d0*/  STL [R1+0x1870], R31 ;  /* 0x0018701f01007387 */ /* 0x0003e20000100800 */
[----:B------:R-:W-:Y:S01]  /*728e0*/  IADD3 R30, P3, R30, R29, RZ ;  /* 0x0000001d1e1e7210 */ /* 0x000fe20007f7e0ff */
[----:B-1----:R-:W-:Y:S01]  /*728f0*/  IMAD.MOV.U32 R24, RZ, RZ, R28 ;  /* 0x000000ffff187224 */ /* 0x002fe200078e001c */
[----:B------:R-:W-:-:S02]  /*72900*/  MOV R25, R31 ;  /* 0x0000001f00197202 */ /* 0x000fc40000000f00 */
[----:B------:R-:W-:Y:S01]  /*72910*/  IADD3 R26, P4, R26, R29, RZ ;  /* 0x0000001d1a1a7210 */ /* 0x000fe20007f9e0ff */
[----:B------:R-:W2:Y:S01]  /*72920*/  LDL.LU R31, [R1+0x17f4] ;  /* 0x0017f400011f7983 */ /* 0x000ea20000300800 */
[----:B------:R-:W-:-:S03]  /*72930*/  IMAD.X R35, R35, 0x1, R0, P3 ;  /* 0x0000000123237824 */ /* 0x000fc600018e0600 */
[----:B------:R1:W-:Y:S01]  /*72940*/  LDGSTS.E [R20+0x7c00], [R24.64], P2 ;  /* 0x07c0000018147fae */ /* 0x0003e20009121844 */
[----:B------:R-:W2:Y:S02]  /*72950*/  LDL.LU R28, [R1+0x17bc] ;  /* 0x0017bc00011c7983 */ /* 0x000ea40000300800 */
[----:B------:R-:W-:Y:S02]  /*72960*/  STL [R1+0x1874], R30 ;  /* 0x0018741e01007387 */ /* 0x000fe40000100800 */
[----:B------:R-:W-:Y:S01]  /*72970*/  IMAD.X R38, R38, 0x1, R0, P4 ;  /* 0x0000000126267824 */ /* 0x000fe200020e0600 */
[----:B------:R1:W-:Y:S01]  /*72980*/  STL [R1+0x1858], R35 ;  /* 0x0018582301007387 */ /* 0x0003e20000100800 */
[----:B------:R1:W-:Y:S02]  /*72990*/  STL [R1+0x183c], R26 ;  /* 0x00183c1a01007387 */ /* 0x0003e40000100800 */
[----:B-1----:R-:W-:Y:S02]  /*729a0*/  SEL R24, RZ, 0x4, !P1 ;  /* 0x00000004ff187807 */ /* 0x002fe40004800000 */
[----:B------:R-:W-:-:S02]  /*729b0*/  MOV R25, R35 ;  /* 0x0000002300197202 */ /* 0x000fc40000000f00 */
[----:B------:R-:W2:Y:S01]  /*729c0*/  LDL.LU R35, [R1+0x17c8] ;  /* 0x0017c80001237983 */ /* 0x000ea20000300800 */
[----:B------:R-:W-:Y:S01]  /*729d0*/  SEL R24, R24, RZ, !P0 ;  /* 0x000000ff18187207 */ /* 0x000fe20004000000 */
[----:B------:R-:W-:Y:S03]  /*729e0*/  STL [R1+0x1830], R38 ;  /* 0x0018302601007387 */ /* 0x000fe60000100800 */
[----:B------:R-:W-:Y:S01]  /*729f0*/  ISETP.NE.U32.AND P1, PT, R24, RZ, PT ;  /* 0x000000ff1800720c */ /* 0x000fe20003f25070 */
[----:B------:R-:W-:Y:S02]  /*72a00*/  IMAD.MOV.U32 R24, RZ, RZ, R30 ;  /* 0x000000ffff187224 */ /* 0x000fe400078e001e */
[----:B------:R-:W2:Y:S04]  /*72a10*/  LDL.LU R30, [R1+0x17b0] ;  /* 0x0017b000011e7983 */ /* 0x000ea80000300800 */
[----:B------:R1:W-:Y:S01]  /*72a20*/  LDGSTS.E [R20+0x7e00], [R24.64], P2 ;  /* 0x07e0000018147fae */ /* 0x0003e20009121844 */
[----:B------:R-:W-:Y:S01]  /*72a30*/  ISETP.GT.AND P2, PT, R3, 0x27, PT ;  /* 0x000000270300780c */ /* 0x000fe20003f44270 */
[----:B------:R-:W2:Y:S02]  /*72a40*/  LDL.LU R39, [R1+0x17b4] ;  /* 0x0017b40001277983 */ /* 0x000ea40000300800 */
[----:B-1----:R-:W-:-:S02]  /*72a50*/  IMAD.MOV.U32 R24, RZ, RZ, R26 ;  /* 0x000000ffff187224 */ /* 0x002fc400078e001a */
[----:B------:R-:W-:Y:S01]  /*72a60*/  IMAD.MOV.U32 R25, RZ, RZ, R38 ;  /* 0x000000ffff197224 */ /* 0x000fe200078e0026 */
[----:B------:R-:W2:Y:S04]  /*72a70*/  LDL.LU R26, [R1+0x177c] ;  /* 0x00177c00011a7983 */ /* 0x000ea80000300800 */
[----:B------:R1:W-:Y:S02]  /*72a80*/  LDGSTS.E [R20+0x8c00], [R24.64], P1 ;  /* 0x08c0000018147fae */ /* 0x0003e40008921844 */
[----:B-1----:R-:W-:-:S04]  /*72a90*/  SEL R24, RZ, 0x4, !P2 ;  /* 0x00000004ff187807 */ /* 0x002fc80005000000 */
[----:B------:R-:W-:-:S04]  /*72aa0*/  SEL R24, R24, RZ, !P0 ;  /* 0x000000ff18187207 */ /* 0x000fc80004000000 */
[----:B------:R-:W-:Y:S02]  /*72ab0*/  ISETP.NE.U32.AND P2, PT, R24, RZ, PT ;  /* 0x000000ff1800720c */ /* 0x000fe40003f45070 */
        /* <DEDUP_REMOVED lines=8> */
[----:B------:R-:W-:Y:S02]  /*72b40*/  IMAD.MOV.U32 R24, RZ, RZ, R36 ;  /* 0x000000ffff187224 */ /* 0x000fe400078e0024 */
[----:B------:R-:W-:Y:S01]  /*72b50*/  IMAD.MOV.U32 R25, RZ, RZ, R37 ;  /* 0x000000ffff197224 */ /* 0x000fe200078e0025 */
[----:B------:R4:W-:Y:S01]  /*72b60*/  STL [R1+0x17f0], R34 ;  /* 0x0017f02201007387 */ /* 0x0009e20000100800 */
[----:B-1----:R-:W2:Y:S02]  /*72b70*/  LDL.LU R36, [R1+0x1770] ;  /* 0x0017700001247983 */ /* 0x002ea40000300800 */
[----:B---3--:R-:W3:Y:S01]  /*72b80*/  LDL.LU R37, [R1+0x1748] ;  /* 0x0017480001257983 */ /* 0x008ee20000300800 */
[----:B------:R1:W-:Y:S02]  /*72b90*/  LDGSTS.E [R20+0x8e00], [R24.64], P1 ;  /* 0x08e0000018147fae */ /* 0x0003e40008921844 */
[----:B-1----:R-:W-:-:S02]  /*72ba0*/  MOV R25, R34 ;  /* 0x0000002200197202 */ /* 0x002fc40000000f00 */
[----:B----4-:R-:W4:Y:S01]  /*72bb0*/  LDL.LU R34, [R1+0x1774] ;  /* 0x0017740001227983 */ /* 0x010f220000300800 */
[----:B------:R-:W-:Y:S02]  /*72bc0*/  IMAD.MOV.U32 R24, RZ, RZ, R27 ;  /* 0x000000ffff187224 */ /* 0x000fe400078e001b */
[----:B------:R-:W3:Y:S02]  /*72bd0*/  LDL.LU R38, [R1+0x1730] ;  /* 0x0017300001267983 */ /* 0x000ee40000300800 */
[----:B------:R-:W3:Y:S01]  /*72be0*/  LDL.LU R27, [R1+0x173c] ;  /* 0x00173c00011b7983 */ /* 0x000ee20000300800 */
[----:B------:R-:W-:Y:S01]  /*72bf0*/  ISETP.GT.AND P1, PT, R3, 0x2b, PT ;  /* 0x0000002b0300780c */ /* 0x000fe20003f24270 */
[----:B------:R1:W-:Y:S03]  /*72c00*/  LDGSTS.E [R20+0x9c00], [R24.64], P2 ;  /* 0x09c0000018147fae */ /* 0x0003e60009121844 */
[----:B-1----:R-:W-:-:S04]  /*72c10*/  SEL R24, RZ, 0x4, !P1 ;  /* 0x00000004ff187807 */ /* 0x002fc80004800000 */
[----:B------:R-:W-:Y:S02]  /*72c20*/  SEL R24, R24, RZ, !P0 ;  /* 0x000000ff18187207 */ /* 0x000fe40004000000 */
[-C--:B------:R-:W-:Y:S02]  /*72c30*/  IADD3 R31, P3, R31, R29.reuse, RZ ;  /* 0x0000001d1f1f7210 */ /* 0x080fe40007f7e0ff */
[----:B------:R-:W-:Y:S02]  /*72c40*/  IADD3 R28, P4, R28, R29, RZ ;  /* 0x0000001d1c1c7210 */ /* 0x000fe40007f9e0ff */
[----:B------:R-:W-:Y:S01]  /*72c50*/  ISETP.NE.U32.AND P1, PT, R24, RZ, PT ;  /* 0x000000ff1800720c */ /* 0x000fe20003f25070 */
[----:B------:R-:W-:Y:S01]  /*72c60*/  IMAD.MOV.U32 R24, RZ, RZ, R31 ;  /* 0x000000ffff187224 */ /* 0x000fe200078e001f */
[----:B------:R-:W-:Y:S01]  /*72c70*/  STL [R1+0x17f4], R31 ;  /* 0x0017f41f01007387 */ /* 0x000fe20000100800 */
[----:B------:R-:W-:-:S05]  /*72c80*/  IMAD.X R35, R35, 0x1, R0, P3 ;  /* 0x0000000123237824 */ /* 0x000fca00018e0600 */
[----:B------:R-:W-:Y:S01]  /*72c90*/  MOV R25, R35 ;  /* 0x0000002300197202 */ /* 0x000fe20000000f00 */
[----:B------:R-:W-:Y:S01]  /*72ca0*/  IMAD.X R30, R30, 0x1, R0, P4 ;  /* 0x000000011e1e7824 */ /* 0x000fe200020e0600 */
[----:B------:R1:W-:Y:S01]  /*72cb0*/  STL [R1+0x17c8], R35 ;  /* 0x0017c82301007387 */ /* 0x0003e20000100800 */
[----:B------:R-:W-:Y:S03]  /*72cc0*/  STL [R1+0x17bc], R28 ;  /* 0x0017bc1c01007387 */ /* 0x000fe60000100800 */
[----:B------:R1:W-:Y:S04]  /*72cd0*/  LDGSTS.E [R20+0x9e00], [R24.64], P2 ;  /* 0x09e0000018147fae */ /* 0x0003e80009121844 */
[----:B------:R1:W-:Y:S04]  /*72ce0*/  STL [R1+0x17b0], R30 ;  /* 0x0017b01e01007387 */ /* 0x0003e80000100800 */
[----:B-1----:R-:W3:Y:S01]  /*72cf0*/  LDL.LU R35, [R1+0x1708] ;  /* 0x0017080001237983 */ /* 0x002ee20000300800 */
[----:B------:R-:W-:-:S03]  /*72d00*/  IMAD.MOV.U32 R25, RZ, RZ, R30 ;  /* 0x000000ffff197224 */ /* 0x000fc600078e001e */
[----:B------:R-:W3:Y:S01]  /*72d10*/  LDL.LU R30, [R1+0x1734] ;  /* 0x00173400011e7983 */ /* 0x000ee20000300800 */
[----:B------:R-:W-:Y:S02]  /*72d20*/  IMAD.MOV.U32 R24, RZ, RZ, R28 ;  /* 0x000000ffff187224 */ /* 0x000fe400078e001c */
[----:B------:R-:W3:Y:S02]  /*72d30*/  LDL.LU R31, [R1+0x16f0] ;  /* 0x0016f000011f7983 */ /* 0x000ee40000300800 */
[----:B------:R-:W3:Y:S01]  /*72d40*/  LDL.LU R28, [R1+0x16fc] ;  /* 0x0016fc00011c7983 */ /* 0x000ee20000300800 */
[----:B------:R-:W-:Y:S01]  /*72d50*/  ISETP.GT.AND P2, PT, R3, 0x2f, PT ;  /* 0x0000002f0300780c */ /* 0x000fe20003f44270 */
[----:B------:R1:W-:Y:S01]  /*72d60*/  LDGSTS.E [R20+0xac00], [R24.64], P1 ;  /* 0x0ac0000018147fae */ /* 0x0003e20008921844 */
[-C--:B------:R-:W-:Y:S02]  /*72d70*/  IADD3 R39, P3, R39, R29.reuse, RZ ;  /* 0x0000001d27277210 */ /* 0x080fe40007f7e0ff */
[----:B------:R-:W-:-:S02]  /*72d80*/  IADD3 R26, P4, R26, R29, RZ ;  /* 0x0000001d1a1a7210 */ /* 0x000fc40007f9e0ff */
        /* <DEDUP_REMOVED lines=15> */
[-C--:B----4-:R-:W-:Y:S02]  /*72e80*/  IADD3 R34, P3, R34, R29.reuse, RZ ;  /* 0x0000001d22227210 */ /* 0x090fe40007f7e0ff */
[----:B---3--:R-:W-:Y:S01]  /*72e90*/  IADD3 R27, P4, R27, R29, RZ ;  /* 0x0000001d1b1b7210 */ /* 0x008fe20007f9e0ff */
[----:B--2---:R-:W2:Y:S04]  /*72ea0*/  LDL.LU R36, [R1+0x16f4] ;  /* 0x0016f40001247983 */ /* 0x004ea80000300800 */
[----:B------:R1:W-:Y:S01]  /*72eb0*/  LDGSTS.E [R20+0xbc00], [R24.64], P2 ;  /* 0x0bc0000018147fae */ /* 0x0003e20009121844 */
[----:B------:R-:W3:Y:S02]  /*72ec0*/  LDL.LU R26, [R1+0x16ec] ;  /* 0x0016ec00011a7983 */ /* 0x000ee40000300800 */
[----:B------:R-:W-:-:S02]  /*72ed0*/  IMAD.X R37, R37, 0x1, R0, P3 ;  /* 0x0000000125257824 */ /* 0x000fc400018e0600 */
[----:B------:R-:W-:Y:S01]  /*72ee0*/  IMAD.X R38, R38, 0x1, R0, P4 ;  /* 0x0000000126267824 */ /* 0x000fe200020e0600 */
[----:B------:R-:W-:Y:S02]  /*72ef0*/  STL [R1+0x1774], R34 ;  /* 0x0017742201007387 */ /* 0x000fe40000100800 */
[----:B------:R4:W-:Y:S01]  /*72f00*/  STL [R1+0x1748], R37 ;  /* 0x0017482501007387 */ /* 0x0009e20000100800 */
[----:B-1----:R-:W-:Y:S02]  /*72f10*/  SEL R24, RZ, 0x4, !P1 ;  /* 0x00000004ff187807 */ /* 0x002fe40004800000 */
[----:B------:R-:W-:Y:S02]  /*72f20*/  MOV R25, R37 ;  /* 0x0000002500197202 */ /* 0x000fe40000000f00 */
[----:B------:R-:W-:Y:S01]  /*72f30*/  SEL R24, R24, RZ, !P0 ;  /* 0x000000ff18187207 */ /* 0x000fe20004000000 */
[----:B------:R1:W-:Y:S01]  /*72f40*/  STL [R1+0x173c], R27 ;  /* 0x00173c1b01007387 */ /* 0x0003e20000100800 */
[----:B----4-:R-:W4:Y:S02]  /*72f50*/  LDL.LU R37, [R1+0x16b8] ;  /* 0x0016b80001257983 */ /* 0x010f240000300800 */
[----:B------:R-:W-:Y:S01]  /*72f60*/  STL [R1+0x1730], R38 ;  /* 0x0017302601007387 */ /* 0x000fe20000100800 */
[----:B------:R-:W-:Y:S01]  /*72f70*/  ISETP.NE.U32.AND P1, PT, R24, RZ, PT ;  /* 0x000000ff1800720c */ /* 0x000fe20003f25070 */
[----:B------:R-:W-:-:S02]  /*72f80*/  IMAD.MOV.U32 R24, RZ, RZ, R34 ;  /* 0x000000ffff187224 */ /* 0x000fc400078e0022 */
[----:B------:R-:W4:Y:S04]  /*72f90*/  LDL.LU R34, [R1+0x16b0] ;  /* 0x0016b00001227983 */ /* 0x000f280000300800 */
[----:B------:R1:W-:Y:S01]  /*72fa0*/  LDGSTS.E [R20+0xbe00], [R24.64], P2 ;  /* 0x0be0000018147fae */ /* 0x0003e20009121844 */
[----:B------:R-:W-:Y:S01]  /*72fb0*/  ISETP.GT.AND P2, PT, R3, 0x37, PT ;  /* 0x000000370300780c */ /* 0x000fe20003f44270 */
[----:B------:R-:W4:Y:S02]  /*72fc0*/  LDL.LU R39, [R1+0x16b4] ;  /* 0x0016b40001277983 */ /* 0x000f240000300800 */
[----:B-1----:R-:W-:Y:S02]  /*72fd0*/  IMAD.MOV.U32 R24, RZ, RZ, R27 ;  /* 0x000000ffff187224 */ /* 0x002fe400078e001b */
[----:B------:R-:W-:Y:S01]  /*72fe0*/  IMAD.MOV.U32 R25, RZ, RZ, R38 ;  /* 0x000000ffff197224 */ /* 0x000fe200078e0026 */
[----:B------:R-:W4:Y:S04]  /*72ff0*/  LDL.LU R27, [R1+0x16ac] ;  /* 0x0016ac00011b7983 */ /* 0x000f280000300800 */
[----:B------:R1:W-:Y:S02]  /*73000*/  LDGSTS.E [R20+0xcc00], [R24.64], P1 ;  /* 0x0cc0000018147fae */ /* 0x0003e40008921844 */
[----:B-1----:R-:W-:-:S04]  /*73010*/  SEL R24, RZ, 0x4, !P2 ;  /* 0x00000004ff187807 */ /* 0x002fc80005000000 */
[----:B------:R-:W-:Y:S02]  /*73020*/  SEL R24, R24, RZ, !P0 ;  /* 0x000000ff18187207 */ /* 0x000fe40004000000 */
[-C--:B------:R-:W-:Y:S02]  /*73030*/  IADD3 R30, P3, R30, R29.reuse, RZ ;  /* 0x0000001d1e1e7210 */ /* 0x080fe40007f7e0ff */
[----:B------:R-:W-:-:S03]  /*73040*/  IADD3 R28, P4, R28, R29, RZ ;  /* 0x0000001d1c1c7210 */ /* 0x000fc60007f9e0ff */
[----:B------:R-:W-:Y:S01]  /*73050*/  IMAD.X R35, R35, 0x1, R0, P3 ;  /* 0x0000000123237824 */ /* 0x000fe200018e0600 */
[----:B------:R1:W-:Y:S01]  /*73060*/  STL [R1+0x1734], R30 ;  /* 0x0017341e01007387 */ /* 0x0003e20000100800 */
[----:B------:R-:W-:-:S03]  /*73070*/  IADD3.X R31, R31, R0, RZ, P4, !PT ;  /* 0x000000001f1f7210 */ /* 0x000fc600027fe4ff */
[----:B------:R1:W-:Y:S01]  /*73080*/  STL [R1+0x1708], R35 ;  /* 0x0017082301007387 */ /* 0x0003e20000100800 */
[----:B------:R1:W-:Y:S02]  /*73090*/  STL [R1+0x16fc], R28 ;  /* 0x0016fc1c01007387 */ /* 0x0003e40000100800 */
[----:B------:R-:W4:Y:S01]  /*730a0*/  LDL.LU R42, [R1+0x1678] ;  /* 0x00167800012a7983 */ /* 0x000f220000300800 */
[----:B------:R-:W-:Y:S01]  /*730b0*/  ISETP.NE.U32.AND P2, PT, R24, RZ, PT ;  /* 0x000000ff1800720c */ /* 0x000fe20003f45070 */
[----:B------:R-:W-:Y:S02]  /*730c0*/  IMAD.MOV.U32 R24, RZ, RZ, R30 ;  /* 0x000000ffff187224 */ /* 0x000fe400078e001e */
[----:B------:R-:W-:Y:S01]  /*730d0*/  IMAD.MOV.U32 R25, RZ, RZ, R35 ;  /* 0x000000ffff197224 */ /* 0x000fe200078e0023 */
[----:B------:R1:W-:Y:S02]  /*730e0*/  STL [R1+0x16f0], R31 ;  /* 0x0016f01f01007387 */ /* 0x0003e40000100800 */
[----:B-1----:R-:W4:Y:S02]  /*730f0*/  LDL.LU R30, [R1+0x1670] ;  /* 0x00167000011e7983 */ /* 0x002f240000300800 */
[----:B------:R1:W-:Y:S04]  /*73100*/  LDGSTS.E [R20+0xce00], [R24.64], P1 ;  /* 0x0ce0000018147fae */ /* 0x0003e80008921844 */
[----:B------:R-:W4:Y:S01]  /*73110*/  LDL.LU R35, [R1+0x1638] ;  /* 0x0016380001237983 */ /* 0x000f220000300800 */
[----:B-1----:R-:W-:-:S03]  /*73120*/  IMAD.MOV.U32 R24, RZ, RZ, R28 ;  /* 0x000000ffff187224 */ /* 0x002fc600078e001c */
[----:B------:R-:W4:Y:S01]  /*73130*/  LDL.LU R28, [R1+0x1674] ;  /* 0x00167400011c7983 */ /* 0x000f220000300800 */
[----:B------:R-:W-:Y:S01]  /*73140*/  MOV R25, R31 ;  /* 0x0000001f00197202 */ /* 0x000fe20000000f00 */
[----:B------:R-:W4:Y:S02]  /*73150*/  LDL.LU R38, [R1+0x1630] ;  /* 0x0016300001267983 */ /* 0x000f240000300800 */
[----:B------:R-:W4:Y:S01]  /*73160*/  LDL.LU R31, [R1+0x166c] ;  /* 0x00166c00011f7983 */ /* 0x000f220000300800 */
        /* <DEDUP_REMOVED lines=9> */
[--C-:B----4-:R-:W-:Y:S02]  /*73200*/  IMAD.X R37, R37, 0x1, R0.reuse, P3 ;  /* 0x0000000125257824 */ /* 0x110fe400018e0600 */
        /* <DEDUP_REMOVED lines=28> */
[----:B------:R1:W-:Y:S02]  /*733d0*/  STL [R1+0x1670], R30 ;  /* 0x0016701e01007387 */ /* 0x0003e40000100800 */
[----:B-1----:R-:W-:Y:S01]  /*733e0*/  IMAD.MOV.U32 R24, RZ, RZ, R27 ;  /* 0x000000ffff187224 */ /* 0x002fe200078e001b */
[----:B------:R-:W-:-:S02]  /*733f0*/  MOV R25, R30 ;  /* 0x0000001e00197202 */ /* 0x000fc40000000f00 */
[-C--:B------:R-:W-:Y:S01]  /*73400*/  IADD3 R28, P3, R28, R29.reuse, RZ ;  /* 0x0000001d1c1c7210 */ /* 0x080fe20007f7e0ff */
[----:B------:R-:W2:Y:S04]  /*73410*/  LDL.LU R30, [R1+0x15f4] ;  /* 0x0015f400011e7983 */ /* 0x000ea80000300800 */
[----:B------:R1:W-:Y:S01]  /*73420*/  LDGSTS.E [R20+0xfc00], [R24.64], P2 ;  /* 0x0fc0000018147fae */ /* 0x0003e20009121844 */
[----:B------:R-:W-:Y:S01]  /*73430*/  IADD3 R31, P4, R31, R29, RZ ;  /* 0x0000001d1f1f7210 */ /* 0x000fe20007f9e0ff */
[----:B------:R-:W2:Y:S02]  /*73440*/  LDL.LU R27, [R1+0x15ec] ;  /* 0x0015ec00011b7983 */ /* 0x000ea40000300800 */
[--C-:B------:R-:W-:Y:S01]  /*73450*/  IMAD.X R35, R35, 0x1, R0.reuse, P3 ;  /* 0x0000000123237824 */ /* 0x100fe200018e0600 */
[----:B------:R-:W-:Y:S01]  /*73460*/  STL [R1+0x1674], R28 ;  /* 0x0016741c01007387 */ /* 0x000fe20000100800 */
[----:B------:R-:W-:-:S03]  /*73470*/  IMAD.X R38, R38, 0x1, R0, P4 ;  /* 0x0000000126267824 */ /* 0x000fc600020e0600 */
[----:B------:R1:W-:Y:S02]  /*73480*/  STL [R1+0x1638], R35 ;  /* 0x0016382301007387 */ /* 0x0003e40000100800 */
[----:B-1----:R-:W-:Y:S02]  /*73490*/  SEL R24, RZ, 0x4, !P1 ;  /* 0x00000004ff187807 */ /* 0x002fe40004800000 */
[----:B------:R-:W-:Y:S01]  /*734a0*/  MOV R25, R35 ;  /* 0x0000002300197202 */ /* 0x000fe20000000f00 */
[----:B------:R1:W-:Y:S01]  /*734b0*/  STL [R1+0x166c], R31 ;  /* 0x00166c1f01007387 */ /* 0x0003e20000100800 */
[----:B------:R-:W-:-:S03]  /*734c0*/  SEL R24, R24, RZ, !P0 ;  /* 0x000000ff18187207 */ /* 0x000fc60004000000 */
[----:B------:R-:W2:Y:S01]  /*734d0*/  LDL.LU R35, [R1+0x15b8] ;  /* 0x0015b80001237983 */ /* 0x000ea20000300800 */
[----:B------:R-:W-:Y:S01]  /*734e0*/  STL [R1+0x1630], R38 ;  /* 0x0016302601007387 */ /* 0x000fe20000100800 */
        /* <DEDUP_REMOVED lines=41> */
[--C-:B------:R-:W-:Y:S02]  /*73780*/  IMAD.X R35, R35, 0x1, R0.reuse, P3 ;  /* 0x0000000123237824 */ /* 0x100fe400018e0600 */
[----:B------:R-:W-:-:S03]  /*73790*/  IMAD.X R28, R28, 0x1, R0, P4 ;  /* 0x000000011c1c7824 */ /* 0x000fc600020e0600 */
[----:B------:R-:W-:Y:S01]  /*737a0*/  MOV R25, R35 ;  /* 0x0000002300197202 */ /* 0x000fe20000000f00 */
[----:B------:R1:W-:Y:S01]  /*737b0*/  STL [R1+0x15b8], R35 ;  /* 0x0015b82301007387 */ /* 0x0003e20000100800 */
[----:B------:R-:W-:Y:S02]  /*737c0*/  STL [R1+0x15ec], R27 ;  /* 0x0015ec1b01007387 */ /* 0x000fe40000100800 */
        /* <DEDUP_REMOVED lines=59> */
[----:B------:R-:W-:Y:S01]  /*73b80*/  STL [R1+0x13fc], R35 ;  /* 0x0013fc2301007387 */ /* 0x000fe20000100800 */
[----:B------:R-:W-:Y:S02]  /*73b90*/  STL [R1+0x1438], R27 ;  /* 0x0014381b01007387 */ /* 0x000fe40000100800 */
[----:B------:R-:W4:Y:S01]  /*73ba0*/  LDL.LU R42, [R1+0x147c] ;  /* 0x00147c00012a7983 */ /* 0x000f220000300800 */
[----:B------:R-:W-:Y:S01]  /*73bb0*/  ISETP.NE.U32.AND P2, PT, R24, RZ, PT ;  /* 0x000000ff1800720c */ /* 0x000fe20003f45070 */
[----:B------:R-:W-:Y:S02]  /*73bc0*/  IMAD.MOV.U32 R24, RZ, RZ, R28 ;  /* 0x000000ffff187224 */ /* 0x000fe400078e001c */
[----:B------:R-:W-:Y:S01]  /*73bd0*/  IMAD.MOV.U32 R25, RZ, RZ, R35 ;  /* 0x000000ffff197224 */ /* 0x000fe200078e0023 */
[----:B------:R1:W-:Y:S02]  /*73be0*/  STL [R1+0x1434], R30 ;  /* 0x0014341e01007387 */ /* 0x0003e40000100800 */
[----:B-1----:R-:W4:Y:S02]  /*73bf0*/  LDL.LU R28, [R1+0x14b4] ;  /* 0x0014b400011c7983 */ /* 0x002f240000300800 */
[----:B------:R1:W-:Y:S01]  /*73c00*/  LDGSTS.E [R20+0x14e00], [R24.64], P1 ;  /* 0x14e0000018147fae */ /* 0x0003e20008921844 */
[----:B------:R-:W-:-:S02]  /*73c10*/  ISETP.GT.AND P1, PT, R3, 0x5b, PT ;  /* 0x0000005b0300780c */ /* 0x000fc40003f24270 */
[----:B-1----:R-:W-:Y:S01]  /*73c20*/  MOV R25, R30 ;  /* 0x0000001e00197202 */ /* 0x002fe20000000f00 */
[----:B------:R-:W-:Y:S01]  /*73c30*/  IMAD.MOV.U32 R24, RZ, RZ, R27 ;  /* 0x000000ffff187224 */ /* 0x000fe200078e001b */
[----:B------:R-:W4:Y:S01]  /*73c40*/  LDL.LU R30, [R1+0x14bc] ;  /* 0x0014bc00011e7983 */ /* 0x000f220000300800 */
[----:B------:R-:W4:Y:S02]  /*73c50*/  LDL.LU R27, [R1+0x14c0] ;  /* 0x0014c000011b7983 */ /* 0x000f240000300800 */
[----:B------:R-:W4:Y:S02]  /*73c60*/  LDL.LU R38, [R1+0x14f4] ;  /* 0x0014f40001267983 */ /* 0x000f240000300800 */
[----:B------:R-:W4:Y:S01]  /*73c70*/  LDL.LU R35, [R1+0x14f8] ;  /* 0x0014f80001237983 */ /* 0x000f220000300800 */
[----:B------:R1:W-:Y:S02]  /*73c80*/  LDGSTS.E [R20+0x15c00], [R24.64], P2 ;  /* 0x15c0000018147fae */ /* 0x0003e40009121844 */
        /* <DEDUP_REMOVED lines=10> */
[----:B------:R-:W-:Y:S01]  /*73d30*/  MOV R25, R37 ;  /* 0x0000002500197202 */ /* 0x000fe20000000f00 */
[----:B------:R-:W-:Y:S02]  /*73d40*/  STL [R1+0x1478], R31 ;  /* 0x0014781f01007387 */ /* 0x000fe40000100800 */
        /* <DEDUP_REMOVED lines=18> */
[----:B------:R-:W-:-:S04]  /*73e70*/  IADD3.X R28, R28, R0, RZ, P4, !PT ;  /* 0x000000001c1c7210 */ /* 0x000fc800027fe4ff */
[----:B------:R1:W-:Y:S01]  /*73e80*/  LDGSTS.E [R20+0x16e00], [R24.64], P1 ;  /* 0x16e0000018147fae */ /* 0x0003e20008921844 */
[----:B------:R-:W-:-:S03]  /*73e90*/  ISETP.GT.AND P1, PT, R3, 0x63, PT ;  /* 0x000000630300780c */ /* 0x000fc60003f24270 */
[----:B------:R-:W-:Y:S01]  /*73ea0*/  STL [R1+0x1480], R39 ;  /* 0x0014802701007387 */ /* 0x000fe20000100800 */
[----:B------:R-:W-:Y:S02]  /*73eb0*/  STL [R1+0x147c], R42 ;  /* 0x00147c2a01007387 */ /* 0x000fe40000100800 */
[----:B------:R-:W-:Y:S02]  /*73ec0*/  STL [R1+0x14b8], R26 ;  /* 0x0014b81a01007387 */ /* 0x000fe40000100800 */
[----:B-1----:R-:W-:Y:S01]  /*73ed0*/  IMAD.MOV.U32 R24, RZ, RZ, R26 ;  /* 0x000000ffff187224 */ /* 0x002fe200078e001a */
[----:B------:R-:W-:Y:S02]  /*73ee0*/  MOV R25, R28 ;  /* 0x0000001c00197202 */ /* 0x000fe40000000f00 */
[-C--:B------:R-:W-:Y:S02]  /*73ef0*/  IADD3 R27, P3, R27, R29.reuse, RZ ;  /* 0x0000001d1b1b7210 */ /* 0x080fe40007f7e0ff */
[----:B------:R-:W-:Y:S01]  /*73f00*/  IADD3 R35, P4, R35, R29, RZ ;  /* 0x0000001d23237210 */ /* 0x000fe20007f9e0ff */
[----:B------:R1:W-:Y:S02]  /*73f10*/  LDGSTS.E [R20+0x17c00], [R24.64], P2 ;  /* 0x17c0000018147fae */ /* 0x0003e40009121844 */
[----:B------:R-:W-:-:S02]  /*73f20*/  IMAD.X R30, R30, 0x1, R0, P3 ;  /* 0x000000011e1e7824 */ /* 0x000fc400018e0600 */
[----:B------:R1:W-:Y:S01]  /*73f30*/  STL [R1+0x14b4], R28 ;  /* 0x0014b41c01007387 */ /* 0x0003e20000100800 */
[----:B------:R-:W-:Y:S01]  /*73f40*/  IMAD.X R38, R38, 0x1, R0, P4 ;  /* 0x0000000126267824 */ /* 0x000fe200020e0600 */
[----:B-1----:R-:W-:Y:S02]  /*73f50*/  SEL R24, RZ, 0x4, !P1 ;  /* 0x00000004ff187807 */ /* 0x002fe40004800000 */
[----:B------:R-:W2:Y:S01]  /*73f60*/  LDL.LU R28, [R1+0x1540] ;  /* 0x00154000011c7983 */ /* 0x000ea20000300800 */
[----:B------:R-:W2:Y:S02]  /*73f70*/  LDL.LU R26, [R1+0x1578] ;  /* 0x00157800011a7983 */ /* 0x000ea40000300800 */
[----:B------:R-:W-:Y:S01]  /*73f80*/  STL [R1+0x14c0], R27 ;  /* 0x0014c01b01007387 */ /* 0x000fe20000100800 */
[----:B------:R-:W-:Y:S01]  /*73f90*/  SEL R24, R24, RZ, !P0 ;  /* 0x000000ff18187207 */ /* 0x000fe20004000000 */
[----:B------:R1:W-:Y:S01]  /*73fa0*/  STL [R1+0x14bc], R30 ;  /* 0x0014bc1e01007387 */ /* 0x0003e20000100800 */
[----:B------:R-:W-:Y:S01]  /*73fb0*/  MOV R25, R30 ;  /* 0x0000001e00197202 */ /* 0x000fe20000000f00 */
[----:B------:R1:W-:Y:S01]  /*73fc0*/  STL [R1+0x14f8], R35 ;  /* 0x0014f82301007387 */ /* 0x0003e20000100800 */
[----:B------:R-:W-:Y:S01]  /*73fd0*/  ISETP.NE.U32.AND P1, PT, R24, RZ, PT ;  /* 0x000000ff1800720c */ /* 0x000fe20003f25070 */
[----:B------:R-:W-:-:S05]  /*73fe0*/  IMAD.MOV.U32 R24, RZ, RZ, R27 ;  /* 0x000000ffff187224 */ /* 0x000fca00078e001b */
[----:B------:R1:W-:Y:S04]  /*73ff0*/  LDGSTS.E [R20+0x17e00], [R24.64], P2 ;  /* 0x17e0000018147fae */ /* 0x0003e80009121844 */
[----:B-1----:R-:W2:Y:S01]  /*74000*/  LDL.LU R30, [R1+0x153c] ;  /* 0x00153c00011e7983 */ /* 0x002ea20000300800 */
[----:B------:R-:W-:Y:S02]  /*74010*/  STL [R1+0x14f4], R38 ;  /* 0x0014f42601007387 */ /* 0x000fe40000100800 */
[----:B------:R-:W2:Y:S01]  /*74020*/  LDL.LU R27, [R1+0x1574] ;  /* 0x00157400011b7983 */ /* 0x000ea20000300800 */
[----:B------:R-:W-:Y:S01]  /*74030*/  ISETP.GT.AND P2, PT, R3, 0x67, PT ;  /* 0x000000670300780c */ /* 0x000fe20003f44270 */
[----:B------:R-:W2:Y:S01]  /*74040*/  LDL.LU R39, [R1+0x1580] ;  /* 0x0015800001277983 */ /* 0x000ea20000300800 */
[----:B------:R-:W-:-:S02]  /*74050*/  IMAD.MOV.U32 R24, RZ, RZ, R35 ;  /* 0x000000ffff187224 */ /* 0x000fc400078e0023 */
        /* <DEDUP_REMOVED lines=8> */
[----:B---3--:R-:W-:Y:S01]  /*740e0*/  IADD3 R31, P4, R31, R29, RZ ;  /* 0x0000001d1f1f7210 */ /* 0x008fe20007f9e0ff */
[----:B------:R-:W-:Y:S03]  /*740f0*/  STL [R1+0x1500], R36 ;  /* 0x0015002401007387 */ /* 0x000fe60000100800 */
[----:B------:R1:W-:Y:S01]  /*74100*/  STL [R1+0x14fc], R37 ;  /* 0x0014fc2501007387 */ /* 0x0003e20000100800 */
[----:B--2---:R-:W-:Y:S01]  /*74110*/  IADD3.X R34, R34, R0, RZ, P4, !PT ;  /* 0x0000000022227210 */ /* 0x004fe200027fe4ff */
[----:B------:R-:W-:Y:S01]  /*74120*/  STL [R1+0x1538], R31 ;  /* 0x0015381f01007387 */ /* 0x000fe20000100800 */
[----:B------:R-:W-:Y:S02]  /*74130*/  IMAD.MOV.U32 R24, RZ, RZ, R36 ;  /* 0x000000ffff187224 */ /* 0x000fe400078e0024 */
[----:B------:R-:W-:-:S02]  /*74140*/  IMAD.MOV.U32 R25, RZ, RZ, R37 ;  /* 0x000000ffff197224 */ /* 0x000fc400078e0025 */
[----:B------:R-:W2:Y:S01]  /*74150*/  LDL.LU R42, [R1+0x157c] ;  /* 0x00157c00012a7983 */ /* 0x000ea20000300800 */
[----:B------:R3:W-:Y:S01]  /*74160*/  STL [R1+0x1534], R34 ;  /* 0x0015342201007387 */ /* 0x0007e20000100800 */
[----:B-1----:R-:W4:Y:S02]  /*74170*/  LDL.LU R37, [R1+0x1370] ;  /* 0x0013700001257983 */ /* 0x002f240000300800 */
[----:B------:R-:W4:Y:S02]  /*74180*/  LDL.LU R38, [R1+0x1338] ;  /* 0x0013380001267983 */ /* 0x000f240000300800 */
[----:B------:R-:W4:Y:S01]  /*74190*/  LDL.LU R36, [R1+0x1374] ;  /* 0x0013740001247983 */ /* 0x000f220000300800 */
[----:B------:R1:W-:Y:S02]  /*741a0*/  LDGSTS.E [R20+0x18e00], [R24.64], P1 ;  /* 0x18e0000018147fae */ /* 0x0003e40008921844 */
[----:B-1----:R-:W-:Y:S01]  /*741b0*/  MOV R25, R34 ;  /* 0x0000002200197202 */ /* 0x002fe20000000f00 */
[----:B------:R-:W-:Y:S01]  /*741c0*/  IMAD.MOV.U32 R24, RZ, RZ, R31 ;  /* 0x000000ffff187224 */ /* 0x000fe200078e001f */
[----:B---3--:R-:W3:Y:S01]  /*741d0*/  LDL.LU R34, [R1+0x1330] ;  /* 0x0013300001227983 */ /* 0x008ee20000300800 */
[----:B------:R-:W3:Y:S01]  /*741e0*/  LDL.LU R31, [R1+0x136c] ;  /* 0x00136c00011f7983 */ /* 0x000ee20000300800 */
[----:B------:R-:W-:-:S02]  /*741f0*/  ISETP.GT.AND P1, PT, R3, 0x6b, PT ;  /* 0x0000006b0300780c */ /* 0x000fc40003f24270 */
[----:B------:R1:W-:Y:S02]  /*74200*/  LDGSTS.E [R20+0x19c00], [R24.64], P2 ;  /* 0x19c0000018147fae */ /* 0x0003e40009121844 */
[----:B-1----:R-:W-:-:S04]  /*74210*/  SEL R24, RZ, 0x4, !P1 ;  /* 0x00000004ff187807 */ /* 0x002fc80004800000 */
[----:B------:R-:W-:-:S04]  /*74220*/  SEL R24, R24, RZ, !P0 ;  /* 0x000000ff18187207 */ /* 0x000fc80004000000 */
[----:B------:R-:W-:Y:S02]  /*74230*/  ISETP.NE.U32.AND P1, PT, R24, RZ, PT ;  /* 0x000000ff1800720c */ /* 0x000fe40003f25070 */
[-C--:B------:R-:W-:Y:S02]  /*74240*/  IADD3 R28, P3, R28, R29.reuse, RZ ;  /* 0x0000001d1c1c7210 */ /* 0x080fe40007f7e0ff */
[----:B------:R-:W-:-:S03]  /*74250*/  IADD3 R26, P4, R26, R29, RZ ;  /* 0x0000001d1a1a7210 */ /* 0x000fc60007f9e0ff */
[----:B------:R-:W-:Y:S01]  /*74260*/  STL [R1+0x1540], R28 ;  /* 0x0015401c01007387 */ /* 0x000fe20000100800 */
[----:B------:R-:W-:Y:S02]  /*74270*/  IMAD.MOV.U32 R24, RZ, RZ, R28 ;  /* 0x000000ffff187224 */ /* 0x000fe400078e001c */
[--C-:B------:R-:W-:Y:S02]  /*74280*/  IMAD.X R30, R30, 0x1, R0.reuse, P3 ;  /* 0x000000011e1e7824 */ /* 0x100fe400018e0600 */
[----:B------:R-:W-:-:S03]  /*74290*/  IMAD.X R27, R27, 0x1, R0, P4 ;  /* 0x000000011b1b7824 */ /* 0x000fc600020e0600 */
[----:B------:R1:W-:Y:S01]  /*742a0*/  STL [R1+0x153c], R30 ;  /* 0x00153c1e01007387 */ /* 0x0003e20000100800 */
[----:B------:R-:W-:Y:S01]  /*742b0*/  STL [R1+0x1578], R26 ;  /* 0x0015781a01007387 */ /* 0x000fe20000100800 */
[----:B------:R-:W-:Y:S01]  /*742c0*/  MOV R25, R30 ;  /* 0x0000001e00197202 */ /* 0x000fe20000000f00 */
[----:B------:R1:W-:Y:S04]  /*742d0*/  STL [R1+0x1574], R27 ;  /* 0x0015741b01007387 */ /* 0x0003e80000100800 */
[----:B------:R1:W-:Y:S04]  /*742e0*/  LDGSTS.E [R20+0x19e00], [R24.64], P2 ;  /* 0x19e0000018147fae */ /* 0x0003e80009121844 */
[----:B-1----:R-:W3:Y:S01]  /*742f0*/  LDL.LU R30, [R1+0x12f8] ;  /* 0x0012f800011e7983 */ /* 0x002ee20000300800 */
[----:B------:R-:W3:Y:S01]  /*74300*/  LDL.LU R28, [R1+0x1334] ;  /* 0x00133400011c7983 */ /* 0x000ee20000300800 */
[----:B------:R-:W-:-:S02]  /*74310*/  ISETP.GT.AND P2, PT, R3, 0x6f, PT ;  /* 0x0000006f0300780c */ /* 0x000fc40003f44270 */
[-C--:B------:R-:W-:Y:S01]  /*74320*/  IADD3 R39, P3, R39, R29.reuse, RZ ;  /* 0x0000001d27277210 */ /* 0x080fe20007f7e0ff */
[----:B------:R-:W-:Y:S02]  /*74330*/  IMAD.MOV.U32 R25, RZ, RZ, R27 ;  /* 0x000000ffff197224 */ /* 0x000fe400078e001b */
[----:B------:R-:W-:Y:S01]  /*74340*/  IMAD.MOV.U32 R24, RZ, RZ, R26 ;  /* 0x000000ffff187224 */ /* 0x000fe200078e001a */
[----:B------:R-:W3:Y:S01]  /*74350*/  LDL.LU R27, [R1+0x12f0] ;  /* 0x0012f000011b7983 */ /* 0x000ee20000300800 */
[----:B------:R-:W3:Y:S03]  /*74360*/  LDL.LU R26, [R1+0x132c] ;  /* 0x00132c00011a7983 */ /* 0x000ee60000300800 */
[----:B------:R1:W-:Y:S01]  /*74370*/  LDGSTS.E [R20+0x1ac00], [R24.64], P1 ;  /* 0x1ac0000018147fae */ /* 0x0003e20008921844 */
[----:B------:R-:W-:Y:S02]  /*74380*/  IADD3 R35, P4, R35, R29, RZ ;  /* 0x0000001d23237210 */ /* 0x000fe40007f9e0ff */
[----:B-1----:R-:W-:-:S04]  /*74390*/  SEL R24, RZ, 0x4, !P2 ;  /* 0x00000004ff187807 */ /* 0x002fc80005000000 */
[----:B------:R-:W-:-:S04]  /*743a0*/  SEL R24, R24, RZ, !P0 ;  /* 0x000000ff18187207 */ /* 0x000fc80004000000 */
[----:B------:R-:W-:Y:S01]  /*743b0*/  ISETP.NE.U32.AND P2, PT, R24, RZ, PT ;  /* 0x000000ff1800720c */ /* 0x000fe20003f45070 */
[----:B------:R-:W-:Y:S01]  /*743c0*/  IMAD.MOV.U32 R24, RZ, RZ, R39 ;  /* 0x000000ffff187224 */ /* 0x000fe200078e0027 */
[----:B------:R-:W-:Y:S01]  /*743d0*/  STL [R1+0x1580], R39 ;  /* 0x0015802701007387 */ /* 0x000fe20000100800 */
[----:B--2---:R-:W-:Y:S01]  /*743e0*/  IMAD.X R42, R42, 0x1, R0, P3 ;  /* 0x000000012a2a7824 */ /* 0x004fe200018e0600 */
[----:B----4-:R-:W-:-:S03]  /*743f0*/  IADD3.X R37, R37, R0, RZ, P4, !PT ;  /* 0x0000000025257210 */ /* 0x010fc600027fe4ff */
[----:B------:R-:W-:Y:S01]  /*74400*/  IMAD.MOV.U32 R25, RZ, RZ, R42 ;  /* 0x000000ffff197224 */ /* 0x000fe200078e002a */
[-C--:B------:R-:W-:Y:S01]  /*74410*/  IADD3 R36, P3, R36, R29.reuse, RZ ;  /* 0x0000001d24247210 */ /* 0x080fe20007f7e0ff */
[----:B------:R-:W-:Y:S01]  /*74420*/  STL [R1+0x157c], R42 ;  /* 0x00157c2a01007387 */ /* 0x000fe20000100800 */
[----:B------:R1:W-:Y:S03]  /*74430*/  STL [R1+0x15b4], R35 ;  /* 0x0015b42301007387 */ /* 0x0003e60000100800 */
[----:B------:R2:W-:Y:S01]  /*74440*/  LDGSTS.E [R20+0x1ae00], [R24.64], P1 ;  /* 0x1ae0000018147fae */ /* 0x0005e20008921844 */
[----:B------:R4:W-:Y:S02]  /*74450*/  STL [R1+0x1370], R37 ;  /* 0x0013702501007387 */ /* 0x0009e40000100800 */
[--C-:B------:R-:W-:Y:S01]  /*74460*/  IMAD.X R38, R38, 0x1, R0.reuse, P3 ;  /* 0x0000000126267824 */ /* 0x100fe200018e0600 */
[----:B---3--:R-:W-:Y:S01]  /*74470*/  IADD3 R31, P4, R31, R29, RZ ;  /* 0x0000001d1f1f7210 */ /* 0x008fe20007f9e0ff */
[----:B--2---:R-:W-:Y:S01]  /*74480*/  IMAD.MOV.U32 R24, RZ, RZ, R35 ;  /* 0x000000ffff187224 */ /* 0x004fe200078e0023 */
[----:B------:R-:W-:Y:S01]  /*74490*/  MOV R25, R37 ;  /* 0x0000002500197202 */ /* 0x000fe20000000f00 */
[----:B-1----:R-:W2:Y:S01]  /*744a0*/  LDL.LU R35, [R1+0x12f4] ;  /* 0x0012f40001237983 */ /* 0x002ea20000300800 */
[----:B----4-:R-:W3:Y:S02]  /*744b0*/  LDL.LU R37, [R1+0x12ec] ;  /* 0x0012ec0001257983 */ /* 0x010ee40000300800 */
[----:B------:R-:W-:-:S02]  /*744c0*/  IMAD.X R34, R34, 0x1, R0, P4 ;  /* 0x0000000122227824 */ /* 0x000fc400020e0600 */
[----:B------:R-:W-:Y:S01]  /*744d0*/  STL [R1+0x1374], R36 ;  /* 0x0013742401007387 */ /* 0x000fe20000100800 */
[----:B------:R1:W-:Y:S01]  /*744e0*/  STL [R1+0x1338], R38 ;  /* 0x0013382601007387 */ /* 0x0003e20000100800 */
[----:B------:R-:W-:Y:S02]  /*744f0*/  STL [R1+0x136c], R31 ;  /* 0x00136c1f01007387 */ /* 0x000fe40000100800 */
[----:B------:R-:W4:Y:S01]  /*74500*/  LDL.LU R39, [R1+0x12b8] ;  /* 0x0012b80001277983 */ /* 0x000f220000300800 */
[----:B------:R1:W-:Y:S01]  /*74510*/  LDGSTS.E [R20+0x1bc00], [R24.64], P2 ;  /* 0x1bc0000018147fae */ /* 0x0003e20009121844 */
[----:B------:R1:W-:Y:S02]  /*74520*/  STL [R1+0x1330], R34 ;  /* 0x0013302201007387 */ /* 0x0003e40000100800 */
[----:B-1----:R-:W-:Y:S02]  /*74530*/  MOV R25, R38 ;  /* 0x0000002600197202 */ /* 0x002fe40000000f00 */
[----:B------:R-:W4:Y:S01]  /*74540*/  LDL.LU R38, [R1+0x12b0] ;  /* 0x0012b00001267983 */ /* 0x000f220000300800 */
[----:B------:R-:W-:-:S04]  /*74550*/  ISETP.GT.AND P1, PT, R3, 0x73, PT ;  /* 0x000000730300780c */ /* 0x000fc80003f24270 */
[----:B------:R-:W-:-:S04]  /*74560*/  SEL R24, RZ, 0x4, !P1 ;  /* 0x00000004ff187807 */ /* 0x000fc80004800000 */
[----:B------:R-:W-:-:S04]  /*74570*/  SEL R24, R24, RZ, !P0 ;  /* 0x000000ff18187207 */ /* 0x000fc80004000000 */
[----:B------:R-:W-:Y:S01]  /*74580*/  ISETP.NE.U32.AND P1, PT, R24, RZ, PT ;  /* 0x000000ff1800720c */ /* 0x000fe20003f25070 */
[----:B------:R-:W-:Y:S02]  /*74590*/  IMAD.MOV.U32 R24, RZ, RZ, R36 ;  /* 0x000000ffff187224 */ /* 0x000fe400078e0024 */
[----:B------:R-:W4:Y:S04]  /*745a0*/  LDL.LU R36, [R1+0x1278] ;  /* 0x0012780001247983 */ /* 0x000f280000300800 */
[----:B------:R1:W-:Y:S01]  /*745b0*/  LDGSTS.E [R20+0x1be00], [R24.64], P2 ;  /* 0x1be0000018147fae */ /* 0x0003e20009121844 */
[----:B------:R-:W-:Y:S01]  /*745c0*/  ISETP.GT.AND P2, PT, R3, 0x77, PT ;  /* 0x000000770300780c */ /* 0x000fe20003f44270 */
[----:B-1----:R-:W-:Y:S02]  /*745d0*/  IMAD.MOV.U32 R25, RZ, RZ, R34 ;  /* 0x000000ffff197224 */ /* 0x002fe400078e0022 */
[----:B------:R-:W4:Y:S01]  /*745e0*/  LDL.LU R34, [R1+0x12b4] ;  /* 0x0012b40001227983 */ /* 0x000f220000300800 */
[----:B------:R-:W-:-:S05]  /*745f0*/  IMAD.MOV.U32 R24, RZ, RZ, R31 ;  /* 0x000000ffff187224 */ /* 0x000fca00078e001f */
[----:B------:R1:W-:Y:S01]  /*74600*/  LDGSTS.E [R20+0x1cc00], [R24.64], P1 ;  /* 0x1cc0000018147fae */ /* 0x0003e20008921844 */
[----:B------:R-:W-:Y:S02]  /*74610*/  IADD3 R28, P3, R28, R29, RZ ;  /* 0x0000001d1c1c7210 */ /* 0x000fe40007f7e0ff */
[----:B-1----:R-:W-:-:S03]  /*74620*/  SEL R24, RZ, 0x4, !P2 ;  /* 0x00000004ff187807 */ /* 0x002fc60005000000 */
[----:B------:R-:W-:Y:S01]  /*74630*/  IMAD.X R30, R30, 0x1, R0, P3 ;  /* 0x000000011e1e7824 */ /* 0x000fe200018e0600 */
[----:B------:R-:W-:Y:S01]  /*74640*/  STL [R1+0x1334], R28 ;  /* 0x0013341c01007387 */ /* 0x000fe20000100800 */
[----:B------:R-:W-:Y:S02]  /*74650*/  SEL R24, R24, RZ, !P0 ;  /* 0x000000ff18187207 */ /* 0x000fe40004000000 */
[----:B------:R-:W-:Y:S01]  /*74660*/  IADD3 R26, P4, R26, R29, RZ ;  /* 0x0000001d1a1a7210 */ /* 0x000fe20007f9e0ff */
[----:B------:R1:W-:Y:S01]  /*74670*/  STL [R1+0x12f8], R30 ;  /* 0x0012f81e01007387 */ /* 0x0003e20000100800 */
[----:B------:R-:W-:Y:S02]  /*74680*/  IMAD.MOV.U32 R25, RZ, RZ, R30 ;  /* 0x000000ffff197224 */ /* 0x000fe400078e001e */
[----:B------:R-:W-:Y:S01]  /*74690*/  IADD3.X R27, R27, R0, RZ, P4, !PT ;  /* 0x000000001b1b7210 */ /* 0x000fe200027fe4ff */
[----:B------:R-:W-:Y:S01]  /*746a0*/  STL [R1+0x132c], R26 ;  /* 0x00132c1a01007387 */ /* 0x000fe20000100800 */
[----:B------:R-:W-:Y:S01]  /*746b0*/  ISETP.NE.U32.AND P2, PT, R24, RZ, PT ;  /* 0x000000ff1800720c */ /* 0x000fe20003f45070 */
[----:B------:R-:W-:-:S02]  /*746c0*/  IMAD.MOV.U32 R24, RZ, RZ, R28 ;  /* 0x000000ffff187224 */ /* 0x000fc400078e001c */
[----:B-1----:R-:W4:Y:S01]  /*746d0*/  LDL.LU R30, [R1+0x12ac] ;  /* 0x0012ac00011e7983 */ /* 0x002f220000300800 */
[----:B------:R1:W-:Y:S02]  /*746e0*/  STL [R1+0x12f0], R27 ;  /* 0x0012f01b01007387 */ /* 0x0003e40000100800 */
[----:B------:R-:W4:Y:S01]  /*746f0*/  LDL.LU R31, [R1+0x1270] ;  /* 0x00127000011f7983 */ /* 0x000f220000300800 */
[----:B------:R1:W-:Y:S01]  /*74700*/  LDGSTS.E [R20+0x1ce00], [R24.64], P1 ;  /* 0x1ce0000018147fae */ /* 0x0003e20008921844 */
[----:B------:R-:W-:Y:S02]  /*74710*/  ISETP.GT.AND P1, PT, R3, 0x7b, PT ;  /* 0x0000007b0300780c */ /* 0x000fe40003f24270 */
        /* <DEDUP_REMOVED lines=12> */
[----:B----4-:R-:W-:Y:S01]  /*747e0*/  IMAD.X R39, R39, 0x1, R0, P3 ;  /* 0x0000000127277824 */ /* 0x010fe200018e0600 */
[----:B------:R1:W-:Y:S01]  /*747f0*/  STL [R1+0x12f4], R35 ;  /* 0x0012f42301007387 */ /* 0x0003e20000100800 */
[----:B------:R-:W-:-:S03]  /*74800*/  IMAD.MOV.U32 R24, RZ, RZ, R35 ;  /* 0x000000ffff187224 */ /* 0x000fc600078e0023 */
[----:B------:R-:W-:Y:S01]  /*74810*/  STL [R1+0x12b8], R39 ;  /* 0x0012b82701007387 */ /* 0x000fe20000100800 */
[----:B------:R-:W-:Y:S03]  /*74820*/  STL [R1+0x12ec], R37 ;  /* 0x0012ec2501007387 */ /* 0x000fe60000100800 */
[----:B-1----:R-:W2:Y:S01]  /*74830*/  LDL.LU R35, [R1+0xb3c] ;  /* 0x000b3c0001237983 */ /* 0x002ea20000300800 */
[----:B------:R-:W-:-:S05]  /*74840*/  IMAD.X R38, R38, 0x1, R0, P4 ;  /* 0x0000000126267824 */ /* 0x000fca00020e0600 */
[----:B------:R1:W-:Y:S01]  /*74850*/  STL [R1+0x12b0], R38 ;  /* 0x0012b02601007387 */ /* 0x0003e20000100800 */
[----:B------:R-:W3:Y:S01]  /*74860*/  LDL.LU R45, [R1+0xb7c] ;  /* 0x000b7c00012d7983 */ /* 0x000ee20000300800 */
[----:B------:R-:W-:-:S05]  /*74870*/  MOV R25, R39 ;  /* 0x0000002700197202 */ /* 0x000fca0000000f00 */
[----:B------:R4:W-:Y:S01]  /*74880*/  LDGSTS.E [R20+0x1de00], [R24.64], P2 ;  /* 0x1de0000018147fae */ /* 0x0009e20009121844 */
[----:B------:R-:W-:Y:S01]  /*74890*/  ISETP.GT.AND P2, PT, R3, 0x7f, PT ;  /* 0x0000007f0300780c */ /* 0x000fe20003f44270 */
[----:B----4-:R-:W-:Y:S02]  /*748a0*/  IMAD.MOV.U32 R24, RZ, RZ, R37 ;  /* 0x000000ffff187224 */ /* 0x010fe400078e0025 */
[----:B------:R-:W-:-:S05]  /*748b0*/  IMAD.MOV.U32 R25, RZ, RZ, R38 ;  /* 0x000000ffff197224 */ /* 0x000fca00078e0026 */
[----:B------:R4:W-:Y:S01]  /*748c0*/  LDGSTS.E [R20+0x1ec00], [R24.64], P1 ;  /* 0x1ec0000018147fae */ /* 0x0009e20008921844 */
[----:B------:R-:W-:-:S05]  /*748d0*/  IADD3 R34, P3, R34, R29, RZ ;  /* 0x0000001d22227210 */ /* 0x000fca0007f7e0ff */
[----:B------:R-:W-:Y:S01]  /*748e0*/  IMAD.X R36, R36, 0x1, R0, P3 ;  /* 0x0000000124247824 */ /* 0x000fe200018e0600 */
[----:B----4-:R-:W-:-:S04]  /*748f0*/  SEL R24, RZ, 0x4, !P2 ;  /* 0x00000004ff187807 */ /* 0x010fc80005000000 */
[----:B------:R-:W-:Y:S01]  /*74900*/  SEL R24, R24, RZ, !P0 ;  /* 0x000000ff18187207 */ /* 0x000fe20004000000 */
[----:B------:R-:W-:-:S03]  /*74910*/  IMAD.MOV.U32 R25, RZ, RZ, R36 ;  /* 0x000000ffff197224 */ /* 0x000fc600078e0024 */
[----:B------:R-:W-:Y:S01]  /*74920*/  ISETP.NE.U32.AND P2, PT, R24, RZ, PT ;  /* 0x000000ff1800720c */ /* 0x000fe20003f45070 */
[----:B------:R-:W-:-:S05]  /*74930*/  MOV R24, R34 ;  /* 0x0000002200187202 */ /* 0x000fca0000000f00 */
[----:B------:R4:W-:Y:S04]  /*74940*/  LDGSTS.E [R20+0x1ee00], [R24.64], P1 ;  /* 0x1ee0000018147fae */ /* 0x0009e80008921844 */
[----:B------:R-:W-:Y:S01]  /*74950*/  STL [R1+0x12b4], R34 ;  /* 0x0012b42201007387 */ /* 0x000fe20000100800 */
[----:B------:R-:W-:Y:S01]  /*74960*/  STL [R1+0x1278], R36 ;  /* 0x0012782401007387 */ /* 0x000fe20000100800 */
[----:B-1----:R-:W-:Y:S02]  /*74970*/  LOP3.LUT R38, R33, 0x7f, RZ, 0xc0, !PT ;  /* 0x0000007f21267812 */ /* 0x002fe400078ec0ff */
[----:B------:R-:W-:-:S05]  /*74980*/  IADD3 R30, P1, R30, R29, RZ ;  /* 0x0000001d1e1e7210 */ /* 0x000fca0007f3e0ff */
[----:B------:R-:W-:Y:S01]  /*74990*/  IMAD.X R31, R31, 0x1, R0, P1 ;  /* 0x000000011f1f7824 */ /* 0x000fe200008e0600 */
[----:B------:R-:W-:Y:S04]  /*749a0*/  STL [R1+0x12ac], R30 ;  /* 0x0012ac1e01007387 */ /* 0x000fe80000100800 */
[----:B------:R1:W-:Y:S01]  /*749b0*/  STL [R1+0x1270], R31 ;  /* 0x0012701f01007387 */ /* 0x0003e20000100800 */
[----:B----4-:R-:W-:Y:S01]  /*749c0*/  MOV R25, R31 ;  /* 0x0000001f00197202 */ /* 0x010fe20000000f00 */
[----:B------:R-:W-:Y:S01]  /*749d0*/  IMAD.MOV.U32 R24, RZ, RZ, R30 ;  /* 0x000000ffff187224 */ /* 0x000fe200078e001e */
[----:B------:R-:W-:Y:S02]  /*749e0*/  IADD3 R26, P3, R26, R29, RZ ;  /* 0x0000001d1a1a7210 */ /* 0x000fe40007f7e0ff */
[----:B------:R-:W-:Y:S01]  /*749f0*/  ISETP.GE.AND P1, PT, R38, R3, PT ;  /* 0x000000032600720c */ /* 0x000fe20003f26270 */
[----:B-1----:R-:W-:Y:S01]  /*74a00*/  IMAD.MOV.U32 R31, RZ, RZ, c[0x0][0x18c] ;  /* 0x00006300ff1f7624 */ /* 0x002fe200078e00ff */
[----:B------:R1:W-:Y:S01]  /*74a10*/  LDGSTS.E [R20+0x1fc00], [R24.64], P2 ;  /* 0x1fc0000018147fae */ /* 0x0003e20009121844 */
[----:B------:R-:W-:-:S02]  /*74a20*/  IMAD.X R27, R27, 0x1, R0, P3 ;  /* 0x000000011b1b7824 */ /* 0x000fc400018e0600 */
[----:B------:R-:W-:Y:S01]  /*74a30*/  IMAD.SHL.U32 R31, R31, 0x80, RZ ;  /* 0x000000801f1f7824 */ /* 0x000fe200078e00ff */
[----:B------:R-:W-:-:S04]  /*74a40*/  SEL R3, RZ, 0x4, P1 ;  /* 0x00000004ff037807 */ /* 0x000fc80000800000 */
[----:B------:R-:W-:Y:S01]  /*74a50*/  SHF.L.U32 R31, R31, 0x2, RZ ;  /* 0x000000021f1f7819 */ /* 0x000fe200000006ff */
[----:B-1----:R-:W-:Y:S02]  /*74a60*/  IMAD.MOV.U32 R24, RZ, RZ, R26 ;  /* 0x000000ffff187224 */ /* 0x002fe400078e001a */
[----:B------:R-:W-:Y:S01]  /*74a70*/  IMAD.MOV.U32 R25, RZ, RZ, R27 ;  /* 0x000000ffff197224 */ /* 0x000fe200078e001b */
[----:B------:R-:W-:-:S04]  /*74a80*/  IADD3 R28, P1, R28, R31, RZ ;  /* 0x0000001f1c1c7210 */ /* 0x000fc80007f3e0ff */
[----:B------:R1:W-:Y:S01]  /*74a90*/  LDGSTS.E [R20+0x1fe00], [R24.64], P2 ;  /* 0x1fe0000018147fae */ /* 0x0003e20009121844 */
[----:B------:R-:W-:-:S03]  /*74aa0*/  IADD3 R43, P2, R43, R31, RZ ;  /* 0x0000001f2b2b7210 */ /* 0x000fc60007f5e0ff */
[----:B------:R1:W-:Y:S01]  /*74ab0*/  STL [R1+0x1274], R26 ;  /* 0x0012741a01007387 */ /* 0x0003e20000100800 */
[----:B------:R1:W-:Y:S02]  /*74ac0*/  STL [R1+0xb38], R27 ;  /* 0x000b381b01007387 */ /* 0x0003e40000100800 */
[----:B------:R1:W-:Y:S01]  /*74ad0*/  STL [R1+0xb40], R28 ;  /* 0x000b401c01007387 */ /* 0x0003e20000100800 */
[----:B------:R1:W-:Y:S01]  /*74ae0*/  STL [R1+0xb80], R43 ;  /* 0x000b802b01007387 */ /* 0x0003e20000100800 */
[----:B------:R-:W-:-:S04]  /*74af0*/  SEL R3, R3, RZ, !P0 ;  /* 0x000000ff03037207 */ /* 0x000fc80004000000 */
[----:B------:R-:W-:Y:S01]  /*74b00*/  ISETP.NE.U32.AND P0, PT, R3, RZ, PT ;  /* 0x000000ff0300720c */ /* 0x000fe20003f05070 */
[----:B--2---:R-:W-:-:S05]  /*74b10*/  IMAD.X R35, R35, 0x1, R2, P1 ;  /* 0x0000000123237824 */ /* 0x004fca00008e0602 */
[----:B------:R1:W-:Y:S01]  /*74b20*/  STL [R1+0xb3c], R35 ;  /* 0x000b3c2301007387 */ /* 0x0003e20000100800 */
[----:B---3--:R-:W-:-:S05]  /*74b30*/  IADD3.X R45, R45, R2, RZ, P2, !PT ;  /* 0x000000022d2d7210 */ /* 0x008fca00017fe4ff */
[----:B------:R1:W-:Y:S02]  /*74b40*/  STL [R1+0xb7c], R45 ;  /* 0x000b7c2d01007387 */ /* 0x0003e40000100800 */
        /* <DEDUP_REMOVED lines=8> */
[----:B-1----:R-:W-:-:S03]  /*74bd0*/  IMAD.MOV.U32 R24, RZ, RZ, R28 ;  /* 0x000000ffff187224 */ /* 0x002fc600078e001c */
[----:B------:R-:W4:Y:S01]  /*74be0*/  LDL.LU R27, [R1+0xcc4] ;  /* 0x000cc400011b7983 */ /* 0x000f220000300800 */
[----:B------:R-:W-:-:S03]  /*74bf0*/  IMAD.MOV.U32 R25, RZ, RZ, R35 ;  /* 0x000000ffff197224 */ /* 0x000fc600078e0023 */
[----:B------:R-:W4:Y:S04]  /*74c00*/  LDL.LU R26, [R1+0xd04] ;  /* 0x000d0400011a7983 */ /* 0x000f280000300800 */
[----:B------:R-:W4:Y:S04]  /*74c10*/  LDL.LU R35, [R1+0xcc0] ;  /* 0x000cc00001237983 */ /* 0x000f280000300800 */
[----:B------:R-:W0:Y:S04]  /*74c20*/  LDGDEPBAR ;  /* 0x00000000000079af */ /* 0x000e280000000000 */
[----:B------:R1:W-:Y:S04]  /*74c30*/  LDGSTS.E [R21+0x40000], [R24.64], P0 ;  /* 0x4000000018157fae */ /* 0x0003e80008121844 */
[----:B------:R-:W4:Y:S01]  /*74c40*/  LDL.LU R28, [R1+0xd00] ;  /* 0x000d0000011c7983 */ /* 0x000f220000300800 */
[----:B-1----:R-:W-:Y:S01]  /*74c50*/  IMAD.MOV.U32 R24, RZ, RZ, R43 ;  /* 0x000000ffff187224 */ /* 0x002fe200078e002b */
[----:B------:R-:W-:-:S05]  /*74c60*/  MOV R25, R45 ;  /* 0x0000002d00197202 */ /* 0x000fca0000000f00 */
[----:B------:R1:W-:Y:S01]  /*74c70*/  LDGSTS.E [R21+0x41000], [R24.64], P0 ;  /* 0x4100000018157fae */ /* 0x0003e20008121844 */
[----:B---3--:R-:W-:-:S05]  /*74c80*/  IADD3 R30, P1, R30, R31, RZ ;  /* 0x0000001f1e1e7210 */ /* 0x008fca0007f3e0ff */
[----:B--2---:R-:W-:Y:S01]  /*74c90*/  IMAD.X R37, R37, 0x1, R2, P1 ;  /* 0x0000000125257824 */ /* 0x004fe200008e0602 */
[----:B----4-:R-:W-:Y:S01]  /*74ca0*/  IADD3 R29, P2, R29, R31, RZ ;  /* 0x0000001f1d1d7210 */ /* 0x010fe20007f5e0ff */
[----:B------:R2:W-:Y:S01]  /*74cb0*/  STL [R1+0xbc0], R30 ;  /* 0x000bc01e01007387 */ /* 0x0005e20000100800 */
[----:B-1----:R-:W-:Y:S02]  /*74cc0*/  IMAD.MOV.U32 R24, RZ, RZ, R30 ;  /* 0x000000ffff187224 */ /* 0x002fe400078e001e */
[----:B------:R-:W-:Y:S01]  /*74cd0*/  MOV R25, R37 ;  /* 0x0000002500197202 */ /* 0x000fe20000000f00 */
[----:B------:R-:W-:Y:S01]  /*74ce0*/  IMAD.X R39, R39, 0x1, R2, P2 ;  /* 0x0000000127277824 */ /* 0x000fe200010e0602 */
[----:B------:R1:W-:Y:S04]  /*74cf0*/  STL [R1+0xbbc], R37 ;  /* 0x000bbc2501007387 */ /* 0x0003e80000100800 */
[----:B------:R-:W-:Y:S04]  /*74d00*/  STL [R1+0xc04], R29 ;  /* 0x000c041d01007387 */ /* 0x000fe80000100800 */
[----:B--2---:R-:W2:Y:S04]  /*74d10*/  LDL.LU R30, [R1+0xd44] ;  /* 0x000d4400011e7983 */ /* 0x004ea80000300800 */
[----:B------:R3:W-:Y:S04]  /*74d20*/  STL [R1+0xc00], R39 ;  /* 0x000c002701007387 */ /* 0x0007e80000100800 */
[----:B------:R4:W-:Y:S04]  /*74d30*/  LDGSTS.E [R21+0x42000], [R24.64], P0 ;  /* 0x4200000018157fae */ /* 0x0009e80008121844 */
[----:B-1----:R-:W2:Y:S01]  /*74d40*/  LDL.LU R37, [R1+0xd84] ;  /* 0x000d840001257983 */ /* 0x002ea20000300800 */
[----:B----4-:R-:W-:-:S03]  /*74d50*/  IMAD.MOV.U32 R25, RZ, RZ, R39 ;  /* 0x000000ffff197224 */ /* 0x010fc600078e0027 */
[----:B---3--:R-:W3:Y:S04]  /*74d60*/  LDL.LU R39, [R1+0xd40] ;  /* 0x000d400001277983 */ /* 0x008ee80000300800 */
[----:B------:R-:W4:Y:S01]  /*74d70*/  LDL.LU R43, [R1+0xd80] ;  /* 0x000d8000012b7983 */ /* 0x000f220000300800 */
[-C--:B------:R-:W-:Y:S01]  /*74d80*/  IADD3 R34, P1, R34, R31.reuse, RZ ;  /* 0x0000001f22227210 */ /* 0x080fe20007f3e0ff */
[----:B------:R-:W-:Y:S01]  /*74d90*/  IMAD.MOV.U32 R24, RZ, RZ, R29 ;  /* 0x000000ffff187224 */ /* 0x000fe200078e001d */
[----:B------:R-:W-:Y:S01]  /*74da0*/  IADD3 R42, P2, R42, R31, RZ ;  /* 0x0000001f2a2a7210 */ /* 0x000fe20007f5e0ff */
[----:B------:R-:W4:Y:S02]  /*74db0*/  LDL.LU R29, [R1+0xdc4] ;  /* 0x000dc400011d7983 */ /* 0x000f240000300800 */
[----:B------:R-:W-:-:S02]  /*74dc0*/  IMAD.X R36, R36, 0x1, R2, P1 ;  /* 0x0000000124247824 */ /* 0x000fc400008e0602 */
[----:B------:R-:W4:Y:S01]  /*74dd0*/  LDL.LU R3, [R1+0xe04] ;  /* 0x000e040001037983 */ /* 0x000f220000300800 */
[----:B------:R-:W-:-:S03]  /*74de0*/  IADD3.X R44, R44, R2, RZ, P2, !PT ;  /* 0x000000022c2c7210 */ /* 0x000fc600017fe4ff */
[----:B------:R-:W-:Y:S04]  /*74df0*/  STL [R1+0xc44], R34 ;  /* 0x000c442201007387 */ /* 0x000fe80000100800 */
[----:B------:R1:W-:Y:S04]  /*74e00*/  LDGSTS.E [R21+0x43000], [R24.64], P0 ;  /* 0x4300000018157fae */ /* 0x0003e80008121844 */
[----:B------:R1:W-:Y:S04]  /*74e10*/  STL [R1+0xc40], R36 ;  /* 0x000c402401007387 */ /* 0x0003e80000100800 */
[----:B------:R-:W-:Y:S01]  /*74e20*/  STL [R1+0xc84], R42 ;  /* 0x000c842a01007387 */ /* 0x000fe20000100800 */
[----:B-1----:R-:W-:-:S03]  /*74e30*/  IMAD.MOV.U32 R25, RZ, RZ, R36 ;  /* 0x000000ffff197224 */ /* 0x002fc600078e0024 */
[----:B------:R-:W4:Y:S01]  /*74e40*/  LDL.LU R36, [R1+0xdc0] ;  /* 0x000dc00001247983 */ /* 0x000f220000300800 */
[----:B------:R-:W-:-:S03]  /*74e50*/  IMAD.MOV.U32 R24, RZ, RZ, R34 ;  /* 0x000000ffff187224 */ /* 0x000fc600078e0022 */
[----:B------:R-:W-:Y:S04]  /*74e60*/  STL [R1+0xc80], R44 ;  /* 0x000c802c01007387 */ /* 0x000fe80000100800 */
[----:B------:R-:W4:Y:S01]  /*74e70*/  LDL.LU R34, [R1+0xe00] ;  /* 0x000e000001227983 */ /* 0x000f220000300800 */
[-C--:B------:R-:W-:Y:S02]  /*74e80*/  IADD3 R27, P1, R27, R31.reuse, RZ ;  /* 0x0000001f1b1b7210 */ /* 0x080fe40007f3e0ff */
[----:B------:R-:W-:Y:S01]  /*74e90*/  IADD3 R26, P2, R26, R31, RZ ;  /* 0x0000001f1a1a7210 */ /* 0x000fe20007f5e0ff */
[----:B------:R1:W-:Y:S02]  /*74ea0*/  LDGSTS.E [R21+0x44000], [R24.64], P0 ;  /* 0x4400000018157fae */ /* 0x0003e40008121844 */
[----:B------:R-:W-:-:S02]  /*74eb0*/  IMAD.X R35, R35, 0x1, R2, P1 ;  /* 0x0000000123237824 */ /* 0x000fc400008e0602 */
[----:B------:R1:W-:Y:S01]  /*74ec0*/  STL [R1+0xcc4], R27 ;  /* 0x000cc41b01007387 */ /* 0x0003e20000100800 */
[----:B------:R-:W-:Y:S02]  /*74ed0*/  IMAD.X R28, R28, 0x1, R2, P2 ;  /* 0x000000011c1c7824 */ /* 0x000fe400010e0602 */
[----:B-1----:R-:W-:Y:S01]  /*74ee0*/  IMAD.MOV.U32 R24, RZ, RZ, R42 ;  /* 0x000000ffff187224 */ /* 0x002fe200078e002a */
[----:B------:R-:W-:Y:S01]  /*74ef0*/  MOV R25, R44 ;  /* 0x0000002c00197202 */ /* 0x000fe20000000f00 */
[----:B------:R1:W-:Y:S04]  /*74f00*/  STL [R1+0xcc0], R35 ;  /* 0x000cc02301007387 */ /* 0x0003e80000100800 */
[----:B------:R1:W-:Y:S04]  /*74f10*/  LDGSTS.E [R21+0x45000], [R24.64], P0 ;  /* 0x4500000018157fae */ /* 0x0003e80008121844 */
[----:B------:R1:W-:Y:S02]  /*74f20*/  STL [R1+0xd04], R26 ;  /* 0x000d041a01007387 */ /* 0x0003e40000100800 */
[----:B-1----:R-:W-:-:S02]  /*74f30*/  IMAD.MOV.U32 R24, RZ, RZ, R27 ;  /* 0x000000ffff187224 */ /* 0x002fc400078e001b */
[----:B------:R-:W4:Y:S01]  /*74f40*/  LDL.LU R27, [R1+0xe44] ;  /* 0x000e4400011b7983 */ /* 0x000f220000300800 */
[----:B------:R-:W-:-:S03]  /*74f50*/  MOV R25, R35 ;  /* 0x0000002300197202 */ /* 0x000fc60000000f00 */
[----:B------:R1:W-:Y:S04]  /*74f60*/  STL [R1+0xd00], R28 ;  /* 0x000d001c01007387 */ /* 0x0003e80000100800 */
[----:B------:R-:W4:Y:S04]  /*74f70*/  LDL.LU R42, [R1+0xe84] ;  /* 0x000e8400012a7983 */ /* 0x000f280000300800 */
[----:B------:R-:W4:Y:S04]  /*74f80*/  LDL.LU R35, [R1+0xe40] ;  /* 0x000e400001237983 */ /* 0x000f280000300800 */
[----:B------:R1:W-:Y:S04]  /*74f90*/  LDGSTS.E [R21+0x46000], [R24.64], P0 ;  /* 0x4600000018157fae */ /* 0x0003e80008121844 */
[----:B------:R-:W4:Y:S01]  /*74fa0*/  LDL.LU R44, [R1+0xe80] ;  /* 0x000e8000012c7983 */ /* 0x000f220000300800 */
[----:B-1----:R-:W-:-:S02]  /*74fb0*/  IMAD.MOV.U32 R24, RZ, RZ, R26 ;  /* 0x000000ffff187224 */ /* 0x002fc400078e001a */
[----:B------:R-:W-:Y:S01]  /*74fc0*/  IMAD.MOV.U32 R25, RZ, RZ, R28 ;  /* 0x000000ffff197224 */ /* 0x000fe200078e001c */
[----:B------:R-:W4:Y:S04]  /*74fd0*/  LDL.LU R26, [R1+0xec4] ;  /* 0x000ec400011a7983 */ /* 0x000f280000300800 */
[----:B------:R-:W4:Y:S04]  /*74fe0*/  LDL.LU R28, [R1+0xf04] ;  /* 0x000f0400011c7983 */ /* 0x000f280000300800 */
[----:B------:R1:W-:Y:S01]  /*74ff0*/  LDGSTS.E [R21+0x47000], [R24.64], P0 ;  /* 0x4700000018157fae */ /* 0x0003e20008121844 */
[----:B--2---:R-:W-:-:S05]  /*75000*/  IADD3 R30, P1, R30, R31, RZ ;  /* 0x0000001f1e1e7210 */ /* 0x004fca0007f3e0ff */
[----:B------:R-:W-:Y:S01]  /*75010*/  STL [R1+0xd44], R30 ;  /* 0x000d441e01007387 */ /* 0x000fe20000100800 */
[----:B------:R-:W-:Y:S01]  /*75020*/  IADD3 R37, P2, R37, R31, RZ ;  /* 0x0000001f25257210 */ /* 0x000fe20007f5e0ff */
[----:B---3--:R-:W-:-:S03]  /*75030*/  IMAD.X R39, R39, 0x1, R2, P1 ;  /* 0x0000000127277824 */ /* 0x008fc600008e0602 */
[----:B----4-:R-:W-:Y:S02]  /*75040*/  IADD3.X R43, R43, R2, RZ, P2, !PT ;  /* 0x000000022b2b7210 */ /* 0x010fe400017fe4ff */
[----:B------:R2:W-:Y:S01]  /*75050*/  STL [R1+0xd40], R39 ;  /* 0x000d402701007387 */ /* 0x0005e20000100800 */
[----:B-1----:R-:W-:-:S03]  /*75060*/  IMAD.MOV.U32 R25, RZ, RZ, R39 ;  /* 0x000000ffff197224 */ /* 0x002fc600078e0027 */
[----:B------:R-:W-:Y:S01]  /*75070*/  STL [R1+0xd84], R37 ;  /* 0x000d842501007387 */ /* 0x000fe20000100800 */
[----:B------:R-:W-:-:S03]  /*75080*/  IMAD.MOV.U32 R24, RZ, RZ, R30 ;  /* 0x000000ffff187224 */ /* 0x000fc600078e001e */
[----:B--2---:R-:W2:Y:S04]  /*75090*/  LDL.LU R39, [R1+0xec0] ;  /* 0x000ec00001277983 */ /* 0x004ea80000300800 */
[----:B------:R-:W-:Y:S04]  /*750a0*/  STL [R1+0xd80], R43 ;  /* 0x000d802b01007387 */ /* 0x000fe80000100800 */
[----:B------:R-:W3:Y:S01]  /*750b0*/  LDL.LU R30, [R1+0xf00] ;  /* 0x000f0000011e7983 */ /* 0x000ee20000300800 */
[-C--:B------:R-:W-:Y:S02]  /*750c0*/  IADD3 R29, P1, R29, R31.reuse, RZ ;  /* 0x0000001f1d1d7210 */ /* 0x080fe40007f3e0ff */
[----:B------:R-:W-:Y:S01]  /*750d0*/  IADD3 R3, P2, R3, R31, RZ ;  /* 0x0000001f03037210 */ /* 0x000fe20007f5e0ff */
[----:B------:R1:W-:Y:S02]  /*750e0*/  LDGSTS.E [R21+0x48000], [R24.64], P0 ;  /* 0x4800000018157fae */ /* 0x0003e40008121844 */
[----:B------:R-:W-:-:S02]  /*750f0*/  IMAD.X R36, R36, 0x1, R2, P1 ;  /* 0x0000000124247824 */ /* 0x000fc400008e0602 */
[----:B------:R4:W-:Y:S01]  /*75100*/  STL [R1+0xdc4], R29 ;  /* 0x000dc41d01007387 */ /* 0x0009e20000100800 */
[----:B-1----:R-:W-:Y:S01]  /*75110*/  IMAD.MOV.U32 R24, RZ, RZ, R37 ;  /* 0x000000ffff187224 */ /* 0x002fe200078e0025 */
[----:B------:R-:W-:Y:S02]  /*75120*/  MOV R25, R43 ;  /* 0x0000002b00197202 */ /* 0x000fe40000000f00 */
[----:B------:R1:W-:Y:S01]  /*75130*/  STL [R1+0xdc0], R36 ;  /* 0x000dc02401007387 */ /* 0x0003e20000100800 */
[----:B------:R-:W-:-:S03]  /*75140*/  IMAD.X R34, R34, 0x1, R2, P2 ;  /* 0x0000000122227824 */ /* 0x000fc600010e0602 */
[----:B------:R1:W-:Y:S04]  /*75150*/  LDGSTS.E [R21+0x49000], [R24.64], P0 ;  /* 0x4900000018157fae */ /* 0x0003e80008121844 */
[----:B------:R-:W-:Y:S01]  /*75160*/  STL [R1+0xe04], R3 ;  /* 0x000e040301007387 */ /* 0x000fe20000100800 */
[----:B-1----:R-:W-:-:S03]  /*75170*/  IMAD.MOV.U32 R24, RZ, RZ, R29 ;  /* 0x000000ffff187224 */ /* 0x002fc600078e001d */
[----:B----4-:R-:W4:Y:S01]  /*75180*/  LDL.LU R29, [R1+0xf44] ;  /* 0x000f4400011d7983 */ /* 0x010f220000300800 */
[----:B------:R-:W-:-:S03]  /*75190*/  MOV R25, R36 ;  /* 0x0000002400197202 */ /* 0x000fc60000000f00 */
[----:B------:R1:W-:Y:S04]  /*751a0*/  STL [R1+0xe00], R34 ;  /* 0x000e002201007387 */ /* 0x0003e80000100800 */
[----:B------:R-:W4:Y:S04]  /*751b0*/  LDL.LU R36, [R1+0xf84] ;  /* 0x000f840001247983 */ /* 0x000f280000300800 */
[----:B------:R-:W4:Y:S04]  /*751c0*/  LDL.LU R43, [R1+0xf40] ;  /* 0x000f4000012b7983 */ /* 0x000f280000300800 */
[----:B------:R-:W4:Y:S01]  /*751d0*/  LDL.LU R37, [R1+0xf80] ;  /* 0x000f800001257983 */ /* 0x000f220000300800 */
[----:B------:R-:W-:-:S03]  /*751e0*/  IADD3 R27, P1, R27, R31, RZ ;  /* 0x0000001f1b1b7210 */ /* 0x000fc60007f3e0ff */
[----:B------:R1:W-:Y:S01]  /*751f0*/  LDGSTS.E [R21+0x4a000], [R24.64], P0 ;  /* 0x4a00000018157fae */ /* 0x0003e20008121844 */
[----:B------:R-:W-:Y:S01]  /*75200*/  IADD3 R42, P2, R42, R31, RZ ;  /* 0x0000001f2a2a7210 */ /* 0x000fe20007f5e0ff */
[----:B-1----:R-:W-:Y:S02]  /*75210*/  IMAD.MOV.U32 R24, RZ, RZ, R3 ;  /* 0x000000ffff187224 */ /* 0x002fe400078e0003 */
[----:B------:R-:W-:Y:S02]  /*75220*/  IMAD.MOV.U32 R25, RZ, RZ, R34 ;  /* 0x000000ffff197224 */ /* 0x000fe400078e0022 */
[----:B------:R-:W-:Y:S01]  /*75230*/  IMAD.X R35, R35, 0x1, R2, P1 ;  /* 0x0000000123237824 */ /* 0x000fe200008e0602 */
[----:B------:R-:W4:Y:S04]  /*75240*/  LDL.LU R34, [R1+0xfc4] ;  /* 0x000fc40001227983 */ /* 0x000f280000300800 */
[----:B------:R1:W-:Y:S01]  /*75250*/  LDGSTS.E [R21+0x4b000], [R24.64], P0 ;  /* 0x4b00000018157fae */ /* 0x0003e20008121844 */
[----:B------:R-:W-:-:S03]  /*75260*/  IADD3.X R44, R44, R2, RZ, P2, !PT ;  /* 0x000000022c2c7210 */ /* 0x000fc600017fe4ff */
[----:B------:R-:W4:Y:S01]  /*75270*/  LDL.LU R3, [R1+0x1004] ;  /* 0x0010040001037983 */ /* 0x000f220000300800 */
[-C--:B------:R-:W-:Y:S01]  /*75280*/  IADD3 R26, P1, R26, R31.reuse, RZ ;  /* 0x0000001f1a1a7210 */ /* 0x080fe20007f3e0ff */
[----:B-1----:R-:W-:Y:S02]  /*75290*/  IMAD.MOV.U32 R24, RZ, RZ, R27 ;  /* 0x000000ffff187224 */ /* 0x002fe400078e001b */
[----:B------:R-:W-:Y:S01]  /*752a0*/  IMAD.MOV.U32 R25, RZ, RZ, R35 ;  /* 0x000000ffff197224 */ /* 0x000fe200078e0023 */
[----:B------:R-:W-:Y:S01]  /*752b0*/  STL [R1+0xe44], R27 ;  /* 0x000e441b01007387 */ /* 0x000fe20000100800 */
[----:B------:R-:W-:-:S03]  /*752c0*/  IADD3 R28, P2, R28, R31, RZ ;  /* 0x0000001f1c1c7210 */ /* 0x000fc60007f5e0ff */
[----:B------:R1:W-:Y:S04]  /*752d0*/  LDGSTS.E [R21+0x4c000], [R24.64], P0 ;  /* 0x4c00000018157fae */ /* 0x0003e80008121844 */
[----:B------:R1:W-:Y:S04]  /*752e0*/  STL [R1+0xe40], R35 ;  /* 0x000e402301007387 */ /* 0x0003e80000100800 */
[----:B------:R-:W-:Y:S01]  /*752f0*/  STL [R1+0xe84], R42 ;  /* 0x000e842a01007387 */ /* 0x000fe20000100800 */
[----:B-1----:R-:W-:Y:S01]  /*75300*/  IMAD.MOV.U32 R24, RZ, RZ, R42 ;  /* 0x000000ffff187224 */ /* 0x002fe200078e002a */
[----:B------:R-:W-:-:S02]  /*75310*/  MOV R25, R44 ;  /* 0x0000002c00197202 */ /* 0x000fc40000000f00 */
[----:B------:R-:W4:Y:S04]  /*75320*/  LDL.LU R35, [R1+0xfc0] ;  /* 0x000fc00001237983 */ /* 0x000f280000300800 */
[----:B------:R-:W-:Y:S04]  /*75330*/  STL [R1+0xe80], R44 ;  /* 0x000e802c01007387 */ /* 0x000fe80000100800 */
[----:B------:R-:W4:Y:S04]  /*75340*/  LDL.LU R27, [R1+0x1000] ;  /* 0x00100000011b7983 */ /* 0x000f280000300800 */
[----:B------:R1:W-:Y:S04]  /*75350*/  LDGSTS.E [R21+0x4d000], [R24.64], P0 ;  /* 0x4d00000018157fae */ /* 0x0003e80008121844 */
[----:B------:R2:W-:Y:S01]  /*75360*/  STL [R1+0xec4], R26 ;  /* 0x000ec41a01007387 */ /* 0x0005e20000100800 */
[----:B-1----:R-:W-:-:S02]  /*75370*/  IMAD.MOV.U32 R24, RZ, RZ, R26 ;  /* 0x000000ffff187224 */ /* 0x002fc400078e001a */
[----:B--2---:R-:W-:-:S05]  /*75380*/  IMAD.X R39, R39, 0x1, R2, P1 ;  /* 0x0000000127277824 */ /* 0x004fca00008e0602 */
[----:B------:R-:W-:Y:S01]  /*75390*/  STL [R1+0xec0], R39 ;  /* 0x000ec02701007387 */ /* 0x000fe20000100800 */
[----:B------:R-:W-:Y:S01]  /*753a0*/  MOV R25, R39 ;  /* 0x0000002700197202 */ /* 0x000fe20000000f00 */
[----:B---3--:R-:W-:Y:S02]  /*753b0*/  IMAD.X R30, R30, 0x1, R2, P2 ;  /* 0x000000011e1e7824 */ /* 0x008fe400010e0602 */
[----:B------:R-:W-:Y:S04]  /*753c0*/  STL [R1+0xf04], R28 ;  /* 0x000f041c01007387 */ /* 0x000fe80000100800 */
[----:B------:R-:W2:Y:S04]  /*753d0*/  LDL.LU R26, [R1+0x1044] ;  /* 0x00104400011a7983 */ /* 0x000ea80000300800 */
[----:B------:R1:W-:Y:S04]  /*753e0*/  STL [R1+0xf00], R30 ;  /* 0x000f001e01007387 */ /* 0x0003e80000100800 */
[----:B------:R3:W-:Y:S04]  /*753f0*/  LDGSTS.E [R21+0x4e000], [R24.64], P0 ;  /* 0x4e00000018157fae */ /* 0x0007e80008121844 */
[----:B------:R-:W2:Y:S01]  /*75400*/  LDL.LU R42, [R1+0x1084] ;  /* 0x00108400012a7983 */ /* 0x000ea20000300800 */
[----:B---3--:R-:W-:-:S03]  /*75410*/  IMAD.MOV.U32 R25, RZ, RZ, R30 ;  /* 0x000000ffff197224 */ /* 0x008fc600078e001e */
[----:B-1----:R-:W3:Y:S04]  /*75420*/  LDL.LU R30, [R1+0x1040] ;  /* 0x00104000011e7983 */ /* 0x002ee80000300800 */
[----:B------:R-:W3:Y:S01]  /*75430*/  LDL.LU R44, [R1+0x1080] ;  /* 0x00108000012c7983 */ /* 0x000ee20000300800 */
[-C--:B----4-:R-:W-:Y:S01]  /*75440*/  IADD3 R29, P1, R29, R31.reuse, RZ ;  /* 0x0000001f1d1d7210 */ /* 0x090fe20007f3e0ff */
[----:B------:R-:W-:Y:S02]  /*75450*/  IMAD.MOV.U32 R24, RZ, RZ, R28 ;  /* 0x000000ffff187224 */ /* 0x000fe400078e001c */
[----:B------:R-:W4:Y:S04]  /*75460*/  LDL.LU R28, [R1+0x10c4] ;  /* 0x0010c400011c7983 */ /* 0x000f280000300800 */
[----:B------:R-:W4:Y:S01]  /*75470*/  LDL.LU R39, [R1+0x1104] ;  /* 0x0011040001277983 */ /* 0x000f220000300800 */
[----:B------:R-:W-:Y:S01]  /*75480*/  IADD3 R36, P2, R36, R31, RZ ;  /* 0x0000001f24247210 */ /* 0x000fe20007f5e0ff */
[----:B------:R-:W-:-:S02]  /*75490*/  IMAD.X R43, R43, 0x1, R2, P1 ;  /* 0x000000012b2b7824 */ /* 0x000fc400008e0602 */
[----:B------:R1:W-:Y:S04]  /*754a0*/  STL [R1+0xf44], R29 ;  /* 0x000f441d01007387 */ /* 0x0003e80000100800 */
[----:B------:R1:W-:Y:S01]  /*754b0*/  LDGSTS.E [R21+0x4f000], [R24.64], P0 ;  /* 0x4f00000018157fae */ /* 0x0003e20008121844 */
[----:B------:R-:W-:-:S03]  /*754c0*/  IADD3.X R37, R37, R2, RZ, P2, !PT ;  /* 0x0000000225257210 */ /* 0x000fc600017fe4ff */
[----:B------:R1:W-:Y:S04]  /*754d0*/  STL [R1+0xf40], R43 ;  /* 0x000f402b01007387 */ /* 0x0003e80000100800 */
[----:B------:R1:W-:Y:S02]  /*754e0*/  STL [R1+0xf84], R36 ;  /* 0x000f842401007387 */ /* 0x0003e40000100800 */
[----:B-1----:R-:W-:Y:S02]  /*754f0*/  IMAD.MOV.U32 R24, RZ, RZ, R29 ;  /* 0x000000ffff187224 */ /* 0x002fe400078e001d */
[----:B------:R-:W4:Y:S01]  /*75500*/  LDL.LU R29, [R1+0x10c0] ;  /* 0x0010c000011d7983 */ /* 0x000f220000300800 */
[----:B------:R-:W-:-:S03]  /*75510*/  IMAD.MOV.U32 R25, RZ, RZ, R43 ;  /* 0x000000ffff197224 */ /* 0x000fc600078e002b */
[----:B------:R-:W-:Y:S04]  /*75520*/  STL [R1+0xf80], R37 ;  /* 0x000f802501007387 */ /* 0x000fe80000100800 */
[----:B------:R-:W4:Y:S01]  /*75530*/  LDL.LU R43, [R1+0x1100] ;  /* 0x00110000012b7983 */ /* 0x000f220000300800 */
[----:B------:R-:W-:-:S03]  /*75540*/  IADD3 R34, P1, R34, R31, RZ ;  /* 0x0000001f22227210 */ /* 0x000fc60007f3e0ff */
[----:B------:R1:W-:Y:S01]  /*75550*/  LDGSTS.E [R21+0x50000], [R24.64], P0 ;  /* 0x5000000018157fae */ /* 0x0003e20008121844 */
[----:B------:R-:W-:-:S03]  /*75560*/  IADD3 R3, P2, R3, R31, RZ ;  /* 0x0000001f03037210 */ /* 0x000fc60007f5e0ff */
[----:B------:R1:W-:Y:S02]  /*75570*/  STL [R1+0xfc4], R34 ;  /* 0x000fc42201007387 */ /* 0x0003e40000100800 */
[----:B-1----:R-:W-:Y:S01]  /*75580*/  IMAD.MOV.U32 R24, RZ, RZ, R36 ;  /* 0x000000ffff187224 */ /* 0x002fe200078e0024 */
[----:B------:R-:W-:-:S05]  /*75590*/  MOV R25, R37 ;  /* 0x0000002500197202 */ /* 0x000fca0000000f00 */
[----:B------:R1:W-:Y:S01]  /*755a0*/  LDGSTS.E [R21+0x51000], [R24.64], P0 ;  /* 0x5100000018157fae */ /* 0x0003e20008121844 */
[----:B------:R-:W-:Y:S02]  /*755b0*/  IMAD.X R35, R35, 0x1, R2, P1 ;  /* 0x0000000123237824 */ /* 0x000fe400008e0602 */
[----:B-1----:R-:W-:-:S03]  /*755c0*/  IMAD.MOV.U32 R24, RZ, RZ, R34 ;  /* 0x000000ffff187224 */ /* 0x002fc600078e0022 */
[----:B------:R1:W-:Y:S01]  /*755d0*/  STL [R1+0xfc0], R35 ;  /* 0x000fc02301007387 */ /* 0x0003e20000100800 */
[----:B------:R-:W-:Y:S01]  /*755e0*/  MOV R25, R35 ;  /* 0x0000002300197202 */ /* 0x000fe20000000f00 */
[----:B------:R-:W-:Y:S02]  /*755f0*/  IMAD.X R27, R27, 0x1, R2, P2 ;  /* 0x000000011b1b7824 */ /* 0x000fe400010e0602 */
[----:B------:R-:W-:Y:S04]  /*75600*/  STL [R1+0x1004], R3 ;  /* 0x0010040301007387 */ /* 0x000fe80000100800 */
[----:B------:R-:W4:Y:S04]  /*75610*/  LDL.LU R36, [R1+0x1144] ;  /* 0x0011440001247983 */ /* 0x000f280000300800 */
[----:B------:R1:W-:Y:S04]  /*75620*/  STL [R1+0x1000], R27 ;  /* 0x0010001b01007387 */ /* 0x0003e80000100800 */
[----:B------:R-:W4:Y:S04]  /*75630*/  LDL.LU R34, [R1+0x1184] ;  /* 0x0011840001227983 */ /* 0x000f280000300800 */
[----:B------:R1:W-:Y:S04]  /*75640*/  LDGSTS.E [R21+0x52000], [R24.64], P0 ;  /* 0x5200000018157fae */ /* 0x0003e80008121844 */
[----:B------:R-:W4:Y:S04]  /*75650*/  LDL.LU R37, [R1+0x1140] ;  /* 0x0011400001257983 */ /* 0x000f280000300800 */
[----:B-1----:R-:W4:Y:S01]  /*75660*/  LDL.LU R35, [R1+0x1180] ;  /* 0x0011800001237983 */ /* 0x002f220000300800 */
[----:B------:R-:W-:-:S02]  /*75670*/  IMAD.MOV.U32 R24, RZ, RZ, R3 ;  /* 0x000000ffff187224 */ /* 0x000fc400078e0003 */
[----:B------:R-:W-:Y:S02]  /*75680*/  IMAD.MOV.U32 R25, RZ, RZ, R27 ;  /* 0x000000ffff197224 */ /* 0x000fe400078e001b */
[----:B------:R-:W4:Y:S04]  /*75690*/  LDL.LU R27, [R1+0x11c4] ;  /* 0x0011c400011b7983 */ /* 0x000f280000300800 */
[----:B------:R-:W4:Y:S04]  /*756a0*/  LDL.LU R3, [R1+0x1204] ;  /* 0x0012040001037983 */ /* 0x000f280000300800 */
[----:B------:R1:W-:Y:S01]  /*756b0*/  LDGSTS.E [R21+0x53000], [R24.64], P0 ;  /* 0x5300000018157fae */ /* 0x0003e20008121844 */
[----:B--2---:R-:W-:-:S05]  /*756c0*/  IADD3 R26, P1, R26, R31, RZ ;  /* 0x0000001f1a1a7210 */ /* 0x004fca0007f3e0ff */
[----:B------:R-:W-:Y:S01]  /*756d0*/  STL [R1+0x1044], R26 ;  /* 0x0010441a01007387 */ /* 0x000fe20000100800 */
[----:B------:R-:W-:Y:S01]  /*756e0*/  IADD3 R42, P2, R42, R31, RZ ;  /* 0x0000001f2a2a7210 */ /* 0x000fe20007f5e0ff */
[----:B---3--:R-:W-:-:S04]  /*756f0*/  IMAD.X R30, R30, 0x1, R2, P1 ;  /* 0x000000011e1e7824 */ /* 0x008fc800008e0602 */
[----:B-1----:R-:W-:Y:S01]  /*75700*/  IMAD.MOV.U32 R25, RZ, RZ, R30 ;  /* 0x000000ffff197224 */ /* 0x002fe200078e001e */
[----:B------:R1:W-:Y:S01]  /*75710*/  STL [R1+0x1040], R30 ;  /* 0x0010401e01007387 */ /* 0x0003e20000100800 */
[----:B------:R-:W-:-:S03]  /*75720*/  IADD3.X R44, R44, R2, RZ, P2, !PT ;  /* 0x000000022c2c7210 */ /* 0x000fc600017fe4ff */
[----:B------:R-:W-:Y:S01]  /*75730*/  STL [R1+0x1084], R42 ;  /* 0x0010842a01007387 */ /* 0x000fe20000100800 */
[----:B------:R-:W-:-:S03]  /*75740*/  IMAD.MOV.U32 R24, RZ, RZ, R26 ;  /* 0x000000ffff187224 */ /* 0x000fc600078e001a */
[----:B-1----:R-:W2:Y:S04]  /*75750*/  LDL.LU R30, [R1+0x11c0] ;  /* 0x0011c000011e7983 */ /* 0x002ea80000300800 */
[----:B------:R-:W-:Y:S04]  /*75760*/  STL [R1+0x1080], R44 ;  /* 0x0010802c01007387 */ /* 0x000fe80000100800 */
[----:B------:R-:W3:Y:S01]  /*75770*/  LDL.LU R26, [R1+0x1200] ;  /* 0x00120000011a7983 */ /* 0x000ee20000300800 */
[----:B----4-:R-:W-:-:S03]  /*75780*/  IADD3 R28, P1, R28, R31, RZ ;  /* 0x0000001f1c1c7210 */ /* 0x010fc60007f3e0ff */
[----:B------:R1:W-:Y:S01]  /*75790*/  LDGSTS.E [R21+0x54000], [R24.64], P0 ;  /* 0x5400000018157fae */ /* 0x0003e20008121844 */
[----:B------:R-:W-:-:S03]  /*757a0*/  IADD3 R39, P2, R39, R31, RZ ;  /* 0x0000001f27277210 */ /* 0x000fc60007f5e0ff */
[----:B------:R-:W-:Y:S01]  /*757b0*/  STL [R1+0x10c4], R28 ;  /* 0x0010c41c01007387 */ /* 0x000fe20000100800 */
[----:B-1----:R-:W-:Y:S01]  /*757c0*/  IMAD.MOV.U32 R24, RZ, RZ, R42 ;  /* 0x000000ffff187224 */ /* 0x002fe200078e002a */
[----:B------:R-:W-:Y:S01]  /*757d0*/  MOV R25, R44 ;  /* 0x0000002c00197202 */ /* 0x000fe20000000f00 */
[----:B------:R-:W-:-:S04]  /*757e0*/  IMAD.X R29, R29, 0x1, R2, P1 ;  /* 0x000000011d1d7824 */ /* 0x000fc800008e0602 */
[----:B------:R1:W-:Y:S04]  /*757f0*/  LDGSTS.E [R21+0x55000], [R24.64], P0 ;  /* 0x5500000018157fae */ /* 0x0003e80008121844 */
[----:B------:R4:W-:Y:S01]  /*75800*/  STL [R1+0x10c0], R29 ;  /* 0x0010c01d01007387 */ /* 0x0009e20000100800 */
[----:B------:R-:W-:-:S03]  /*75810*/  IMAD.X R43, R43, 0x1, R2, P2 ;  /* 0x000000012b2b7824 */ /* 0x000fc600010e0602 */
[----:B------:R-:W-:Y:S01]  /*75820*/  STL [R1+0x1104], R39 ;  /* 0x0011042701007387 */ /* 0x000fe20000100800 */
[----:B-1----:R-:W-:Y:S01]  /*75830*/  IMAD.MOV.U32 R24, RZ, RZ, R28 ;  /* 0x000000ffff187224 */ /* 0x002fe200078e001c */
[----:B------:R-:W-:Y:S02]  /*75840*/  MOV R25, R29 ;  /* 0x0000001d00197202 */ /* 0x000fe40000000f00 */
[----:B----4-:R-:W4:Y:S04]  /*75850*/  LDL.LU.64 R28, [R1+0xaf0] ;  /* 0x000af000011c7983 */ /* 0x010f280000300a00 */
[----:B------:R1:W-:Y:S04]  /*75860*/  STL [R1+0x1100], R43 ;  /* 0x0011002b01007387 */ /* 0x0003e80000100800 */
[----:B------:R-:W4:Y:S04]  /*75870*/  LDL.LU R42, [R1+0x1244] ;  /* 0x00124400012a7983 */ /* 0x000f280000300800 */
[----:B------:R1:W-:Y:S04]  /*75880*/  LDGSTS.E [R21+0x56000], [R24.64], P0 ;  /* 0x5600000018157fae */ /* 0x0003e80008121844 */
[----:B------:R-:W4:Y:S04]  /*75890*/  LDL.LU.64 R52, [R1+0xac0] ;  /* 0x000ac00001347983 */ /* 0x000f280000300a00 */
[----:B------:R-:W4:Y:S01]  /*758a0*/  LDL.LU.64 R50, [R1+0xa90] ;  /* 0x000a900001327983 */ /* 0x000f220000300a00 */
[----:B-1----:R-:W-:-:S03]  /*758b0*/  IMAD.MOV.U32 R25, RZ, RZ, R43 ;  /* 0x000000ffff197224 */ /* 0x002fc600078e002b */
[----:B------:R-:W4:Y:S01]  /*758c0*/  LDL.LU R43, [R1+0x1240] ;  /* 0x00124000012b7983 */ /* 0x000f220000300800 */
[----:B------:R-:W-:-:S05]  /*758d0*/  IMAD.MOV.U32 R24, RZ, RZ, R39 ;  /* 0x000000ffff187224 */ /* 0x000fca00078e0027 */
[----:B------:R1:W-:Y:S01]  /*758e0*/  LDGSTS.E [R21+0x57000], [R24.64], P0 ;  /* 0x5700000018157fae */ /* 0x0003e20008121844 */
[-C--:B------:R-:W-:Y:S02]  /*758f0*/  IADD3 R36, P1, R36, R31.reuse, RZ ;  /* 0x0000001f24247210 */ /* 0x080fe40007f3e0ff */
[----:B------:R-:W-:-:S03]  /*75900*/  IADD3 R34, P2, R34, R31, RZ ;  /* 0x0000001f22227210 */ /* 0x000fc60007f5e0ff */
[----:B------:R1:W-:Y:S01]  /*75910*/  STL [R1+0x1144], R36 ;  /* 0x0011442401007387 */ /* 0x0003e20000100800 */
[----:B------:R-:W-:Y:S01]  /*75920*/  IMAD.X R37, R37, 0x1, R2, P1 ;  /* 0x0000000125257824 */ /* 0x000fe200008e0602 */
[----:B------:R-:W-:-:S04]  /*75930*/  IADD3.X R35, R35, R2, RZ, P2, !PT ;  /* 0x0000000223237210 */ /* 0x000fc800017fe4ff */
[----:B------:R-:W-:Y:S01]  /*75940*/  STL [R1+0x1140], R37 ;  /* 0x0011402501007387 */ /* 0x000fe20000100800 */
[----:B-1----:R-:W-:Y:S01]  /*75950*/  IMAD.MOV.U32 R24, RZ, RZ, R36 ;  /* 0x000000ffff187224 */ /* 0x002fe200078e0024 */
[-C--:B------:R-:W-:Y:S02]  /*75960*/  IADD3 R27, P1, R27, R31.reuse, RZ ;  /* 0x0000001f1b1b7210 */ /* 0x080fe40007f3e0ff */
[----:B------:R-:W-:Y:S01]  /*75970*/  STL [R1+0x1184], R34 ;  /* 0x0011842201007387 */ /* 0x000fe20000100800 */
[----:B------:R-:W-:-:S03]  /*75980*/  IADD3 R3, P2, R3, R31, RZ ;  /* 0x0000001f03037210 */ /* 0x000fc60007f5e0ff */
[----:B------:R1:W-:Y:S04]  /*75990*/  STL [R1+0x1180], R35 ;  /* 0x0011802301007387 */ /* 0x0003e80000100800 */
[----:B------:R-:W4:Y:S04]  /*759a0*/  LDL.LU R36, [R1+0xb48] ;  /* 0x000b480001247983 */ /* 0x000f280000300800 */
[----:B------:R-:W4:Y:S04]  /*759b0*/  LDL.LU R44, [R1+0xb88] ;  /* 0x000b8800012c7983 */ /* 0x000f280000300800 */
[----:B------:R-:W-:Y:S01]  /*759c0*/  STL [R1+0x11c4], R27 ;  /* 0x0011c41b01007387 */ /* 0x000fe20000100800 */
[----:B--2---:R-:W-:-:S05]  /*759d0*/  IMAD.X R30, R30, 0x1, R2, P1 ;  /* 0x000000011e1e7824 */ /* 0x004fca00008e0602 */
[----:B------:R-:W-:Y:S01]  /*759e0*/  STL [R1+0x11c0], R30 ;  /* 0x0011c01e01007387 */ /* 0x000fe20000100800 */
[----:B---3--:R-:W-:-:S03]  /*759f0*/  IMAD.X R26, R26, 0x1, R2, P2 ;  /* 0x000000011a1a7824 */ /* 0x008fc600010e0602 */
[----:B------:R-:W-:Y:S04]  /*75a00*/  STL [R1+0x1204], R3 ;  /* 0x0012040301007387 */ /* 0x000fe80000100800 */
[----:B------:R-:W2:Y:S04]  /*75a10*/  LDL.LU R46, [R1+0xb44] ;  /* 0x000b4400012e7983 */ /* 0x000ea80000300800 */
[----:B------:R4:W-:Y:S04]  /*75a20*/  STL [R1+0x1200], R26 ;  /* 0x0012001a01007387 */ /* 0x0009e80000100800 */
[----:B------:R-:W3:Y:S01]  /*75a30*/  LDL.LU R45, [R1+0xb84] ;  /* 0x000b8400012d7983 */ /* 0x000ee20000300800 */
[----:B------:R-:W-:-:S05]  /*75a40*/  IMAD.MOV.U32 R25, RZ, RZ, R37 ;  /* 0x000000ffff197224 */ /* 0x000fca00078e0025 */
[----:B------:R1:W-:Y:S02]  /*75a50*/  LDGSTS.E [R21+0x58000], [R24.64], P0 ;  /* 0x5800000018157fae */ /* 0x0003e40008121844 */
[----:B-1----:R-:W-:Y:S01]  /*75a60*/  IMAD.MOV.U32 R24, RZ, RZ, R34 ;  /* 0x000000ffff187224 */ /* 0x002fe200078e0022 */
[----:B------:R-:W-:Y:S02]  /*75a70*/  MOV R25, R35 ;  /* 0x0000002300197202 */ /* 0x000fe40000000f00 */
[----:B------:R-:W3:Y:S04]  /*75a80*/  LDL.LU R35, [R1+0xbc4] ;  /* 0x000bc40001237983 */ /* 0x000ee80000300800 */
[----:B------:R1:W-:Y:S04]  /*75a90*/  LDGSTS.E [R21+0x59000], [R24.64], P0 ;  /* 0x5900000018157fae */ /* 0x0003e80008121844 */
[----:B------:R-:W3:Y:S04]  /*75aa0*/  LDL.LU R34, [R1+0xbc8] ;  /* 0x000bc80001227983 */ /* 0x000ee80000300800 */
[----:B------:R-:W3:Y:S01]  /*75ab0*/  LDL.LU R39, [R1+0xc08] ;  /* 0x000c080001277983 */ /* 0x000ee20000300800 */
[----:B-1----:R-:W-:Y:S01]  /*75ac0*/  IMAD.MOV.U32 R24, RZ, RZ, R27 ;  /* 0x000000ffff187224 */ /* 0x002fe200078e001b */
[----:B------:R-:W-:-:S02]  /*75ad0*/  MOV R25, R30 ;  /* 0x0000001e00197202 */ /* 0x000fc40000000f00 */
[----:B------:R-:W3:Y:S04]  /*75ae0*/  LDL.LU R37, [R1+0xc0c] ;  /* 0x000c0c0001257983 */ /* 0x000ee80000300800 */
[----:B------:R1:W-:Y:S02]  /*75af0*/  LDGSTS.E [R21+0x5a000], [R24.64], P0 ;  /* 0x5a00000018157fae */ /* 0x0003e40008121844 */
[----:B-1----:R-:W-:Y:S01]  /*75b00*/  IMAD.MOV.U32 R25, RZ, RZ, R26 ;  /* 0x000000ffff197224 */ /* 0x002fe200078e001a */
[----:B----4-:R-:W-:Y:S01]  /*75b10*/  IADD3 R26, P1, R28, R31, RZ ;  /* 0x0000001f1c1a7210 */ /* 0x010fe20007f3e0ff */
[----:B------:R-:W-:-:S04]  /*75b20*/  IMAD.MOV.U32 R24, RZ, RZ, R3 ;  /* 0x000000ffff187224 */ /* 0x000fc800078e0003 */
[----:B------:R-:W-:Y:S01]  /*75b30*/  IMAD.X R3, R29, 0x1, R2, P1 ;  /* 0x000000011d037824 */ /* 0x000fe200008e0602 */
[-C--:B------:R-:W-:Y:S01]  /*75b40*/  IADD3 R42, P1, R42, R31.reuse, RZ ;  /* 0x0000001f2a2a7210 */ /* 0x080fe20007f3e0ff */
[----:B------:R1:W-:Y:S01]  /*75b50*/  LDGSTS.E [R21+0x5b000], [R24.64], P0 ;  /* 0x5b00000018157fae */ /* 0x0003e20008121844 */
[----:B------:R-:W-:-:S03]  /*75b60*/  IADD3 R28, P2, R52, R31, RZ ;  /* 0x0000001f341c7210 */ /* 0x000fc60007f5e0ff */
[----:B------:R-:W-:Y:S01]  /*75b70*/  IMAD.X R43, R43, 0x1, R2, P1 ;  /* 0x000000012b2b7824 */ /* 0x000fe200008e0602 */
[----:B------:R-:W-:Y:S02]  /*75b80*/  IADD3 R30, P1, R50, R31, RZ ;  /* 0x0000001f321e7210 */ /* 0x000fe40007f3e0ff */
[----:B------:R-:W-:Y:S01]  /*75b90*/  IADD3.X R27, R53, R2, RZ, P2, !PT ;  /* 0x00000002351b7210 */ /* 0x000fe200017fe4ff */
[----:B------:R4:W-:Y:S01]  /*75ba0*/  STL [R1+0x1244], R42 ;  /* 0x0012442a01007387 */ /* 0x0009e20000100800 */
[----:B------:R-:W-:Y:S02]  /*75bb0*/  IMAD.MOV.U32 R52, RZ, RZ, R26 ;  /* 0x000000ffff347224 */ /* 0x000fe400078e001a */
[----:B------:R-:W-:Y:S01]  /*75bc0*/  IMAD.MOV.U32 R53, RZ, RZ, R3 ;  /* 0x000000ffff357224 */ /* 0x000fe200078e0003 */
[----:B------:R4:W-:Y:S01]  /*75bd0*/  STL [R1+0x1240], R43 ;  /* 0x0012402b01007387 */ /* 0x0009e20000100800 */
[----:B-1----:R-:W-:Y:S01]  /*75be0*/  IMAD.MOV.U32 R24, RZ, RZ, R42 ;  /* 0x000000ffff187224 */ /* 0x002fe200078e002a */
[----:B------:R-:W-:Y:S01]  /*75bf0*/  MOV R25, R43 ;  /* 0x0000002b00197202 */ /* 0x000fe20000000f00 */
[----:B------:R-:W-:-:S02]  /*75c00*/  IMAD.X R29, R51, 0x1, R2, P1 ;  /* 0x00000001331d7824 */ /* 0x000fc400008e0602 */
[----:B----4-:R-:W-:Y:S01]  /*75c10*/  IMAD.MOV.U32 R42, RZ, RZ, R28 ;  /* 0x000000ffff2a7224 */ /* 0x010fe200078e001c */
[----:B------:R-:W-:Y:S01]  /*75c20*/  STL.64 [R1+0xaf0], R52 ;  /* 0x000af03401007387 */ /* 0x000fe20000100a00 */
[----:B------:R-:W-:Y:S01]  /*75c30*/  MOV R43, R27 ;  /* 0x0000001b002b7202 */ /* 0x000fe20000000f00 */
[----:B------:R-:W-:Y:S02]  /*75c40*/  IMAD.MOV.U32 R50, RZ, RZ, R30 ;  /* 0x000000ffff327224 */ /* 0x000fe400078e001e */
[----:B------:R1:W-:Y:S01]  /*75c50*/  LDGSTS.E [R21+0x5c000], [R24.64], P0 ;  /* 0x5c00000018157fae */ /* 0x0003e20008121844 */
[----:B------:R-:W-:-:S03]  /*75c60*/  IMAD.MOV.U32 R51, RZ, RZ, R29 ;  /* 0x000000ffff337224 */ /* 0x000fc600078e001d */
[----:B------:R4:W-:Y:S04]  /*75c70*/  STL.64 [R1+0xac0], R42 ;  /* 0x000ac02a01007387 */ /* 0x0009e80000100a00 */
[----:B------:R-:W3:Y:S01]  /*75c80*/  LDL.LU R27, [R1+0xc4c] ;  /* 0x000c4c00011b7983 */ /* 0x000ee20000300800 */
[----:B------:R-:W-:-:S03]  /*75c90*/  LOP3.LUT R48, R33, 0x7f, RZ, 0xc0, !PT ;  /* 0x0000007f21307812 */ /* 0x000fc600078ec0ff */
[----:B------:R1:W-:Y:S04]  /*75ca0*/  LDGSTS.E [R21+0x5d000], [R52.64], P0 ;  /* 0x5d00000034157fae */ /* 0x0003e80008121844 */
[----:B------:R4:W-:Y:S04]  /*75cb0*/  LDGSTS.E [R21+0x5e000], [R42.64], P0 ;  /* 0x5e0000002a157fae */ /* 0x0009e80008121844 */
[----:B------:R-:W-:Y:S01]  /*75cc0*/  STL.64 [R1+0xa90], R50 ;  /* 0x000a903201007387 */ /* 0x000fe20000100a00 */
[-C--:B------:R-:W-:Y:S02]  /*75cd0*/  IADD3 R36, P1, R36, R31.reuse, RZ ;  /* 0x0000001f24247210 */ /* 0x080fe40007f3e0ff */
[----:B------:R-:W-:Y:S01]  /*75ce0*/  IADD3 R44, P2, R44, R31, RZ ;  /* 0x0000001f2c2c7210 */ /* 0x000fe20007f5e0ff */
[----:B------:R-:W-:Y:S01]  /*75cf0*/  IMAD.SHL.U32 R48, R48, 0x4, RZ ;  /* 0x0000000430307824 */ /* 0x000fe200078e00ff */
[----:B------:R1:W-:Y:S04]  /*75d00*/  LDGSTS.E [R21+0x5f000], [R50.64], P0 ;  /* 0x5f00000032157fae */ /* 0x0003e80008121844 */
[----:B----4-:R-:W4:Y:S04]  /*75d10*/  LDL.LU R42, [R1+0xc8c] ;  /* 0x000c8c00012a7983 */ /* 0x010f280000300800 */
[----:B------:R-:W4:Y:S04]  /*75d20*/  LDL.LU R33, [R1+0xc48] ;  /* 0x000c480001217983 */ /* 0x000f280000300800 */
[----:B------:R-:W4:Y:S04]  /*75d30*/  LDL.LU R43, [R1+0xc88] ;  /* 0x000c8800012b7983 */ /* 0x000f280000300800 */
[----:B------:R2:W-:Y:S01]  /*75d40*/  STL [R1+0xb48], R36 ;  /* 0x000b482401007387 */ /* 0x0005e20000100800 */
[----:B-1----:R-:W-:Y:S01]  /*75d50*/  IMAD.MOV.U32 R24, RZ, RZ, R36 ;  /* 0x000000ffff187224 */ /* 0x002fe200078e0024 */
[----:B--2---:R-:W-:-:S05]  /*75d60*/  IADD3.X R46, R46, R2, RZ, P1, !PT ;  /* 0x000000022e2e7210 */ /* 0x004fca0000ffe4ff */
[----:B------:R-:W-:Y:S01]  /*75d70*/  STL [R1+0xb44], R46 ;  /* 0x000b442e01007387 */ /* 0x000fe20000100800 */
[----:B---3--:R-:W-:-:S03]  /*75d80*/  IMAD.X R45, R45, 0x1, R2, P2 ;  /* 0x000000012d2d7824 */ /* 0x008fc600010e0602 */
[----:B------:R-:W-:Y:S04]  /*75d90*/  STL [R1+0xb88], R44 ;  /* 0x000b882c01007387 */ /* 0x000fe80000100800 */
[----:B------:R-:W2:Y:S04]  /*75da0*/  LDL.LU R26, [R1+0xccc] ;  /* 0x000ccc00011a7983 */ /* 0x000ea80000300800 */
[----:B------:R-:W-:Y:S04]  /*75db0*/  STL [R1+0xb84], R45 ;  /* 0x000b842d01007387 */ /* 0x000fe80000100800 */
[----:B------:R-:W3:Y:S04]  /*75dc0*/  LDL.LU R28, [R1+0xd0c] ;  /* 0x000d0c00011c7983 */ /* 0x000ee80000300800 */
[----:B------:R-:W3:Y:S04]  /*75dd0*/  LDL.LU R36, [R1+0xcc8] ;  /* 0x000cc80001247983 */ /* 0x000ee80000300800 */
[----:B------:R-:W3:Y:S01]  /*75de0*/  LDL.LU R30, [R1+0xd08] ;  /* 0x000d0800011e7983 */ /* 0x000ee20000300800 */
[----:B------:R-:W-:-:S02]  /*75df0*/  LOP3.LUT R47, R48, 0x10, RZ, 0x3c, !PT ;  /* 0x00000010302f7812 */ /* 0x000fc400078e3cff */
[----:B------:R-:W-:-:S03]  /*75e00*/  MOV R25, R46 ;  /* 0x0000002e00197202 */ /* 0x000fc60000000f00 */
[----:B------:R-:W-:Y:S01]  /*75e10*/  IMAD R3, R40, 0x20000, R47 ;  /* 0x0002000028037824 */ /* 0x000fe200078e022f */
[----:B------:R-:W-:-:S04]  /*75e20*/  IADD3 R34, P1, R34, R31, RZ ;  /* 0x0000001f22227210 */ /* 0x000fc80007f3e0ff */
[----:B------:R1:W-:Y:S01]  /*75e30*/  LDGSTS.E [R3+0x40200], [R24.64], P0 ;  /* 0x4020000018037fae */ /* 0x0003e20008121844 */
[----:B------:R-:W-:Y:S01]  /*75e40*/  IMAD.X R35, R35, 0x1, R2, P1 ;  /* 0x0000000123237824 */ /* 0x000fe200008e0602 */
[----:B------:R-:W-:Y:S01]  /*75e50*/  IADD3 R37, P2, R37, R31, RZ ;  /* 0x0000001f25257210 */ /* 0x000fe20007f5e0ff */
[----:B-1----:R-:W-:Y:S02]  /*75e60*/  IMAD.MOV.U32 R24, RZ, RZ, R44 ;  /* 0x000000ffff187224 */ /* 0x002fe400078e002c */
[----:B------:R-:W-:Y:S01]  /*75e70*/  IMAD.MOV.U32 R25, RZ, RZ, R45 ;  /* 0x000000ffff197224 */ /* 0x000fe200078e002d */
[----:B------:R-:W-:Y:S01]  /*75e80*/  IADD3.X R39, R39, R2, RZ, P2, !PT ;  /* 0x0000000227277210 */ /* 0x000fe200017fe4ff */
[----:B------:R1:W-:Y:S04]  /*75e90*/  STL [R1+0xbc8], R34 ;  /* 0x000bc82201007387 */ /* 0x0003e80000100800 */
[----:B------:R1:W-:Y:S04]  /*75ea0*/  LDGSTS.E [R3+0x41200], [R24.64], P0 ;  /* 0x4120000018037fae */ /* 0x0003e80008121844 */
[----:B------:R1:W-:Y:S04]  /*75eb0*/  STL [R1+0xbc4], R35 ;  /* 0x000bc42301007387 */ /* 0x0003e80000100800 */
[----:B------:R-:W-:Y:S01]  /*75ec0*/  STL [R1+0xc0c], R37 ;  /* 0x000c0c2501007387 */ /* 0x000fe20000100800 */
[----:B-1----:R-:W-:-:S02]  /*75ed0*/  IMAD.MOV.U32 R24, RZ, RZ, R34 ;  /* 0x000000ffff187224 */ /* 0x002fc400078e0022 */
[----:B------:R-:W-:Y:S01]  /*75ee0*/  IMAD.MOV.U32 R25, RZ, RZ, R35 ;  /* 0x000000ffff197224 */ /* 0x000fe200078e0023 */
[----:B------:R-:W3:Y:S04]  /*75ef0*/  LDL.LU R34, [R1+0xd4c] ;  /* 0x000d4c0001227983 */ /* 0x000ee80000300800 */
[----:B------:R1:W-:Y:S04]  /*75f00*/  STL [R1+0xc08], R39 ;  /* 0x000c082701007387 */ /* 0x0003e80000100800 */
[----:B------:R-:W3:Y:S04]  /*75f10*/  LDL.LU R35, [R1+0xd8c] ;  /* 0x000d8c0001237983 */ /* 0x000ee80000300800 */
[----:B------:R1:W-:Y:S02]  /*75f20*/  LDGSTS.E [R3+0x42200], [R24.64], P0 ;  /* 0x4220000018037fae */ /* 0x0003e40008121844 */
[----:B-1----:R-:W-:-:S02]  /*75f30*/  MOV R25, R39 ;  /* 0x0000002700197202 */ /* 0x002fc40000000f00 */
[----:B------:R-:W3:Y:S01]  /*75f40*/  LDL.LU R39, [R1+0xd48] ;  /* 0x000d480001277983 */ /* 0x000ee20000300800 */
[----:B------:R-:W-:Y:S01]  /*75f50*/  IMAD.MOV.U32 R24, RZ, RZ, R37 ;  /* 0x000000ffff187224 */ /* 0x000fe200078e0025 */
[-C--:B------:R-:W-:Y:S02]  /*75f60*/  IADD3 R27, P1, R27, R31.reuse, RZ ;  /* 0x0000001f1b1b7210 */ /* 0x080fe40007f3e0ff */
[----:B------:R-:W3:Y:S04]  /*75f70*/  LDL.LU R37, [R1+0xd88] ;  /* 0x000d880001257983 */ /* 0x000ee80000300800 */
[----:B------:R-:W3:Y:S04]  /*75f80*/  LDL.LU R29, [R1+0xdcc] ;  /* 0x000dcc00011d7983 */ /* 0x000ee80000300800 */
[----:B------:R-:W3:Y:S04]  /*75f90*/  LDL.LU R21, [R1+0xe0c] ;  /* 0x000e0c0001157983 */ /* 0x000ee80000300800 */
[----:B------:R-:W-:Y:S04]  /*75fa0*/  STL [R1+0xc4c], R27 ;  /* 0x000c4c1b01007387 */ /* 0x000fe80000100800 */
[----:B------:R1:W-:Y:S01]  /*75fb0*/  LDGSTS.E [R3+0x43200], [R24.64], P0 ;  /* 0x4320000018037fae */ /* 0x0003e20008121844 */
[----:B----4-:R-:W-:Y:S01]  /*75fc0*/  IADD3 R42, P2, R42, R31, RZ ;  /* 0x0000001f2a2a7210 */ /* 0x010fe20007f5e0ff */
[----:B------:R-:W-:-:S04]  /*75fd0*/  IMAD.X R33, R33, 0x1, R2, P1 ;  /* 0x0000000121217824 */ /* 0x000fc800008e0602 */
[----:B------:R-:W-:Y:S01]  /*75fe0*/  IMAD.X R43, R43, 0x1, R2, P2 ;  /* 0x000000012b2b7824 */ /* 0x000fe200010e0602 */
[----:B------:R4:W-:Y:S01]  /*75ff0*/  STL [R1+0xc48], R33 ;  /* 0x000c482101007387 */ /* 0x0009e20000100800 */
[----:B-1----:R-:W-:-:S03]  /*76000*/  MOV R25, R33 ;  /* 0x0000002100197202 */ /* 0x002fc60000000f00 */
[----:B------:R-:W-:Y:S01]  /*76010*/  STL [R1+0xc8c], R42 ;  /* 0x000c8c2a01007387 */ /* 0x000fe20000100800 */
[----:B------:R-:W-:-:S03]  /*76020*/  IMAD.MOV.U32 R24, RZ, RZ, R27 ;  /* 0x000000ffff187224 */ /* 0x000fc600078e001b */
[----:B----4-:R-:W4:Y:S04]  /*76030*/  LDL.LU R33, [R1+0xdc8] ;  /* 0x000dc80001217983 */ /* 0x010f280000300800 */
[----:B------:R-:W-:Y:S04]  /*76040*/  STL [R1+0xc88], R43 ;  /* 0x000c882b01007387 */ /* 0x000fe80000100800 */
[----:B------:R-:W4:Y:S04]  /*76050*/  LDL.LU R27, [R1+0xe08] ;  /* 0x000e0800011b7983 */ /* 0x000f280000300800 */
[----:B------:R1:W-:Y:S02]  /*76060*/  LDGSTS.E [R3+0x44200], [R24.64], P0 ;  /* 0x4420000018037fae */ /* 0x0003e40008121844 */
[----:B-1----:R-:W-:-:S02]  /*76070*/  IMAD.MOV.U32 R24, RZ, RZ, R42 ;  /* 0x000000ffff187224 */ /* 0x002fc400078e002a */
[----:B------:R-:W-:-:S05]  /*76080*/  IMAD.MOV.U32 R25, RZ, RZ, R43 ;  /* 0x000000ffff197224 */ /* 0x000fca00078e002b */
[----:B------:R1:W-:Y:S01]  /*76090*/  LDGSTS.E [R3+0x45200], [R24.64], P0 ;  /* 0x4520000018037fae */ /* 0x0003e20008121844 */
[----:B--2---:R-:W-:-:S05]  /*760a0*/  IADD3 R26, P1, R26, R31, RZ ;  /* 0x0000001f1a1a7210 */ /* 0x004fca0007f3e0ff */
[----:B------:R2:W-:Y:S01]  /*760b0*/  STL [R1+0xccc], R26 ;  /* 0x000ccc1a01007387 */ /* 0x0005e20000100800 */
[----:B---3--:R-:W-:Y:S01]  /*760c0*/  IADD3 R28, P2, R28, R31, RZ ;  /* 0x0000001f1c1c7210 */ /* 0x008fe20007f5e0ff */
[----:B------:R-:W-:Y:S02]  /*760d0*/  IMAD.X R36, R36, 0x1, R2, P1 ;  /* 0x0000000124247824 */ /* 0x000fe400008e0602 */
[----:B-1----:R-:W-:Y:S01]  /*760e0*/  IMAD.MOV.U32 R24, RZ, RZ, R26 ;  /* 0x000000ffff187224 */ /* 0x002fe200078e001a */
[----:B------:R-:W-:Y:S02]  /*760f0*/  IADD3.X R30, R30, R2, RZ, P2, !PT ;  /* 0x000000021e1e7210 */ /* 0x000fe400017fe4ff */
[----:B------:R-:W-:Y:S01]  /*76100*/  STL [R1+0xcc8], R36 ;  /* 0x000cc82401007387 */ /* 0x000fe20000100800 */
[----:B------:R-:W-:-:S03]  /*76110*/  IMAD.MOV.U32 R25, RZ, RZ, R36 ;  /* 0x000000ffff197224 */ /* 0x000fc600078e0024 */
[----:B------:R-:W-:Y:S04]  /*76120*/  STL [R1+0xd0c], R28 ;  /* 0x000d0c1c01007387 */ /* 0x000fe80000100800 */
[----:B--2---:R-:W2:Y:S04]  /*76130*/  LDL.LU R26, [R1+0xe4c] ;  /* 0x000e4c00011a7983 */ /* 0x004ea80000300800 */
[----:B------:R1:W-:Y:S04]  /*76140*/  STL [R1+0xd08], R30 ;  /* 0x000d081e01007387 */ /* 0x0003e80000100800 */
[----:B------:R3:W-:Y:S04]  /*76150*/  LDGSTS.E [R3+0x46200], [R24.64], P0 ;  /* 0x4620000018037fae */ /* 0x0007e80008121844 */
[----:B------:R-:W2:Y:S01]  /*76160*/  LDL.LU R42, [R1+0xe8c] ;  /* 0x000e8c00012a7983 */ /* 0x000ea20000300800 */
[----:B---3--:R-:W-:-:S03]  /*76170*/  MOV R25, R30 ;  /* 0x0000001e00197202 */ /* 0x008fc60000000f00 */
[----:B-1----:R-:W3:Y:S04]  /*76180*/  LDL.LU R30, [R1+0xe48] ;  /* 0x000e4800011e7983 */ /* 0x002ee80000300800 */
[----:B------:R-:W3:Y:S01]  /*76190*/  LDL.LU R43, [R1+0xe88] ;  /* 0x000e8800012b7983 */ /* 0x000ee20000300800 */
[----:B------:R-:W-:-:S03]  /*761a0*/  IMAD.MOV.U32 R24, RZ, RZ, R28 ;  /* 0x000000ffff187224 */ /* 0x000fc600078e001c */
[----:B------:R-:W3:Y:S04]  /*761b0*/  LDL.LU R36, [R1+0xecc] ;  /* 0x000ecc0001247983 */ /* 0x000ee80000300800 */
[----:B------:R-:W3:Y:S01]  /*761c0*/  LDL.LU R28, [R1+0xf0c] ;  /* 0x000f0c00011c7983 */ /* 0x000ee20000300800 */
[----:B------:R-:W-:-:S03]  /*761d0*/  IADD3 R34, P1, R34, R31, RZ ;  /* 0x0000001f22227210 */ /* 0x000fc60007f3e0ff */
[----:B------:R1:W-:Y:S01]  /*761e0*/  LDGSTS.E [R3+0x47200], [R24.64], P0 ;  /* 0x4720000018037fae */ /* 0x0003e20008121844 */
[----:B------:R-:W-:-:S03]  /*761f0*/  IADD3 R35, P2, R35, R31, RZ ;  /* 0x0000001f23237210 */ /* 0x000fc60007f5e0ff */
[----:B------:R-:W-:Y:S01]  /*76200*/  STL [R1+0xd4c], R34 ;  /* 0x000d4c2201007387 */ /* 0x000fe20000100800 */
[----:B-1----:R-:W-:Y:S02]  /*76210*/  IMAD.MOV.U32 R24, RZ, RZ, R34 ;  /* 0x000000ffff187224 */ /* 0x002fe400078e0022 */
[--C-:B------:R-:W-:Y:S02]  /*76220*/  IMAD.X R39, R39, 0x1, R2.reuse, P1 ;  /* 0x0000000127277824 */ /* 0x100fe400008e0602 */
[----:B------:R-:W-:-:S03]  /*76230*/  IMAD.X R37, R37, 0x1, R2, P2 ;  /* 0x0000000125257824 */ /* 0x000fc600010e0602 */
[----:B------:R1:W-:Y:S01]  /*76240*/  STL [R1+0xd48], R39 ;  /* 0x000d482701007387 */ /* 0x0003e20000100800 */
[----:B------:R-:W-:-:S03]  /*76250*/  MOV R25, R39 ;  /* 0x0000002700197202 */ /* 0x000fc60000000f00 */
[----:B------:R-:W-:Y:S01]  /*76260*/  STL [R1+0xd8c], R35 ;  /* 0x000d8c2301007387 */ /* 0x000fe20000100800 */
[----:B------:R-:W-:-:S03]  /*76270*/  IADD3 R29, P1, R29, R31, RZ ;  /* 0x0000001f1d1d7210 */ /* 0x000fc60007f3e0ff */
[----:B------:R1:W-:Y:S04]  /*76280*/  LDGSTS.E [R3+0x48200], [R24.64], P0 ;  /* 0x4820000018037fae */ /* 0x0003e80008121844 */
[----:B-1----:R-:W3:Y:S04]  /*76290*/  LDL.LU R39, [R1+0xec8] ;  /* 0x000ec80001277983 */ /* 0x002ee80000300800 */
[----:B------:R-:W-:Y:S04]  /*762a0*/  STL [R1+0xd88], R37 ;  /* 0x000d882501007387 */ /* 0x000fe80000100800 */
[----:B------:R-:W3:Y:S01]  /*762b0*/  LDL.LU R34, [R1+0xf08] ;  /* 0x000f080001227983 */ /* 0x000ee20000300800 */
[----:B------:R-:W-:Y:S01]  /*762c0*/  IMAD.MOV.U32 R24, RZ, RZ, R35 ;  /* 0x000000ffff187224 */ /* 0x000fe200078e0023 */
[----:B------:R-:W-:Y:S01]  /*762d0*/  IADD3 R21, P2, R21, R31, RZ ;  /* 0x0000001f15157210 */ /* 0x000fe20007f5e0ff */
[----:B------:R-:W-:Y:S01]  /*762e0*/  IMAD.MOV.U32 R25, RZ, RZ, R37 ;  /* 0x000000ffff197224 */ /* 0x000fe200078e0025 */
[----:B------:R1:W-:Y:S04]  /*762f0*/  STL [R1+0xdcc], R29 ;  /* 0x000dcc1d01007387 */ /* 0x0003e80000100800 */
[----:B------:R1:W-:Y:S01]  /*76300*/  LDGSTS.E [R3+0x49200], [R24.64], P0 ;  /* 0x4920000018037fae */ /* 0x0003e20008121844 */
[----:B----4-:R-:W-:-:S02]  /*76310*/  IMAD.X R33, R33, 0x1, R2, P1 ;  /* 0x0000000121217824 */ /* 0x010fc400008e0602 */
[----:B-1----:R-:W-:-:S03]  /*76320*/  IMAD.MOV.U32 R24, RZ, RZ, R29 ;  /* 0x000000ffff187224 */ /* 0x002fc600078e001d */
[----:B------:R1:W-:Y:S01]  /*76330*/  STL [R1+0xdc8], R33 ;  /* 0x000dc82101007387 */ /* 0x0003e20000100800 */
[----:B------:R-:W-:-:S03]  /*76340*/  IADD3.X R27, R27, R2, RZ, P2, !PT ;  /* 0x000000021b1b7210 */ /* 0x000fc600017fe4ff */
[----:B------:R-:W-:Y:S01]  /*76350*/  STL [R1+0xe0c], R21 ;  /* 0x000e0c1501007387 */ /* 0x000fe20000100800 */
[----:B------:R-:W-:-:S03]  /*76360*/  IMAD.MOV.U32 R25, RZ, RZ, R33 ;  /* 0x000000ffff197224 */ /* 0x000fc600078e0021 */
[----:B------:R-:W4:Y:S04]  /*76370*/  LDL.LU R29, [R1+0xf4c] ;  /* 0x000f4c00011d7983 */ /* 0x000f280000300800 */
[----:B------:R1:W-:Y:S04]  /*76380*/  STL [R1+0xe08], R27 ;  /* 0x000e081b01007387 */ /* 0x0003e80000100800 */
[----:B-1----:R-:W4:Y:S04]  /*76390*/  LDL.LU R33, [R1+0xf8c] ;  /* 0x000f8c0001217983 */ /* 0x002f280000300800 */
[----:B------:R-:W4:Y:S04]  /*763a0*/  LDL.LU R37, [R1+0xf48] ;  /* 0x000f480001257983 */ /* 0x000f280000300800 */
[----:B------:R-:W4:Y:S04]  /*763b0*/  LDL.LU R35, [R1+0xf88] ;  /* 0x000f880001237983 */ /* 0x000f280000300800 */
[----:B------:R1:W-:Y:S02]  /*763c0*/  LDGSTS.E [R3+0x4a200], [R24.64], P0 ;  /* 0x4a20000018037fae */ /* 0x0003e40008121844 */
[----:B-1----:R-:W-:Y:S01]  /*763d0*/  IMAD.MOV.U32 R24, RZ, RZ, R21 ;  /* 0x000000ffff187224 */ /* 0x002fe200078e0015 */
[----:B------:R-:W-:-:S02]  /*763e0*/  MOV R25, R27 ;  /* 0x0000001b00197202 */ /* 0x000fc40000000f00 */
[----:B------:R-:W4:Y:S04]  /*763f0*/  LDL.LU R27, [R1+0xfcc] ;  /* 0x000fcc00011b7983 */ /* 0x000f280000300800 */
[----:B------:R-:W4:Y:S04]  /*76400*/  LDL.LU R21, [R1+0x100c] ;  /* 0x00100c0001157983 */ /* 0x000f280000300800 */
[----:B------:R1:W-:Y:S01]  /*76410*/  LDGSTS.E [R3+0x4b200], [R24.64], P0 ;  /* 0x4b20000018037fae */ /* 0x0003e20008121844 */
[----:B--2---:R-:W-:-:S05]  /*76420*/  IADD3 R26, P1, R26, R31, RZ ;  /* 0x0000001f1a1a7210 */ /* 0x004fca0007f3e0ff */
[----:B------:R-:W-:Y:S01]  /*76430*/  STL [R1+0xe4c], R26 ;  /* 0x000e4c1a01007387 */ /* 0x000fe20000100800 */
[----:B------:R-:W-:Y:S01]  /*76440*/  IADD3 R42, P2, R42, R31, RZ ;  /* 0x0000001f2a2a7210 */ /* 0x000fe20007f5e0ff */
[----:B-1----:R-:W-:Y:S02]  /*76450*/  IMAD.MOV.U32 R24, RZ, RZ, R26 ;  /* 0x000000ffff187224 */ /* 0x002fe400078e001a */
[--C-:B---3--:R-:W-:Y:S02]  /*76460*/  IMAD.X R30, R30, 0x1, R2.reuse, P1 ;  /* 0x000000011e1e7824 */ /* 0x108fe400008e0602 */
[----:B------:R-:W-:-:S03]  /*76470*/  IMAD.X R43, R43, 0x1, R2, P2 ;  /* 0x000000012b2b7824 */ /* 0x000fc600010e0602 */
[----:B------:R1:W-:Y:S01]  /*76480*/  STL [R1+0xe48], R30 ;  /* 0x000e481e01007387 */ /* 0x0003e20000100800 */
[----:B------:R-:W-:-:S03]  /*76490*/  MOV R25, R30 ;  /* 0x0000001e00197202 */ /* 0x000fc60000000f00 */
[----:B------:R-:W-:Y:S01]  /*764a0*/  STL [R1+0xe8c], R42 ;  /* 0x000e8c2a01007387 */ /* 0x000fe20000100800 */
[-C--:B------:R-:W-:Y:S02]  /*764b0*/  IADD3 R36, P1, R36, R31.reuse, RZ ;  /* 0x0000001f24247210 */ /* 0x080fe40007f3e0ff */
[----:B------:R-:W-:Y:S01]  /*764c0*/  IADD3 R28, P2, R28, R31, RZ ;  /* 0x0000001f1c1c7210 */ /* 0x000fe20007f5e0ff */
[----:B------:R2:W-:Y:S04]  /*764d0*/  LDGSTS.E [R3+0x4c200], [R24.64], P0 ;  /* 0x4c20000018037fae */ /* 0x0005e80008121844 */
[----:B-1----:R-:W3:Y:S04]  /*764e0*/  LDL.LU R30, [R1+0xfc8] ;  /* 0x000fc800011e7983 */ /* 0x002ee80000300800 */
[----:B------:R1:W-:Y:S04]  /*764f0*/  STL [R1+0xe88], R43 ;  /* 0x000e882b01007387 */ /* 0x0003e80000100800 */
[----:B------:R-:W3:Y:S01]  /*76500*/  LDL.LU R26, [R1+0x1008] ;  /* 0x00100800011a7983 */ /* 0x000ee20000300800 */
[----:B--2---:R-:W-:-:S02]  /*76510*/  IMAD.MOV.U32 R24, RZ, RZ, R42 ;  /* 0x000000ffff187224 */ /* 0x004fc400078e002a */
[----:B------:R-:W-:Y:S01]  /*76520*/  IMAD.MOV.U32 R25, RZ, RZ, R43 ;  /* 0x000000ffff197224 */ /* 0x000fe200078e002b */
[----:B------:R-:W-:Y:S04]  /*76530*/  STL [R1+0xecc], R36 ;  /* 0x000ecc2401007387 */ /* 0x000fe80000100800 */
[----:B------:R2:W-:Y:S02]  /*76540*/  LDGSTS.E [R3+0x4d200], [R24.64], P0 ;  /* 0x4d20000018037fae */ /* 0x0005e40008121844 */
[----:B--2---:R-:W-:Y:S02]  /*76550*/  IMAD.MOV.U32 R24, RZ, RZ, R36 ;  /* 0x000000ffff187224 */ /* 0x004fe400078e0024 */
[----:B------:R-:W-:-:S05]  /*76560*/  IMAD.X R39, R39, 0x1, R2, P1 ;  /* 0x0000000127277824 */ /* 0x000fca00008e0602 */
[----:B------:R-:W-:Y:S01]  /*76570*/  STL [R1+0xec8], R39 ;  /* 0x000ec82701007387 */ /* 0x000fe20000100800 */
[----:B------:R-:W-:-:S03]  /*76580*/  IADD3.X R34, R34, R2, RZ, P2, !PT ;  /* 0x0000000222227210 */ /* 0x000fc600017fe4ff */
[----:B------:R-:W-:Y:S01]  /*76590*/  STL [R1+0xf0c], R28 ;  /* 0x000f0c1c01007387 */ /* 0x000fe20000100800 */
[----:B------:R-:W-:-:S03]  /*765a0*/  IMAD.MOV.U32 R25, RZ, RZ, R39 ;  /* 0x000000ffff197224 */ /* 0x000fc600078e0027 */
[----:B------:R2:W-:Y:S04]  /*765b0*/  STL [R1+0xf08], R34 ;  /* 0x000f082201007387 */ /* 0x0005e80000100800 */
[----:B------:R-:W3:Y:S04]  /*765c0*/  LDL.LU R45, [R1+0x1048] ;  /* 0x00104800012d7983 */ /* 0x000ee80000300800 */
[----:B------:R-:W3:Y:S04]  /*765d0*/  LDL.LU R44, [R1+0x104c] ;  /* 0x00104c00012c7983 */ /* 0x000ee80000300800 */
[----:B------:R2:W-:Y:S04]  /*765e0*/  LDGSTS.E [R3+0x4e200], [R24.64], P0 ;  /* 0x4e20000018037fae */ /* 0x0005e80008121844 */
[----:B-1----:R-:W3:Y:S01]  /*765f0*/  LDL.LU R43, [R1+0x1088] ;  /* 0x00108800012b7983 */ /* 0x002ee20000300800 */
[----:B----4-:R-:W-:-:S02]  /*76600*/  IADD3 R29, P1, R29, R31, RZ ;  /* 0x0000001f1d1d7210 */ /* 0x010fc40007f3e0ff */
[----:B--2---:R-:W-:Y:S02]  /*76610*/  MOV R25, R34 ;  /* 0x0000002200197202 */ /* 0x004fe40000000f00 */
[----:B------:R-:W2:Y:S01]  /*76620*/  LDL.LU R34, [R1+0x108c] ;  /* 0x00108c0001227983 */ /* 0x000ea20000300800 */
[----:B------:R-:W-:Y:S01]  /*76630*/  IMAD.MOV.U32 R24, RZ, RZ, R28 ;  /* 0x000000ffff187224 */ /* 0x000fe200078e001c */
[----:B------:R-:W-:Y:S02]  /*76640*/  IADD3 R33, P2, R33, R31, RZ ;  /* 0x0000001f21217210 */ /* 0x000fe40007f5e0ff */
[----:B------:R-:W4:Y:S01]  /*76650*/  LDL.LU R28, [R1+0x10cc] ;  /* 0x0010cc00011c7983 */ /* 0x000f220000300800 */
[----:B------:R-:W-:-:S03]  /*76660*/  IMAD.X R37, R37, 0x1, R2, P1 ;  /* 0x0000000125257824 */ /* 0x000fc600008e0602 */
[----:B------:R-:W4:Y:S04]  /*76670*/  LDL.LU R36, [R1+0x110c] ;  /* 0x00110c0001247983 */ /* 0x000f280000300800 */
[----:B------:R1:W-:Y:S01]  /*76680*/  STL [R1+0xf4c], R29 ;  /* 0x000f4c1d01007387 */ /* 0x0003e20000100800 */
[----:B------:R-:W-:-:S03]  /*76690*/  IMAD.X R35, R35, 0x1, R2, P2 ;  /* 0x0000000123237824 */ /* 0x000fc600010e0602 */
[----:B------:R1:W-:Y:S04]  /*766a0*/  LDGSTS.E [R3+0x4f200], [R24.64], P0 ;  /* 0x4f20000018037fae */ /* 0x0003e80008121844 */
[----:B------:R3:W-:Y:S04]  /*766b0*/  STL [R1+0xf48], R37 ;  /* 0x000f482501007387 */ /* 0x0007e80000100800 */
[----:B------:R3:W-:Y:S01]  /*766c0*/  STL [R1+0xf8c], R33 ;  /* 0x000f8c2101007387 */ /* 0x0007e20000100800 */
[----:B-1----:R-:W-:-:S03]  /*766d0*/  IMAD.MOV.U32 R24, RZ, RZ, R29 ;  /* 0x000000ffff187224 */ /* 0x002fc600078e001d */
[----:B------:R-:W4:Y:S04]  /*766e0*/  LDL.LU R29, [R1+0x10c8] ;  /* 0x0010c800011d7983 */ /* 0x000f280000300800 */
[----:B------:R1:W-:Y:S04]  /*766f0*/  STL [R1+0xf88], R35 ;  /* 0x000f882301007387 */ /* 0x0003e80000100800 */
[----:B------:R-:W4:Y:S01]  /*76700*/  LDL.LU R42, [R1+0x1108] ;  /* 0x00110800012a7983 */ /* 0x000f220000300800 */
[----:B------:R-:W-:Y:S02]  /*76710*/  IADD3 R27, P1, R27, R31, RZ ;  /* 0x0000001f1b1b7210 */ /* 0x000fe40007f3e0ff */
[----:B------:R-:W-:-:S02]  /*76720*/  MOV R25, R37 ;  /* 0x0000002500197202 */ /* 0x000fc40000000f00 */
[----:B------:R-:W-:Y:S01]  /*76730*/  IADD3 R21, P2, R21, R31, RZ ;  /* 0x0000001f15157210 */ /* 0x000fe20007f5e0ff */
[----:B------:R-:W-:Y:S04]  /*76740*/  STL [R1+0xfcc], R27 ;  /* 0x000fcc1b01007387 */ /* 0x000fe80000100800 */
[----:B------:R1:W-:Y:S02]  /*76750*/  LDGSTS.E [R3+0x50200], [R24.64], P0 ;  /* 0x5020000018037fae */ /* 0x0003e40008121844 */
[----:B-1----:R-:W-:Y:S02]  /*76760*/  IMAD.MOV.U32 R24, RZ, RZ, R33 ;  /* 0x000000ffff187224 */ /* 0x002fe400078e0021 */
[----:B------:R-:W-:-:S05]  /*76770*/  IMAD.MOV.U32 R25, RZ, RZ, R35 ;  /* 0x000000ffff197224 */ /* 0x000fca00078e0023 */
[----:B------:R1:W-:Y:S02]  /*76780*/  LDGSTS.E [R3+0x51200], [R24.64], P0 ;  /* 0x5120000018037fae */ /* 0x0003e40008121844 */
[----:B-1----:R-:W-:Y:S02]  /*76790*/  IMAD.MOV.U32 R24, RZ, RZ, R27 ;  /* 0x000000ffff187224 */ /* 0x002fe400078e001b */
[----:B---3--:R-:W-:-:S05]  /*767a0*/  IMAD.X R30, R30, 0x1, R2, P1 ;  /* 0x000000011e1e7824 */ /* 0x008fca00008e0602 */
[----:B------:R1:W-:Y:S01]  /*767b0*/  STL [R1+0xfc8], R30 ;  /* 0x000fc81e01007387 */ /* 0x0003e20000100800 */
[----:B------:R-:W-:-:S03]  /*767c0*/  IADD3.X R26, R26, R2, RZ, P2, !PT ;  /* 0x000000021a1a7210 */ /* 0x000fc600017fe4ff */
[----:B------:R-:W-:Y:S04]  /*767d0*/  STL [R1+0x100c], R21 ;  /* 0x00100c1501007387 */ /* 0x000fe80000100800 */
[----:B------:R-:W3:Y:S01]  /*767e0*/  LDL.LU R37, [R1+0x114c] ;  /* 0x00114c0001257983 */ /* 0x000ee20000300800 */
[----:B------:R-:W-:-:S03]  /*767f0*/  IMAD.MOV.U32 R25, RZ, RZ, R30 ;  /* 0x000000ffff197224 */ /* 0x000fc600078e001e */
[----:B------:R1:W-:Y:S04]  /*76800*/  STL [R1+0x1008], R26 ;  /* 0x0010081a01007387 */ /* 0x0003e80000100800 */
[----:B------:R-:W3:Y:S04]  /*76810*/  LDL.LU R33, [R1+0x118c] ;  /* 0x00118c0001217983 */ /* 0x000ee80000300800 */
[----:B------:R-:W3:Y:S04]  /*76820*/  LDL.LU R39, [R1+0x1148] ;  /* 0x0011480001277983 */ /* 0x000ee80000300800 */
[----:B------:R-:W3:Y:S04]  /*76830*/  LDL.LU R35, [R1+0x1188] ;  /* 0x0011880001237983 */ /* 0x000ee80000300800 */
[----:B-1----:R-:W3:Y:S04]  /*76840*/  LDL.LU R30, [R1+0x11c8] ;  /* 0x0011c800011e7983 */ /* 0x002ee80000300800 */
[----:B------:R-:W3:Y:S04]  /*76850*/  LDL.LU R27, [R1+0x11cc] ;  /* 0x0011cc00011b7983 */ /* 0x000ee80000300800 */
[----:B------:R1:W-:Y:S02]  /*76860*/  LDGSTS.E [R3+0x52200], [R24.64], P0 ;  /* 0x5220000018037fae */ /* 0x0003e40008121844 */
[----:B-1----:R-:W-:Y:S01]  /*76870*/  MOV R25, R26 ;  /* 0x0000001a00197202 */ /* 0x002fe20000000f00 */
[----:B------:R-:W-:Y:S01]  /*76880*/  IMAD.MOV.U32 R24, RZ, RZ, R21 ;  /* 0x000000ffff187224 */ /* 0x000fe200078e0015 */
[----:B------:R-:W3:Y:S04]  /*76890*/  LDL.LU R26, [R1+0x1208] ;  /* 0x00120800011a7983 */ /* 0x000ee80000300800 */
[----:B------:R-:W3:Y:S01]  /*768a0*/  LDL.LU R21, [R1+0x120c] ;  /* 0x00120c0001157983 */ /* 0x000ee20000300800 */
[----:B------:R-:W-:-:S03]  /*768b0*/  IADD3 R44, P1, R44, R31, RZ ;  /* 0x0000001f2c2c7210 */ /* 0x000fc60007f3e0ff */
[----:B------:R1:W-:Y:S02]  /*768c0*/  LDGSTS.E [R3+0x53200], [R24.64], P0 ;  /* 0x5320000018037fae */ /* 0x0003e40008121844 */
[----:B------:R-:W-:Y:S02]  /*768d0*/  IMAD.X R45, R45, 0x1, R2, P1 ;  /* 0x000000012d2d7824 */ /* 0x000fe400008e0602 */
[----:B------:R-:W-:Y:S01]  /*768e0*/  STL [R1+0x104c], R44 ;  /* 0x00104c2c01007387 */ /* 0x000fe20000100800 */
[----:B-1----:R-:W-:Y:S02]  /*768f0*/  IMAD.MOV.U32 R24, RZ, RZ, R44 ;  /* 0x000000ffff187224 */ /* 0x002fe400078e002c */
[----:B------:R-:W-:Y:S02]  /*76900*/  MOV R25, R45 ;  /* 0x0000002d00197202 */ /* 0x000fe40000000f00 */
[----:B--2---:R-:W-:-:S03]  /*76910*/  IADD3 R34, P2, R34, R31, RZ ;  /* 0x0000001f22227210 */ /* 0x004fc60007f5e0ff */
[----:B------:R1:W-:Y:S01]  /*76920*/  LDGSTS.E [R3+0x54200], [R24.64], P0 ;  /* 0x5420000018037fae */ /* 0x0003e20008121844 */
[-C--:B----4-:R-:W-:Y:S01]  /*76930*/  IADD3 R28, P1, R28, R31.reuse, RZ ;  /* 0x0000001f1c1c7210 */ /* 0x090fe20007f3e0ff */
[----:B------:R-:W-:Y:S02]  /*76940*/  IMAD.X R43, R43, 0x1, R2, P2 ;  /* 0x000000012b2b7824 */ /* 0x000fe400010e0602 */
[----:B------:R-:W-:Y:S01]  /*76950*/  STL [R1+0x1048], R45 ;  /* 0x0010482d01007387 */ /* 0x000fe20000100800 */
[----:B------:R-:W-:-:S03]  /*76960*/  IADD3 R36, P2, R36, R31, RZ ;  /* 0x0000001f24247210 */ /* 0x000fc60007f5e0ff */
[----:B------:R-:W-:Y:S01]  /*76970*/  STL [R1+0x108c], R34 ;  /* 0x00108c2201007387 */ /* 0x000fe20000100800 */
[----:B-1----:R-:W-:Y:S02]  /*76980*/  IMAD.MOV.U32 R24, RZ, RZ, R34 ;  /* 0x000000ffff187224 */ /* 0x002fe400078e0022 */
[----:B------:R-:W-:Y:S01]  /*76990*/  IMAD.MOV.U32 R25, RZ, RZ, R43 ;  /* 0x000000ffff197224 */ /* 0x000fe200078e002b */
[----:B------:R-:W-:Y:S04]  /*769a0*/  STL [R1+0x1088], R43 ;  /* 0x0010882b01007387 */ /* 0x000fe80000100800 */
[----:B------:R-:W-:Y:S04]  /*769b0*/  STL [R1+0x10cc], R28 ;  /* 0x0010cc1c01007387 */ /* 0x000fe80000100800 */
[----:B------:R1:W-:Y:S01]  /*769c0*/  LDGSTS.E [R3+0x55200], [R24.64], P0 ;  /* 0x5520000018037fae */ /* 0x0003e20008121844 */
[----:B------:R-:W-:-:S05]  /*769d0*/  IMAD.X R29, R29, 0x1, R2, P1 ;  /* 0x000000011d1d7824 */ /* 0x000fca00008e0602 */
[----:B------:R2:W-:Y:S01]  /*769e0*/  STL [R1+0x10c8], R29 ;  /* 0x0010c81d01007387 */ /* 0x0005e20000100800 */
[----:B-1----:R-:W-:Y:S02]  /*769f0*/  IMAD.MOV.U32 R24, RZ, RZ, R28 ;  /* 0x000000ffff187224 */ /* 0x002fe400078e001c */
[----:B------:R-:W-:Y:S01]  /*76a00*/  IMAD.MOV.U32 R25, RZ, RZ, R29 ;  /* 0x000000ffff197224 */ /* 0x000fe200078e001d */
[----:B------:R1:W-:Y:S01]  /*76a10*/  STL [R1+0x110c], R36 ;  /* 0x00110c2401007387 */ /* 0x0003e20000100800 */
[----:B------:R-:W-:-:S03]  /*76a20*/  IADD3.X R42, R42, R2, RZ, P2, !PT ;  /* 0x000000022a2a7210 */ /* 0x000fc600017fe4ff */
[----:B------:R4:W-:Y:S04]  /*76a30*/  LDGSTS.E [R3+0x56200], [R24.64], P0 ;  /* 0x5620000018037fae */ /* 0x0009e80008121844 */
[----:B--2---:R-:W2:Y:S04]  /*76a40*/  LDL.LU.64 R28, [R1+0xae8] ;  /* 0x000ae800011c7983 */ /* 0x004ea80000300a00 */
[----:B------:R-:W-:Y:S04]  /*76a50*/  STL [R1+0x1108], R42 ;  /* 0x0011082a01007387 */ /* 0x000fe80000100800 */
[----:B------:R-:W2:Y:S01]  /*76a60*/  LDL.LU R34, [R1+0x124c] ;  /* 0x00124c0001227983 */ /* 0x000ea20000300800 */
[----:B----4-:R-:W-:-:S03]  /*76a70*/  IMAD.MOV.U32 R24, RZ, RZ, R36 ;  /* 0x000000ffff187224 */ /* 0x010fc600078e0024 */
[----:B------:R-:W4:Y:S04]  /*76a80*/  LDL.LU.64 R52, [R1+0xab8] ;  /* 0x000ab80001347983 */ /* 0x000f280000300a00 */
[----:B------:R-:W4:Y:S04]  /*76a90*/  LDL.LU.64 R50, [R1+0xa88] ;  /* 0x000a880001327983 */ /* 0x000f280000300a00 */
[----:B-1----:R-:W4:Y:S01]  /*76aa0*/  LDL.LU R36, [R1+0x1248] ;  /* 0x0012480001247983 */ /* 0x002f220000300800 */
[----:B------:R-:W-:-:S05]  /*76ab0*/  MOV R25, R42 ;  /* 0x0000002a00197202 */ /* 0x000fca0000000f00 */
[----:B------:R1:W-:Y:S01]  /*76ac0*/  LDGSTS.E [R3+0x57200], [R24.64], P0 ;  /* 0x5720000018037fae */ /* 0x0003e20008121844 */
[-C--:B---3--:R-:W-:Y:S02]  /*76ad0*/  IADD3 R37, P1, R37, R31.reuse, RZ ;  /* 0x0000001f25257210 */ /* 0x088fe40007f3e0ff */
[----:B------:R-:W-:-:S03]  /*76ae0*/  IADD3 R33, P2, R33, R31, RZ ;  /* 0x0000001f21217210 */ /* 0x000fc60007f5e0ff */
[--C-:B------:R-:W-:Y:S01]  /*76af0*/  IMAD.X R39, R39, 0x1, R2.reuse, P1 ;  /* 0x0000000127277824 */ /* 0x100fe200008e0602 */
[----:B------:R-:W-:Y:S01]  /*76b00*/  STL [R1+0x114c], R37 ;  /* 0x00114c2501007387 */ /* 0x000fe20000100800 */
[----:B-1----:R-:W-:Y:S02]  /*76b10*/  IMAD.MOV.U32 R24, RZ, RZ, R37 ;  /* 0x000000ffff187224 */ /* 0x002fe400078e0025 */
[----:B------:R-:W-:Y:S01]  /*76b20*/  IMAD.X R35, R35, 0x1, R2, P2 ;  /* 0x0000000123237824 */ /* 0x000fe200010e0602 */
[----:B------:R-:W-:Y:S01]  /*76b30*/  MOV R25, R39 ;  /* 0x0000002700197202 */ /* 0x000fe20000000f00 */
[----:B------:R-:W-:Y:S01]  /*76b40*/  STL [R1+0x1148], R39 ;  /* 0x0011482701007387 */ /* 0x000fe20000100800 */
[----:B------:R-:W-:-:S03]  /*76b50*/  IADD3 R27, P1, R27, R31, RZ ;  /* 0x0000001f1b1b7210 */ /* 0x000fc60007f3e0ff */
[----:B------:R-:W-:Y:S02]  /*76b60*/  STL [R1+0x118c], R33 ;  /* 0x00118c2101007387 */ /* 0x000fe40000100800 */
[----:B------:R-:W-:Y:S02]  /*76b70*/  IMAD.X R30, R30, 0x1, R2, P1 ;  /* 0x000000011e1e7824 */ /* 0x000fe400008e0602 */
[----:B------:R1:W-:Y:S04]  /*76b80*/  STL [R1+0x1188], R35 ;  /* 0x0011882301007387 */ /* 0x0003e80000100800 */
[----:B------:R-:W-:Y:S04]  /*76b90*/  STL [R1+0x11cc], R27 ;  /* 0x0011cc1b01007387 */ /* 0x000fe80000100800 */
[----:B------:R3:W-:Y:S04]  /*76ba0*/  LDGSTS.E [R3+0x58200], [R24.64], P0 ;  /* 0x5820000018037fae */ /* 0x0007e80008121844 */
[----:B------:R-:W-:Y:S01]  /*76bb0*/  STL [R1+0x11c8], R30 ;  /* 0x0011c81e01007387 */ /* 0x000fe20000100800 */
[----:B------:R-:W-:-:S04]  /*76bc0*/  IADD3 R21, P2, R21, R31, RZ ;  /* 0x0000001f15157210 */ /* 0x000fc80007f5e0ff */
[----:B------:R-:W-:Y:S01]  /*76bd0*/  IADD3.X R26, R26, R2, RZ, P2, !PT ;  /* 0x000000021a1a7210 */ /* 0x000fe200017fe4ff */
[----:B---3--:R-:W-:Y:S01]  /*76be0*/  IMAD.MOV.U32 R25, RZ, RZ, R35 ;  /* 0x000000ffff197224 */ /* 0x008fe200078e0023 */
[----:B------:R-:W-:Y:S04]  /*76bf0*/  STL [R1+0x120c], R21 ;  /* 0x00120c1501007387 */ /* 0x000fe80000100800 */
[----:B-1----:R-:W3:Y:S04]  /*76c00*/  LDL.LU R35, [R1+0xb50] ;  /* 0x000b500001237983 */ /* 0x002ee80000300800 */
[----:B------:R2:W-:Y:S04]  /*76c10*/  STL [R1+0x1208], R26 ;  /* 0x0012081a01007387 */ /* 0x0005e80000100800 */
[----:B------:R-:W3:Y:S04]  /*76c20*/  LDL.LU R44, [R1+0xb90] ;  /* 0x000b9000012c7983 */ /* 0x000ee80000300800 */
[----:B------:R-:W3:Y:S04]  /*76c30*/  LDL.LU R46, [R1+0xb4c] ;  /* 0x000b4c00012e7983 */ /* 0x000ee80000300800 */
[----:B------:R-:W3:Y:S04]  /*76c40*/  LDL.LU R45, [R1+0xb8c] ;  /* 0x000b8c00012d7983 */ /* 0x000ee80000300800 */
[----:B------:R-:W3:Y:S04]  /*76c50*/  LDL.LU R43, [R1+0xbcc] ;  /* 0x000bcc00012b7983 */ /* 0x000ee80000300800 */
[----:B------:R-:W3:Y:S01]  /*76c60*/  LDL.LU R37, [R1+0xbd0] ;  /* 0x000bd00001257983 */ /* 0x000ee20000300800 */
[----:B------:R-:W-:-:S03]  /*76c70*/  IMAD.MOV.U32 R24, RZ, RZ, R33 ;  /* 0x000000ffff187224 */ /* 0x000fc600078e0021 */
[----:B------:R-:W3:Y:S04]  /*76c80*/  LDL.LU R42, [R1+0xc10] ;  /* 0x000c1000012a7983 */ /* 0x000ee80000300800 */
[----:B------:R-:W3:Y:S04]  /*76c90*/  LDL.LU R33, [R1+0xc14] ;  /* 0x000c140001217983 */ /* 0x000ee80000300800 */
[----:B------:R1:W-:Y:S02]  /*76ca0*/  LDGSTS.E [R3+0x59200], [R24.64], P0 ;  /* 0x5920000018037fae */ /* 0x0003e40008121844 */
[----:B-1----:R-:W-:-:S02]  /*76cb0*/  IMAD.MOV.U32 R24, RZ, RZ, R27 ;  /* 0x000000ffff187224 */ /* 0x002fc400078e001b */
[----:B------:R-:W-:-:S05]  /*76cc0*/  IMAD.MOV.U32 R25, RZ, RZ, R30 ;  /* 0x000000ffff197224 */ /* 0x000fca00078e001e */
[----:B------:R1:W-:Y:S02]  /*76cd0*/  LDGSTS.E [R3+0x5a200], [R24.64], P0 ;  /* 0x5a20000018037fae */ /* 0x0003e40008121844 */
[----:B-1----:R-:W-:Y:S02]  /*76ce0*/  MOV R25, R26 ;  /* 0x0000001a00197202 */ /* 0x002fe40000000f00 */
[----:B--2---:R-:W-:Y:S01]  /*76cf0*/  IADD3 R26, P1, R28, R31, RZ ;  /* 0x0000001f1c1a7210 */ /* 0x004fe20007f3e0ff */
[----:B------:R-:W-:-:S04]  /*76d00*/  IMAD.MOV.U32 R24, RZ, RZ, R21 ;  /* 0x000000ffff187224 */ /* 0x000fc800078e0015 */
[----:B------:R-:W-:Y:S01]  /*76d10*/  IMAD.X R21, R29, 0x1, R2, P1 ;  /* 0x000000011d157824 */ /* 0x000fe200008e0602 */
[-C--:B------:R-:W-:Y:S02]  /*76d20*/  IADD3 R34, P1, R34, R31.reuse, RZ ;  /* 0x0000001f22227210 */ /* 0x080fe40007f3e0ff */
[-C--:B----4-:R-:W-:Y:S01]  /*76d30*/  IADD3 R28, P2, R52, R31.reuse, RZ ;  /* 0x0000001f341c7210 */ /* 0x090fe20007f5e0ff */
[----:B------:R-:W-:Y:S01]  /*76d40*/  IMAD.MOV.U32 R54, RZ, RZ, R26 ;  /* 0x000000ffff367224 */ /* 0x000fe200078e001a */
[----:B------:R1:W-:Y:S01]  /*76d50*/  LDGSTS.E [R3+0x5b200], [R24.64], P0 ;  /* 0x5b20000018037fae */ /* 0x0003e20008121844 */
[--C-:B------:R-:W-:Y:S01]  /*76d60*/  IMAD.X R36, R36, 0x1, R2.reuse, P1 ;  /* 0x0000000124247824 */ /* 0x100fe200008e0602 */
[----:B------:R-:W-:Y:S01]  /*76d70*/  IADD3 R30, P1, R50, R31, RZ ;  /* 0x0000001f321e7210 */ /* 0x000fe20007f3e0ff */
[----:B------:R-:W-:Y:S01]  /*76d80*/  IMAD.X R27, R53, 0x1, R2, P2 ;  /* 0x00000001351b7824 */ /* 0x000fe200010e0602 */
[----:B------:R-:W-:Y:S02]  /*76d90*/  MOV R55, R21 ;  /* 0x0000001500377202 */ /* 0x000fe40000000f00 */
[----:B------:R-:W-:Y:S01]  /*76da0*/  IADD3.X R29, R51, R2, RZ, P1, !PT ;  /* 0x00000002331d7210 */ /* 0x000fe20000ffe4ff */
[----:B------:R-:W-:Y:S01]  /*76db0*/  STL [R1+0x124c], R34 ;  /* 0x00124c2201007387 */ /* 0x000fe20000100800 */
[----:B------:R-:W-:-:S02]  /*76dc0*/  IMAD.MOV.U32 R52, RZ, RZ, R28 ;  /* 0x000000ffff347224 */ /* 0x000fc400078e001c */
[----:B------:R-:W-:Y:S01]  /*76dd0*/  IMAD.MOV.U32 R53, RZ, RZ, R27 ;  /* 0x000000ffff357224 */ /* 0x000fe200078e001b */
[----:B------:R2:W-:Y:S01]  /*76de0*/  STL [R1+0x1248], R36 ;  /* 0x0012482401007387 */ /* 0x0005e20000100800 */
[----:B------:R-:W-:Y:S01]  /*76df0*/  IMAD.MOV.U32 R50, RZ, RZ, R30 ;  /* 0x000000ffff327224 */ /* 0x000fe200078e001e */
[----:B------:R-:W-:Y:S02]  /*76e00*/  MOV R51, R29 ;  /* 0x0000001d00337202 */ /* 0x000fe40000000f00 */
[----:B------:R-:W-:Y:S01]  /*76e10*/  STL.64 [R1+0xae8], R54 ;  /* 0x000ae83601007387 */ /* 0x000fe20000100a00 */
[----:B-1----:R-:W-:-:S03]  /*76e20*/  IMAD.MOV.U32 R25, RZ, RZ, R36 ;  /* 0x000000ffff197224 */ /* 0x002fc600078e0024 */
[----:B------:R-:W4:Y:S04]  /*76e30*/  LDL.LU R29, [R1+0xc54] ;  /* 0x000c5400011d7983 */ /* 0x000f280000300800 */
[----:B------:R-:W-:Y:S04]  /*76e40*/  STL.64 [R1+0xab8], R52 ;  /* 0x000ab83401007387 */ /* 0x000fe80000100a00 */
[----:B--2---:R-:W2:Y:S04]  /*76e50*/  LDL.LU R36, [R1+0xc94] ;  /* 0x000c940001247983 */ /* 0x004ea80000300800 */
[----:B------:R-:W-:Y:S04]  /*76e60*/  STL.64 [R1+0xa88], R50 ;  /* 0x000a883201007387 */ /* 0x000fe80000100a00 */
[----:B------:R-:W2:Y:S04]  /*76e70*/  LDL.LU R30, [R1+0xc50] ;  /* 0x000c5000011e7983 */ /* 0x000ea80000300800 */
[----:B------:R-:W2:Y:S01]  /*76e80*/  LDL.LU R39, [R1+0xc90] ;  /* 0x000c900001277983 */ /* 0x000ea20000300800 */
[----:B------:R-:W-:-:S03]  /*76e90*/  IMAD.MOV.U32 R24, RZ, RZ, R34 ;  /* 0x000000ffff187224 */ /* 0x000fc600078e0022 */
[----:B------:R-:W2:Y:S04]  /*76ea0*/  LDL.LU R34, [R1+0xcd4] ;  /* 0x000cd40001227983 */ /* 0x000ea80000300800 */
[----:B------:R1:W-:Y:S04]  /*76eb0*/  LDGSTS.E [R3+0x5c200], [R24.64], P0 ;  /* 0x5c20000018037fae */ /* 0x0003e80008121844 */
[----:B------:R-:W2:Y:S04]  /*76ec0*/  LDL.LU R21, [R1+0xd14] ;  /* 0x000d140001157983 */ /* 0x000ea80000300800 */
[----:B------:R1:W-:Y:S04]  /*76ed0*/  LDGSTS.E [R3+0x5d200], [R54.64], P0 ;  /* 0x5d20000036037fae */ /* 0x0003e80008121844 */
[----:B------:R1:W-:Y:S04]  /*76ee0*/  LDGSTS.E [R3+0x5e200], [R52.64], P0 ;  /* 0x5e20000034037fae */ /* 0x0003e80008121844 */
[----:B------:R1:W-:Y:S01]  /*76ef0*/  LDGSTS.E [R3+0x5f200], [R50.64], P0 ;  /* 0x5f20000032037fae */ /* 0x0003e20008121844 */
[----:B---3--:R-:W-:-:S05]  /*76f00*/  IADD3 R35, P1, R35, R31, RZ ;  /* 0x0000001f23237210 */ /* 0x008fca0007f3e0ff */
[----:B------:R3:W-:Y:S01]  /*76f10*/  STL [R1+0xb50], R35 ;  /* 0x000b502301007387 */ /* 0x0007e20000100800 */
[----:B------:R-:W-:Y:S01]  /*76f20*/  IADD3 R44, P2, R44, R31, RZ ;  /* 0x0000001f2c2c7210 */ /* 0x000fe20007f5e0ff */
[----:B------:R-:W-:Y:S02]  /*76f30*/  IMAD.X R46, R46, 0x1, R2, P1 ;  /* 0x000000012e2e7824 */ /* 0x000fe400008e0602 */
[----:B-1----:R-:W-:-:S03]  /*76f40*/  IMAD.MOV.U32 R24, RZ, RZ, R35 ;  /* 0x000000ffff187224 */ /* 0x002fc600078e0023 */
[----:B------:R-:W-:Y:S01]  /*76f50*/  MOV R25, R46 ;  /* 0x0000002e00197202 */ /* 0x000fe20000000f00 */
[----:B------:R-:W-:Y:S01]  /*76f60*/  STL [R1+0xb4c], R46 ;  /* 0x000b4c2e01007387 */ /* 0x000fe20000100800 */
[----:B------:R-:W-:-:S03]  /*76f70*/  IMAD.X R45, R45, 0x1, R2, P2 ;  /* 0x000000012d2d7824 */ /* 0x000fc600010e0602 */
[----:B------:R-:W-:Y:S01]  /*76f80*/  STL [R1+0xb90], R44 ;  /* 0x000b902c01007387 */ /* 0x000fe20000100800 */
[----:B------:R-:W-:-:S03]  /*76f90*/  IADD3 R37, P1, R37, R31, RZ ;  /* 0x0000001f25257210 */ /* 0x000fc60007f3e0ff */
[----:B---3--:R-:W3:Y:S04]  /*76fa0*/  LDL.LU R35, [R1+0xcd0] ;  /* 0x000cd00001237983 */ /* 0x008ee80000300800 */
[----:B------:R1:W-:Y:S01]  /*76fb0*/  LDGSTS.E [R22+0x40400], [R24.64], P0 ;  /* 0x4040000018167fae */ /* 0x0003e20008121844 */
[----:B------:R-:W-:Y:S01]  /*76fc0*/  IMAD.X R43, R43, 0x1, R2, P1 ;  /* 0x000000012b2b7824 */ /* 0x000fe200008e0602 */
[----:B------:R-:W-:Y:S02]  /*76fd0*/  IADD3 R33, P2, R33, R31, RZ ;  /* 0x0000001f21217210 */ /* 0x000fe40007f5e0ff */
[----:B------:R-:W-:Y:S04]  /*76fe0*/  STL [R1+0xb8c], R45 ;  /* 0x000b8c2d01007387 */ /* 0x000fe80000100800 */
[----:B------:R-:W3:Y:S01]  /*76ff0*/  LDL.LU R26, [R1+0xd10] ;  /* 0x000d1000011a7983 */ /* 0x000ee20000300800 */
[----:B-1----:R-:W-:-:S02]  /*77000*/  IMAD.MOV.U32 R24, RZ, RZ, R44 ;  /* 0x000000ffff187224 */ /* 0x002fc400078e002c */
[----:B------:R-:W-:Y:S01]  /*77010*/  IMAD.MOV.U32 R25, RZ, RZ, R45 ;  /* 0x000000ffff197224 */ /* 0x000fe200078e002d */
[----:B------:R1:W-:Y:S01]  /*77020*/  STL [R1+0xbd0], R37 ;  /* 0x000bd02501007387 */ /* 0x0003e20000100800 */
[----:B------:R-:W-:-:S03]  /*77030*/  IADD3.X R42, R42, R2, RZ, P2, !PT ;  /* 0x000000022a2a7210 */ /* 0x000fc600017fe4ff */
[----:B------:R1:W-:Y:S04]  /*77040*/  LDGSTS.E [R22+0x41400], [R24.64], P0 ;  /* 0x4140000018167fae */ /* 0x0003e80008121844 */
[----:B------:R-:W-:Y:S04]  /*77050*/  STL [R1+0xbcc], R43 ;  /* 0x000bcc2b01007387 */ /* 0x000fe80000100800 */
[----:B------:R1:W-:Y:S02]  /*77060*/  STL [R1+0xc14], R33 ;  /* 0x000c142101007387 */ /* 0x0003e40000100800 */
[----:B-1----:R-:W-:-:S02]  /*77070*/  IMAD.MOV.U32 R24, RZ, RZ, R37 ;  /* 0x000000ffff187224 */ /* 0x002fc400078e0025 */
[----:B------:R-:W3:Y:S01]  /*77080*/  LDL.LU R28, [R1+0xd54] ;  /* 0x000d5400011c7983 */ /* 0x000ee20000300800 */
[----:B------:R-:W-:-:S03]  /*77090*/  IMAD.MOV.U32 R25, RZ, RZ, R43 ;  /* 0x000000ffff197224 */ /* 0x000fc600078e002b */
[----:B------:R1:W-:Y:S04]  /*770a0*/  STL [R1+0xc10], R42 ;  /* 0x000c102a01007387 */ /* 0x0003e80000100800 */
[----:B------:R1:W-:Y:S04]  /*770b0*/  LDGSTS.E [R22+0x42400], [R24.64], P0 ;  /* 0x4240000018167fae */ /* 0x0003e80008121844 */
[----:B------:R-:W3:Y:S01]  /*770c0*/  LDL.LU R37, [R1+0xd94] ;  /* 0x000d940001257983 */ /* 0x000ee20000300800 */
[----:B-1----:R-:W-:-:S03]  /*770d0*/  IMAD.MOV.U32 R24, RZ, RZ, R33 ;  /* 0x000000ffff187224 */ /* 0x002fc600078e0021 */
[----:B------:R-:W3:Y:S01]  /*770e0*/  LDL.LU R33, [R1+0xd50] ;  /* 0x000d500001217983 */ /* 0x000ee20000300800 */
[----:B------:R-:W-:-:S03]  /*770f0*/  MOV R25, R42 ;  /* 0x0000002a00197202 */ /* 0x000fc60000000f00 */
[----:B------:R-:W3:Y:S04]  /*77100*/  LDL.LU R42, [R1+0xd90] ;  /* 0x000d9000012a7983 */ /* 0x000ee80000300800 */
[----:B------:R-:W3:Y:S04]  /*77110*/  LDL.LU R27, [R1+0xdd4] ;  /* 0x000dd400011b7983 */ /* 0x000ee80000300800 */
[----:B------:R-:W3:Y:S01]  /*77120*/  LDL.LU R3, [R1+0xe14] ;  /* 0x000e140001037983 */ /* 0x000ee20000300800 */
[----:B----4-:R-:W-:-:S03]  /*77130*/  IADD3 R29, P1, R29, R31, RZ ;  /* 0x0000001f1d1d7210 */ /* 0x010fc60007f3e0ff */
[----:B------:R1:W-:Y:S04]  /*77140*/  LDGSTS.E [R22+0x43400], [R24.64], P0 ;  /* 0x4340000018167fae */ /* 0x0003e80008121844 */
[----:B------:R-:W-:Y:S01]  /*77150*/  STL [R1+0xc54], R29 ;  /* 0x000c541d01007387 */ /* 0x000fe20000100800 */
[----:B--2---:R-:W-:Y:S01]  /*77160*/  IADD3 R36, P2, R36, R31, RZ ;  /* 0x0000001f24247210 */ /* 0x004fe20007f5e0ff */
[----:B------:R-:W-:-:S04]  /*77170*/  IMAD.X R30, R30, 0x1, R2, P1 ;  /* 0x000000011e1e7824 */ /* 0x000fc800008e0602 */
[----:B------:R-:W-:Y:S01]  /*77180*/  IMAD.X R39, R39, 0x1, R2, P2 ;  /* 0x0000000127277824 */ /* 0x000fe200010e0602 */
[----:B------:R2:W-:Y:S01]  /*77190*/  STL [R1+0xc50], R30 ;  /* 0x000c501e01007387 */ /* 0x0005e20000100800 */
[----:B-1----:R-:W-:-:S03]  /*771a0*/  MOV R25, R30 ;  /* 0x0000001e00197202 */ /* 0x002fc60000000f00 */
[----:B------:R-:W-:Y:S01]  /*771b0*/  STL [R1+0xc94], R36 ;  /* 0x000c942401007387 */ /* 0x000fe20000100800 */
[----:B------:R-:W-:-:S03]  /*771c0*/  IMAD.MOV.U32 R24, RZ, RZ, R29 ;  /* 0x000000ffff187224 */ /* 0x000fc600078e001d */
[----:B--2---:R-:W2:Y:S04]  /*771d0*/  LDL.LU R30, [R1+0xdd0] ;  /* 0x000dd000011e7983 */ /* 0x004ea80000300800 */
[----:B------:R-:W-:Y:S04]  /*771e0*/  STL [R1+0xc90], R39 ;  /* 0x000c902701007387 */ /* 0x000fe80000100800 */
[----:B------:R-:W2:Y:S01]  /*771f0*/  LDL.LU R29, [R1+0xe10] ;  /* 0x000e1000011d7983 */ /* 0x000ea20000300800 */
[----:B------:R-:W-:-:S03]  /*77200*/  IADD3 R34, P1, R34, R31, RZ ;  /* 0x0000001f22227210 */ /* 0x000fc60007f3e0ff */
[----:B------:R1:W-:Y:S01]  /*77210*/  LDGSTS.E [R22+0x44400], [R24.64], P0 ;  /* 0x4440000018167fae */ /* 0x0003e20008121844 */
[----:B------:R-:W-:-:S03]  /*77220*/  IADD3 R21, P2, R21, R31, RZ ;  /* 0x0000001f15157210 */ /* 0x000fc60007f5e0ff */
[----:B------:R3:W-:Y:S01]  /*77230*/  STL [R1+0xcd4], R34 ;  /* 0x000cd42201007387 */ /* 0x0007e20000100800 */
[----:B-1----:R-:W-:Y:S02]  /*77240*/  IMAD.MOV.U32 R24, RZ, RZ, R36 ;  /* 0x000000ffff187224 */ /* 0x002fe400078e0024 */
[----:B------:R-:W-:-:S05]  /*77250*/  IMAD.MOV.U32 R25, RZ, RZ, R39 ;  /* 0x000000ffff197224 */ /* 0x000fca00078e0027 */
[----:B------:R1:W-:Y:S02]  /*77260*/  LDGSTS.E [R22+0x45400], [R24.64], P0 ;  /* 0x4540000018167fae */ /* 0x0003e40008121844 */
[----:B-1----:R-:W-:Y:S02]  /*77270*/  IMAD.MOV.U32 R24, RZ, RZ, R34 ;  /* 0x000000ffff187224 */ /* 0x002fe400078e0022 */
[----:B---3--:R-:W-:-:S05]  /*77280*/  IMAD.X R35, R35, 0x1, R2, P1 ;  /* 0x0000000123237824 */ /* 0x008fca00008e0602 */
[----:B------:R1:W-:Y:S04]  /*77290*/  STL [R1+0xcd0], R35 ;  /* 0x000cd02301007387 */ /* 0x0003e80000100800 */
[----:B------:R3:W-:Y:S01]  /*772a0*/  STL [R1+0xd14], R21 ;  /* 0x000d141501007387 */ /* 0x0007e20000100800 */
[----:B------:R-:W-:-:S03]  /*772b0*/  IADD3.X R26, R26, R2, RZ, P2, !PT ;  /* 0x000000021a1a7210 */ /* 0x000fc600017fe4ff */
[----:B------:R-:W4:Y:S01]  /*772c0*/  LDL.LU R34, [R1+0xe54] ;  /* 0x000e540001227983 */ /* 0x000f220000300800 */
[----:B------:R-:W-:-:S03]  /*772d0*/  IMAD.MOV.U32 R25, RZ, RZ, R35 ;  /* 0x000000ffff197224 */ /* 0x000fc600078e0023 */
[----:B------:R3:W-:Y:S04]  /*772e0*/  STL [R1+0xd10], R26 ;  /* 0x000d101a01007387 */ /* 0x0007e80000100800 */
[----:B-1----:R-:W4:Y:S04]  /*772f0*/  LDL.LU R35, [R1+0xe94] ;  /* 0x000e940001237983 */ /* 0x002f280000300800 */
[----:B------:R-:W4:Y:S04]  /*77300*/  LDL.LU R36, [R1+0xe50] ;  /* 0x000e500001247983 */ /* 0x000f280000300800 */
[----:B------:R1:W-:Y:S04]  /*77310*/  LDGSTS.E [R22+0x46400], [R24.64], P0 ;  /* 0x4640000018167fae */ /* 0x0003e80008121844 */
[----:B------:R-:W4:Y:S01]  /*77320*/  LDL.LU R39, [R1+0xe90] ;  /* 0x000e900001277983 */ /* 0x000f220000300800 */
[-C--:B------:R-:W-:Y:S01]  /*77330*/  IADD3 R28, P1, R28, R31.reuse, RZ ;  /* 0x0000001f1c1c7210 */ /* 0x080fe20007f3e0ff */
[----:B-1----:R-:W-:Y:S01]  /*77340*/  IMAD.MOV.U32 R24, RZ, RZ, R21 ;  /* 0x000000ffff187224 */ /* 0x002fe200078e0015 */
[----:B------:R-:W-:Y:S01]  /*77350*/  MOV R25, R26 ;  /* 0x0000001a00197202 */ /* 0x000fe20000000f00 */
[----:B---3--:R-:W3:Y:S04]  /*77360*/  LDL.LU R21, [R1+0xed4] ;  /* 0x000ed40001157983 */ /* 0x008ee80000300800 */
[----:B------:R-:W3:Y:S01]  /*77370*/  LDL.LU R26, [R1+0xf14] ;  /* 0x000f1400011a7983 */ /* 0x000ee20000300800 */
[----:B------:R-:W-:-:S03]  /*77380*/  IADD3 R37, P2, R37, R31, RZ ;  /* 0x0000001f25257210 */ /* 0x000fc60007f5e0ff */
[----:B------:R-:W-:Y:S04]  /*77390*/  STL [R1+0xd54], R28 ;  /* 0x000d541c01007387 */ /* 0x000fe80000100800 */
[----:B------:R1:W-:Y:S01]  /*773a0*/  LDGSTS.E [R22+0x47400], [R24.64], P0 ;  /* 0x4740000018167fae */ /* 0x0003e20008121844 */
[--C-:B------:R-:W-:Y:S02]  /*773b0*/  IMAD.X R33, R33, 0x1, R2.reuse, P1 ;  /* 0x0000000121217824 */ /* 0x100fe400008e0602 */
[----:B------:R-:W-:-:S03]  /*773c0*/  IMAD.X R42, R42, 0x1, R2, P2 ;  /* 0x000000012a2a7824 */ /* 0x000fc600010e0602 */
[----:B------:R1:W-:Y:S02]  /*773d0*/  STL [R1+0xd50], R33 ;  /* 0x000d502101007387 */ /* 0x0003e40000100800 */
[----:B-1----:R-:W-:Y:S02]  /*773e0*/  MOV R25, R33 ;  /* 0x0000002100197202 */ /* 0x002fe40000000f00 */
[----:B------:R-:W-:Y:S01]  /*773f0*/  STL [R1+0xd94], R37 ;  /* 0x000d942501007387 */ /* 0x000fe20000100800 */
[----:B------:R-:W-:-:S03]  /*77400*/  IMAD.MOV.U32 R24, RZ, RZ, R28 ;  /* 0x000000ffff187224 */ /* 0x000fc600078e001c */
[----:B------:R-:W3:Y:S04]  /*77410*/  LDL.LU R33, [R1+0xed0] ;  /* 0x000ed00001217983 */ /* 0x000ee80000300800 */
[----:B------:R-:W-:Y:S04]  /*77420*/  STL [R1+0xd90], R42 ;  /* 0x000d902a01007387 */ /* 0x000fe80000100800 */
[----:B------:R-:W3:Y:S01]  /*77430*/  LDL.LU R28, [R1+0xf10] ;  /* 0x000f1000011c7983 */ /* 0x000ee20000300800 */
[----:B------:R-:W-:-:S03]  /*77440*/  IADD3 R27, P1, R27, R31, RZ ;  /* 0x0000001f1b1b7210 */ /* 0x000fc60007f3e0ff */
[----:B------:R1:W-:Y:S01]  /*77450*/  LDGSTS.E [R22+0x48400], [R24.64], P0 ;  /* 0x4840000018167fae */ /* 0x0003e20008121844 */
[----:B------:R-:W-:-:S03]  /*77460*/  IADD3 R3, P2, R3, R31, RZ ;  /* 0x0000001f03037210 */ /* 0x000fc60007f5e0ff */
[----:B------:R2:W-:Y:S01]  /*77470*/  STL [R1+0xdd4], R27 ;  /* 0x000dd41b01007387 */ /* 0x0005e20000100800 */
[----:B-1----:R-:W-:Y:S02]  /*77480*/  IMAD.MOV.U32 R24, RZ, RZ, R37 ;  /* 0x000000ffff187224 */ /* 0x002fe400078e0025 */
[----:B------:R-:W-:-:S05]  /*77490*/  IMAD.MOV.U32 R25, RZ, RZ, R42 ;  /* 0x000000ffff197224 */ /* 0x000fca00078e002a */
[----:B------:R1:W-:Y:S01]  /*774a0*/  LDGSTS.E [R22+0x49400], [R24.64], P0 ;  /* 0x4940000018167fae */ /* 0x0003e20008121844 */
[----:B--2---:R-:W-:-:S05]  /*774b0*/  IMAD.X R30, R30, 0x1, R2, P1 ;  /* 0x000000011e1e7824 */ /* 0x004fca00008e0602 */
[----:B------:R-:W-:Y:S01]  /*774c0*/  STL [R1+0xdd0], R30 ;  /* 0x000dd01e01007387 */ /* 0x000fe20000100800 */
[----:B------:R-:W-:-:S03]  /*774d0*/  IADD3.X R29, R29, R2, RZ, P2, !PT ;  /* 0x000000021d1d7210 */ /* 0x000fc600017fe4ff */
[----:B------:R-:W-:Y:S01]  /*774e0*/  STL [R1+0xe14], R3 ;  /* 0x000e140301007387 */ /* 0x000fe20000100800 */
[----:B-1----:R-:W-:Y:S02]  /*774f0*/  IMAD.MOV.U32 R24, RZ, RZ, R27 ;  /* 0x000000ffff187224 */ /* 0x002fe400078e001b */
[----:B------:R-:W-:Y:S01]  /*77500*/  IMAD.MOV.U32 R25, RZ, RZ, R30 ;  /* 0x000000ffff197224 */ /* 0x000fe200078e001e */
[----:B------:R-:W3:Y:S04]  /*77510*/  LDL.LU R27, [R1+0xf54] ;  /* 0x000f5400011b7983 */ /* 0x000ee80000300800 */
[----:B------:R1:W-:Y:S04]  /*77520*/  STL [R1+0xe10], R29 ;  /* 0x000e101d01007387 */ /* 0x0003e80000100800 */
[----:B------:R1:W-:Y:S04]  /*77530*/  LDGSTS.E [R22+0x4a400], [R24.64], P0 ;  /* 0x4a40000018167fae */ /* 0x0003e80008121844 */
[----:B------:R-:W3:Y:S01]  /*77540*/  LDL.LU R37, [R1+0xf94] ;  /* 0x000f940001257983 */ /* 0x000ee20000300800 */
[----:B-1----:R-:W-:-:S03]  /*77550*/  MOV R25, R29 ;  /* 0x0000001d00197202 */ /* 0x002fc60000000f00 */
[----:B------:R-:W3:Y:S04]  /*77560*/  LDL.LU R29, [R1+0xf50] ;  /* 0x000f5000011d7983 */ /* 0x000ee80000300800 */
[----:B------:R-:W3:Y:S01]  /*77570*/  LDL.LU R42, [R1+0xf90] ;  /* 0x000f9000012a7983 */ /* 0x000ee20000300800 */
[----:B------:R-:W-:-:S03]  /*77580*/  IMAD.MOV.U32 R24, RZ, RZ, R3 ;  /* 0x000000ffff187224 */ /* 0x000fc600078e0003 */
[----:B------:R-:W3:Y:S04]  /*77590*/  LDL.LU R30, [R1+0xfd4] ;  /* 0x000fd400011e7983 */ /* 0x000ee80000300800 */
[----:B------:R-:W3:Y:S04]  /*775a0*/  LDL.LU R3, [R1+0x1014] ;  /* 0x0010140001037983 */ /* 0x000ee80000300800 */
[----:B------:R1:W-:Y:S01]  /*775b0*/  LDGSTS.E [R22+0x4b400], [R24.64], P0 ;  /* 0x4b40000018167fae */ /* 0x0003e20008121844 */
[----:B----4-:R-:W-:-:S05]  /*775c0*/  IADD3 R34, P1, R34, R31, RZ ;  /* 0x0000001f22227210 */ /* 0x010fca0007f3e0ff */
[----:B------:R-:W-:Y:S01]  /*775d0*/  STL [R1+0xe54], R34 ;  /* 0x000e542201007387 */ /* 0x000fe20000100800 */
[----:B------:R-:W-:Y:S01]  /*775e0*/  IADD3 R35, P2, R35, R31, RZ ;  /* 0x0000001f23237210 */ /* 0x000fe20007f5e0ff */
[----:B------:R-:W-:Y:S02]  /*775f0*/  IMAD.X R36, R36, 0x1, R2, P1 ;  /* 0x0000000124247824 */ /* 0x000fe400008e0602 */
[----:B-1----:R-:W-:-:S03]  /*77600*/  IMAD.MOV.U32 R24, RZ, RZ, R34 ;  /* 0x000000ffff187224 */ /* 0x002fc600078e0022 */
[----:B------:R1:W-:Y:S01]  /*77610*/  STL [R1+0xe50], R36 ;  /* 0x000e502401007387 */ /* 0x0003e20000100800 */
[----:B------:R-:W-:Y:S01]  /*77620*/  MOV R25, R36 ;  /* 0x0000002400197202 */ /* 0x000fe20000000f00 */
[----:B------:R-:W-:Y:S02]  /*77630*/  IMAD.X R39, R39, 0x1, R2, P2 ;  /* 0x0000000127277824 */ /* 0x000fe400010e0602 */
[----:B------:R-:W-:Y:S04]  /*77640*/  STL [R1+0xe94], R35 ;  /* 0x000e942301007387 */ /* 0x000fe80000100800 */
[----:B------:R4:W-:Y:S04]  /*77650*/  LDGSTS.E [R22+0x4c400], [R24.64], P0 ;  /* 0x4c40000018167fae */ /* 0x0009e80008121844 */
[----:B-1----:R-:W2:Y:S01]  /*77660*/  LDL.LU R36, [R1+0xfd0] ;  /* 0x000fd00001247983 */ /* 0x002ea20000300800 */
[----:B---3--:R-:W-:-:S03]  /*77670*/  IADD3 R21, P1, R21, R31, RZ ;  /* 0x0000001f15157210 */ /* 0x008fc60007f3e0ff */
[----:B------:R-:W-:Y:S01]  /*77680*/  STL [R1+0xe90], R39 ;  /* 0x000e902701007387 */ /* 0x000fe20000100800 */
[----:B------:R-:W-:Y:S01]  /*77690*/  IADD3 R26, P2, R26, R31, RZ ;  /* 0x0000001f1a1a7210 */ /* 0x000fe20007f5e0ff */
[----:B----4-:R-:W-:Y:S02]  /*776a0*/  IMAD.MOV.U32 R24, RZ, RZ, R35 ;  /* 0x000000ffff187224 */ /* 0x010fe400078e0023 */
[----:B------:R-:W3:Y:S01]  /*776b0*/  LDL.LU R34, [R1+0x1010] ;  /* 0x0010100001227983 */ /* 0x000ee20000300800 */
[----:B------:R-:W-:-:S03]  /*776c0*/  IMAD.MOV.U32 R25, RZ, RZ, R39 ;  /* 0x000000ffff197224 */ /* 0x000fc600078e0027 */
[----:B------:R1:W-:Y:S04]  /*776d0*/  STL [R1+0xed4], R21 ;  /* 0x000ed41501007387 */ /* 0x0003e80000100800 */
[----:B------:R4:W-:Y:S01]  /*776e0*/  LDGSTS.E [R22+0x4d400], [R24.64], P0 ;  /* 0x4d40000018167fae */ /* 0x0009e20008121844 */
[----:B------:R-:W-:Y:S02]  /*776f0*/  IMAD.X R33, R33, 0x1, R2, P1 ;  /* 0x0000000121217824 */ /* 0x000fe400008e0602 */
[----:B----4-:R-:W-:-:S03]  /*77700*/  IMAD.MOV.U32 R24, RZ, RZ, R21 ;  /* 0x000000ffff187224 */ /* 0x010fc600078e0015 */
[----:B------:R4:W-:Y:S01]  /*77710*/  STL [R1+0xed0], R33 ;  /* 0x000ed02101007387 */ /* 0x0009e20000100800 */
[----:B------:R-:W-:-:S03]  /*77720*/  IADD3.X R28, R28, R2, RZ, P2, !PT ;  /* 0x000000021c1c7210 */ /* 0x000fc600017fe4ff */
[----:B------:R4:W-:Y:S01]  /*77730*/  STL [R1+0xf14], R26 ;  /* 0x000f141a01007387 */ /* 0x0009e20000100800 */
[----:B------:R-:W-:-:S03]  /*77740*/  IMAD.MOV.U32 R25, RZ, RZ, R33 ;  /* 0x000000ffff197224 */ /* 0x000fc600078e0021 */
[----:B-1----:R-:W3:Y:S04]  /*77750*/  LDL.LU R21, [R1+0x1054] ;  /* 0x0010540001157983 */ /* 0x002ee80000300800 */
[----:B------:R1:W-:Y:S04]  /*77760*/  STL [R1+0xf10], R28 ;  /* 0x000f101c01007387 */ /* 0x0003e80000100800 */
[----:B----4-:R-:W4:Y:S04]  /*77770*/  LDL.LU R33, [R1+0x1094] ;  /* 0x0010940001217983 */ /* 0x010f280000300800 */
[----:B------:R-:W4:Y:S04]  /*77780*/  LDL.LU R35, [R1+0x1050] ;  /* 0x0010500001237983 */ /* 0x000f280000300800 */
[----:B------:R-:W4:Y:S04]  /*77790*/  LDL.LU R39, [R1+0x1090] ;  /* 0x0010900001277983 */ /* 0x000f280000300800 */
[----:B------:R1:W-:Y:S01]  /*777a0*/  LDGSTS.E [R22+0x4e400], [R24.64], P0 ;  /* 0x4e40000018167fae */ /* 0x0003e20008121844 */
[-C--:B------:R-:W-:Y:S01]  /*777b0*/  IADD3 R27, P1, R27, R31.reuse, RZ ;  /* 0x0000001f1b1b7210 */ /* 0x080fe20007f3e0ff */
[----:B-1----:R-:W-:Y:S01]  /*777c0*/  IMAD.MOV.U32 R24, RZ, RZ, R26 ;  /* 0x000000ffff187224 */ /* 0x002fe200078e001a */
[----:B------:R-:W-:Y:S01]  /*777d0*/  MOV R25, R28 ;  /* 0x0000001c00197202 */ /* 0x000fe20000000f00 */
[----:B------:R-:W4:Y:S04]  /*777e0*/  LDL.LU R26, [R1+0x10d4] ;  /* 0x0010d400011a7983 */ /* 0x000f280000300800 */
[----:B------:R-:W4:Y:S01]  /*777f0*/  LDL.LU R28, [R1+0x1114] ;  /* 0x00111400011c7983 */ /* 0x000f220000300800 */
[----:B------:R-:W-:-:S03]  /*77800*/  IADD3 R37, P2, R37, R31, RZ ;  /* 0x0000001f25257210 */ /* 0x000fc60007f5e0ff */
[----:B------:R1:W-:Y:S04]  /*77810*/  STL [R1+0xf54], R27 ;  /* 0x000f541b01007387 */ /* 0x0003e80000100800 */
[----:B------:R1:W-:Y:S01]  /*77820*/  LDGSTS.E [R22+0x4f400], [R24.64], P0 ;  /* 0x4f40000018167fae */ /* 0x0003e20008121844 */
[----:B------:R-:W-:-:S05]  /*77830*/  IMAD.X R29, R29, 0x1, R2, P1 ;  /* 0x000000011d1d7824 */ /* 0x000fca00008e0602 */
[----:B------:R1:W-:Y:S01]  /*77840*/  STL [R1+0xf50], R29 ;  /* 0x000f501d01007387 */ /* 0x0003e20000100800 */
[----:B------:R-:W-:Y:S02]  /*77850*/  IMAD.X R42, R42, 0x1, R2, P2 ;  /* 0x000000012a2a7824 */ /* 0x000fe400010e0602 */
[----:B-1----:R-:W-:Y:S01]  /*77860*/  IMAD.MOV.U32 R24, RZ, RZ, R27 ;  /* 0x000000ffff187224 */ /* 0x002fe200078e001b */
[----:B------:R1:W-:Y:S04]  /*77870*/  STL [R1+0xf94], R37 ;  /* 0x000f942501007387 */ /* 0x0003e80000100800 */
[----:B------:R-:W4:Y:S01]  /*77880*/  LDL.LU R27, [R1+0x10d0] ;  /* 0x0010d000011b7983 */ /* 0x000f220000300800 */
[----:B------:R-:W-:-:S03]  /*77890*/  MOV R25, R29 ;  /* 0x0000001d00197202 */ /* 0x000fc60000000f00 */
[----:B------:R-:W-:Y:S04]  /*778a0*/  STL [R1+0xf90], R42 ;  /* 0x000f902a01007387 */ /* 0x000fe80000100800 */
[----:B------:R-:W4:Y:S01]  /*778b0*/  LDL.LU R29, [R1+0x1110] ;  /* 0x00111000011d7983 */ /* 0x000f220000300800 */
[-C--:B------:R-:W-:Y:S02]  /*778c0*/  IADD3 R30, P1, R30, R31.reuse, RZ ;  /* 0x0000001f1e1e7210 */ /* 0x080fe40007f3e0ff */
[----:B------:R-:W-:Y:S01]  /*778d0*/  IADD3 R3, P2, R3, R31, RZ ;  /* 0x0000001f03037210 */ /* 0x000fe20007f5e0ff */
[----:B------:R1:W-:Y:S04]  /*778e0*/  LDGSTS.E [R22+0x50400], [R24.64], P0 ;  /* 0x5040000018167fae */ /* 0x0003e80008121844 */
[----:B------:R2:W-:Y:S01]  /*778f0*/  STL [R1+0xfd4], R30 ;  /* 0x000fd41e01007387 */ /* 0x0005e20000100800 */
[----:B-1----:R-:W-:-:S02]  /*77900*/  IMAD.MOV.U32 R24, RZ, RZ, R37 ;  /* 0x000000ffff187224 */ /* 0x002fc400078e0025 */
[----:B------:R-:W-:-:S05]  /*77910*/  IMAD.MOV.U32 R25, RZ, RZ, R42 ;  /* 0x000000ffff197224 */ /* 0x000fca00078e002a */
[----:B------:R1:W-:Y:S02]  /*77920*/  LDGSTS.E [R22+0x51400], [R24.64], P0 ;  /* 0x5140000018167fae */ /* 0x0003e40008121844 */
[----:B-1----:R-:W-:Y:S02]  /*77930*/  IMAD.MOV.U32 R24, RZ, RZ, R30 ;  /* 0x000000ffff187224 */ /* 0x002fe400078e001e */
[----:B--2---:R-:W-:-:S05]  /*77940*/  IMAD.X R36, R36, 0x1, R2, P1 ;  /* 0x0000000124247824 */ /* 0x004fca00008e0602 */
[----:B------:R1:W-:Y:S01]  /*77950*/  STL [R1+0xfd0], R36 ;  /* 0x000fd02401007387 */ /* 0x0003e20000100800 */
[----:B---3--:R-:W-:-:S03]  /*77960*/  IADD3.X R34, R34, R2, RZ, P2, !PT ;  /* 0x0000000222227210 */ /* 0x008fc600017fe4ff */
[----:B------:R-:W-:Y:S01]  /*77970*/  STL [R1+0x1014], R3 ;  /* 0x0010140301007387 */ /* 0x000fe20000100800 */
[----:B------:R-:W-:-:S03]  /*77980*/  IMAD.MOV.U32 R25, RZ, RZ, R36 ;  /* 0x000000ffff197224 */ /* 0x000fc600078e0024 */
[----:B------:R-:W2:Y:S04]  /*77990*/  LDL.LU R37, [R1+0x1154] ;  /* 0x0011540001257983 */ /* 0x000ea80000300800 */
[----:B------:R3:W-:Y:S04]  /*779a0*/  STL [R1+0x1010], R34 ;  /* 0x0010102201007387 */ /* 0x0007e80000100800 */
[----:B------:R-:W2:Y:S04]  /*779b0*/  LDL.LU R30, [R1+0x1194] ;  /* 0x00119400011e7983 */ /* 0x000ea80000300800 */
[----:B------:R-:W2:Y:S04]  /*779c0*/  LDL.LU R42, [R1+0x1150] ;  /* 0x00115000012a7983 */ /* 0x000ea80000300800 */
[----:B------:R3:W-:Y:S04]  /*779d0*/  LDGSTS.E [R22+0x52400], [R24.64], P0 ;  /* 0x5240000018167fae */ /* 0x0007e80008121844 */
[----:B-1----:R-:W2:Y:S01]  /*779e0*/  LDL.LU R36, [R1+0x1190] ;  /* 0x0011900001247983 */ /* 0x002ea20000300800 */
[----:B------:R-:W-:Y:S01]  /*779f0*/  IADD3 R21, P1, R21, R31, RZ ;  /* 0x0000001f15157210 */ /* 0x000fe20007f3e0ff */
[----:B---3--:R-:W-:Y:S01]  /*77a00*/  IMAD.MOV.U32 R24, RZ, RZ, R3 ;  /* 0x000000ffff187224 */ /* 0x008fe200078e0003 */
[----:B------:R-:W-:-:S02]  /*77a10*/  MOV R25, R34 ;  /* 0x0000002200197202 */ /* 0x000fc40000000f00 */
[----:B------:R-:W3:Y:S01]  /*77a20*/  LDL.LU R34, [R1+0x11d4] ;  /* 0x0011d40001227983 */ /* 0x000ee20000300800 */
[----:B----4-:R-:W-:-:S03]  /*77a30*/  IADD3 R33, P2, R33, R31, RZ ;  /* 0x0000001f21217210 */ /* 0x010fc60007f5e0ff */
[----:B------:R-:W4:Y:S01]  /*77a40*/  LDL.LU R3, [R1+0x1214] ;  /* 0x0012140001037983 */ /* 0x000f220000300800 */
[----:B------:R-:W-:-:S03]  /*77a50*/  IMAD.X R35, R35, 0x1, R2, P1 ;  /* 0x0000000123237824 */ /* 0x000fc600008e0602 */
[----:B------:R-:W-:Y:S04]  /*77a60*/  STL [R1+0x1054], R21 ;  /* 0x0010541501007387 */ /* 0x000fe80000100800 */
[----:B------:R1:W-:Y:S01]  /*77a70*/  LDGSTS.E [R22+0x53400], [R24.64], P0 ;  /* 0x5340000018167fae */ /* 0x0003e20008121844 */
[----:B------:R-:W-:-:S03]  /*77a80*/  IMAD.X R39, R39, 0x1, R2, P2 ;  /* 0x0000000127277824 */ /* 0x000fc600010e0602 */
[----:B------:R1:W-:Y:S04]  /*77a90*/  STL [R1+0x1050], R35 ;  /* 0x0010502301007387 */ /* 0x0003e80000100800 */
[----:B------:R-:W-:Y:S01]  /*77aa0*/  STL [R1+0x1094], R33 ;  /* 0x0010942101007387 */ /* 0x000fe20000100800 */
[----:B-1----:R-:W-:-:S03]  /*77ab0*/  MOV R25, R35 ;  /* 0x0000002300197202 */ /* 0x002fc60000000f00 */
[----:B------:R-:W4:Y:S01]  /*77ac0*/  LDL.LU R35, [R1+0x11d0] ;  /* 0x0011d00001237983 */ /* 0x000f220000300800 */
[----:B------:R-:W-:-:S03]  /*77ad0*/  IMAD.MOV.U32 R24, RZ, RZ, R21 ;  /* 0x000000ffff187224 */ /* 0x000fc600078e0015 */
[----:B------:R-:W-:Y:S04]  /*77ae0*/  STL [R1+0x1090], R39 ;  /* 0x0010902701007387 */ /* 0x000fe80000100800 */
[----:B------:R-:W4:Y:S01]  /*77af0*/  LDL.LU R21, [R1+0x1210] ;  /* 0x0012100001157983 */ /* 0x000f220000300800 */
[----:B------:R-:W-:-:S03]  /*77b00*/  IADD3 R26, P1, R26, R31, RZ ;  /* 0x0000001f1a1a7210 */ /* 0x000fc60007f3e0ff */
[----:B------:R1:W-:Y:S01]  /*77b10*/  LDGSTS.E [R22+0x54400], [R24.64], P0 ;  /* 0x5440000018167fae */ /* 0x0003e20008121844 */
[----:B------:R-:W-:-:S03]  /*77b20*/  IADD3 R28, P2, R28, R31, RZ ;  /* 0x0000001f1c1c7210 */ /* 0x000fc60007f5e0ff */
[----:B------:R-:W-:Y:S01]  /*77b30*/  STL [R1+0x10d4], R26 ;  /* 0x0010d41a01007387 */ /* 0x000fe20000100800 */
[----:B-1----:R-:W-:Y:S02]  /*77b40*/  IMAD.MOV.U32 R24, RZ, RZ, R33 ;  /* 0x000000ffff187224 */ /* 0x002fe400078e0021 */
[----:B------:R-:W-:-:S05]  /*77b50*/  IMAD.MOV.U32 R25, RZ, RZ, R39 ;  /* 0x000000ffff197224 */ /* 0x000fca00078e0027 */
[----:B------:R1:W-:Y:S01]  /*77b60*/  LDGSTS.E [R22+0x55400], [R24.64], P0 ;  /* 0x5540000018167fae */ /* 0x0003e20008121844 */
[----:B------:R-:W-:-:S05]  /*77b70*/  IMAD.X R27, R27, 0x1, R2, P1 ;  /* 0x000000011b1b7824 */ /* 0x000fca00008e0602 */
[----:B------:R1:W-:Y:S02]  /*77b80*/  STL [R1+0x10d0], R27 ;  /* 0x0010d01b01007387 */ /* 0x0003e40000100800 */
[----:B-1----:R-:W-:Y:S01]  /*77b90*/  IMAD.MOV.U32 R24, RZ, RZ, R26 ;  /* 0x000000ffff187224 */ /* 0x002fe200078e001a */
[----:B------:R-:W-:Y:S01]  /*77ba0*/  IADD3.X R29, R29, R2, RZ, P2, !PT ;  /* 0x000000021d1d7210 */ /* 0x000fe200017fe4ff */
[----:B------:R-:W-:Y:S01]  /*77bb0*/  IMAD.MOV.U32 R25, RZ, RZ, R27 ;  /* 0x000000ffff197224 */ /* 0x000fe200078e001b */
[----:B------:R-:W-:Y:S04]  /*77bc0*/  STL [R1+0x1114], R28 ;  /* 0x0011141c01007387 */ /* 0x000fe80000100800 */
[----:B------:R1:W-:Y:S04]  /*77bd0*/  LDGSTS.E [R22+0x56400], [R24.64], P0 ;  /* 0x5640000018167fae */ /* 0x0003e80008121844 */
[----:B------:R-:W4:Y:S04]  /*77be0*/  LDL.LU.64 R26, [R1+0xa80] ;  /* 0x000a8000011a7983 */ /* 0x000f280000300a00 */
[----:B------:R1:W-:Y:S04]  /*77bf0*/  STL [R1+0x1110], R29 ;  /* 0x0011101d01007387 */ /* 0x0003e80000100800 */
[----:B------:R-:W4:Y:S01]  /*77c00*/  LDL.LU R33, [R1+0x1254] ;  /* 0x0012540001217983 */ /* 0x000f220000300800 */
[----:B-1----:R-:W-:Y:S01]  /*77c10*/  IMAD.MOV.U32 R24, RZ, RZ, R28 ;  /* 0x000000ffff187224 */ /* 0x002fe200078e001c */
[----:B------:R-:W-:-:S02]  /*77c20*/  MOV R25, R29 ;  /* 0x0000001d00197202 */ /* 0x000fc40000000f00 */
[----:B------:R-:W4:Y:S04]  /*77c30*/  LDL.LU.64 R28, [R1+0xae0] ;  /* 0x000ae000011c7983 */ /* 0x000f280000300a00 */
[----:B------:R-:W4:Y:S04]  /*77c40*/  LDL.LU.64 R46, [R1+0xab0] ;  /* 0x000ab000012e7983 */ /* 0x000f280000300a00 */
[----:B------:R-:W4:Y:S04]  /*77c50*/  LDL.LU R39, [R1+0x1250] ;  /* 0x0012500001277983 */ /* 0x000f280000300800 */
[----:B------:R1:W-:Y:S01]  /*77c60*/  LDGSTS.E [R22+0x57400], [R24.64], P0 ;  /* 0x5740000018167fae */ /* 0x0003e20008121844 */
[----:B--2---:R-:W-:-:S05]  /*77c70*/  IADD3 R37, P1, R37, R31, RZ ;  /* 0x0000001f25257210 */ /* 0x004fca0007f3e0ff */
[----:B-1----:R-:W-:Y:S01]  /*77c80*/  IMAD.MOV.U32 R24, RZ, RZ, R37 ;  /* 0x000000ffff187224 */ /* 0x002fe200078e0025 */
[-C--:B------:R-:W-:Y:S01]  /*77c90*/  IADD3 R30, P2, R30, R31.reuse, RZ ;  /* 0x0000001f1e1e7210 */ /* 0x080fe20007f5e0ff */
[--C-:B------:R-:W-:Y:S01]  /*77ca0*/  IMAD.X R42, R42, 0x1, R2.reuse, P1 ;  /* 0x000000012a2a7824 */ /* 0x100fe200008e0602 */
[----:B------:R-:W-:Y:S04]  /*77cb0*/  STL [R1+0x1154], R37 ;  /* 0x0011542501007387 */ /* 0x000fe80000100800 */
[----:B------:R-:W-:Y:S01]  /*77cc0*/  MOV R25, R42 ;  /* 0x0000002a00197202 */ /* 0x000fe20000000f00 */
[----:B------:R-:W-:Y:S01]  /*77cd0*/  IMAD.X R36, R36, 0x1, R2, P2 ;  /* 0x0000000124247824 */ /* 0x000fe200010e0602 */
[----:B------:R-:W-:Y:S04]  /*77ce0*/  STL [R1+0x1150], R42 ;  /* 0x0011502a01007387 */ /* 0x000fe80000100800 */
[----:B------:R1:W-:Y:S04]  /*77cf0*/  LDGSTS.E [R22+0x58400], [R24.64], P0 ;  /* 0x5840000018167fae */ /* 0x0003e80008121844 */
[----:B------:R2:W-:Y:S01]  /*77d00*/  STL [R1+0x1194], R30 ;  /* 0x0011941e01007387 */ /* 0x0005e20000100800 */
[----:B---3--:R-:W-:-:S03]  /*77d10*/  IADD3 R34, P1, R34, R31, RZ ;  /* 0x0000001f22227210 */ /* 0x008fc60007f3e0ff */
[----:B------:R-:W-:Y:S01]  /*77d20*/  STL [R1+0x1190], R36 ;  /* 0x0011902401007387 */ /* 0x000fe20000100800 */
[----:B-1----:R-:W-:Y:S02]  /*77d30*/  IMAD.MOV.U32 R24, RZ, RZ, R30 ;  /* 0x000000ffff187224 */ /* 0x002fe400078e001e */
[----:B------:R-:W-:Y:S01]  /*77d40*/  IMAD.MOV.U32 R25, RZ, RZ, R36 ;  /* 0x000000ffff197224 */ /* 0x000fe200078e0024 */
[----:B----4-:R-:W-:Y:S01]  /*77d50*/  IADD3 R3, P2, R3, R31, RZ ;  /* 0x0000001f03037210 */ /* 0x010fe20007f5e0ff */
[----:B--2---:R-:W2:Y:S04]  /*77d60*/  LDL.LU R30, [R1+0xb58] ;  /* 0x000b5800011e7983 */ /* 0x004ea80000300800 */
[----:B------:R-:W3:Y:S04]  /*77d70*/  LDL.LU R44, [R1+0xb98] ;  /* 0x000b9800012c7983 */ /* 0x000ee80000300800 */
[----:B------:R-:W-:Y:S04]  /*77d80*/  STL [R1+0x11d4], R34 ;  /* 0x0011d42201007387 */ /* 0x000fe80000100800 */
[----:B------:R1:W-:Y:S01]  /*77d90*/  LDGSTS.E [R22+0x59400], [R24.64], P0 ;  /* 0x5940000018167fae */ /* 0x0003e20008121844 */
[----:B------:R-:W-:-:S04]  /*77da0*/  IMAD.X R35, R35, 0x1, R2, P1 ;  /* 0x0000000123237824 */ /* 0x000fc800008e0602 */
[----:B-1----:R-:W-:Y:S01]  /*77db0*/  IMAD.MOV.U32 R25, RZ, RZ, R35 ;  /* 0x000000ffff197224 */ /* 0x002fe200078e0023 */
[----:B------:R1:W-:Y:S01]  /*77dc0*/  STL [R1+0x11d0], R35 ;  /* 0x0011d02301007387 */ /* 0x0003e20000100800 */
[----:B------:R-:W-:-:S03]  /*77dd0*/  IADD3.X R21, R21, R2, RZ, P2, !PT ;  /* 0x0000000215157210 */ /* 0x000fc600017fe4ff */
[----:B------:R-:W-:Y:S04]  /*77de0*/  STL [R1+0x1214], R3 ;  /* 0x0012140301007387 */ /* 0x000fe80000100800 */
[----:B-1----:R-:W4:Y:S04]  /*77df0*/  LDL.LU R35, [R1+0xb54] ;  /* 0x000b540001237983 */ /* 0x002f280000300800 */
[----:B------:R1:W-:Y:S04]  /*77e00*/  STL [R1+0x1210], R21 ;  /* 0x0012101501007387 */ /* 0x0003e80000100800 */
[----:B------:R-:W4:Y:S01]  /*77e10*/  LDL.LU R45, [R1+0xb94] ;  /* 0x000b9400012d7983 */ /* 0x000f220000300800 */
[----:B------:R-:W-:-:S03]  /*77e20*/  IMAD.MOV.U32 R24, RZ, RZ, R34 ;  /* 0x000000ffff187224 */ /* 0x000fc600078e0022 */
[----:B------:R-:W4:Y:S04]  /*77e30*/  LDL.LU R43, [R1+0xbd4] ;  /* 0x000bd400012b7983 */ /* 0x000f280000300800 */
[----:B------:R1:W-:Y:S04]  /*77e40*/  LDGSTS.E [R22+0x5a400], [R24.64], P0 ;  /* 0x5a40000018167fae */ /* 0x0003e80008121844 */
[----:B------:R-:W4:Y:S04]  /*77e50*/  LDL.LU R36, [R1+0xbdc] ;  /* 0x000bdc0001247983 */ /* 0x000f280000300800 */
[----:B------:R-:W4:Y:S01]  /*77e60*/  LDL.LU R37, [R1+0xc18] ;  /* 0x000c180001257983 */ /* 0x000f220000300800 */
[----:B-1----:R-:W-:Y:S01]  /*77e70*/  MOV R25, R21 ;  /* 0x0000001500197202 */ /* 0x002fe20000000f00 */
[----:B------:R-:W-:-:S02]  /*77e80*/  IMAD.MOV.U32 R24, RZ, RZ, R3 ;  /* 0x000000ffff187224 */ /* 0x000fc400078e0003 */
[----:B------:R-:W4:Y:S04]  /*77e90*/  LDL.LU R34, [R1+0xc1c] ;  /* 0x000c1c0001227983 */ /* 0x000f280000300800 */
[----:B------:R1:W-:Y:S01]  /*77ea0*/  LDGSTS.E [R22+0x5b400], [R24.64], P0 ;  /* 0x5b40000018167fae */ /* 0x0003e20008121844 */
[----:B------:R-:W-:-:S05]  /*77eb0*/  IADD3 R21, P1, R26, R31, RZ ;  /* 0x0000001f1a157210 */ /* 0x000fca0007f3e0ff */
[----:B------:R-:W-:Y:S01]  /*77ec0*/  IMAD.X R3, R27, 0x1, R2, P1 ;  /* 0x000000011b037824 */ /* 0x000fe200008e0602 */
[-C--:B------:R-:W-:Y:S02]  /*77ed0*/  IADD3 R33, P1, R33, R31.reuse, RZ ;  /* 0x0000001f21217210 */ /* 0x080fe40007f3e0ff */
[----:B------:R-:W-:-:S05]  /*77ee0*/  IADD3 R27, P2, R28, R31, RZ ;  /* 0x0000001f1c1b7210 */ /* 0x000fca0007f5e0ff */
[--C-:B------:R-:W-:Y:S02]  /*77ef0*/  IMAD.X R26, R29, 0x1, R2.reuse, P2 ;  /* 0x000000011d1a7824 */ /* 0x100fe400010e0602 */
[----:B------:R-:W-:Y:S01]  /*77f00*/  IMAD.X R39, R39, 0x1, R2, P1 ;  /* 0x0000000127277824 */ /* 0x000fe200008e0602 */
[----:B------:R-:W-:Y:S02]  /*77f10*/  IADD3 R29, P1, R46, R31, RZ ;  /* 0x0000001f2e1d7210 */ /* 0x000fe40007f3e0ff */
[----:B------:R-:W-:Y:S02]  /*77f20*/  LOP3.LUT R27, R27, R26, RZ, 0x3c, !PT ;  /* 0x0000001a1b1b7212 */ /* 0x000fe400078e3cff */
[----:B------:R-:W-:Y:S02]  /*77f30*/  IADD3.X R28, R47, R2, RZ, P1, !PT ;  /* 0x000000022f1c7210 */ /* 0x000fe40000ffe4ff */
[----:B------:R-:W-:Y:S02]  /*77f40*/  LOP3.LUT R26, R27, R26, RZ, 0x3c, !PT ;  /* 0x0000001a1b1a7212 */ /* 0x000fe400078e3cff */
[----:B------:R-:W-:Y:S01]  /*77f50*/  LOP3.LUT R29, R29, R28, RZ, 0x3c, !PT ;  /* 0x0000001c1d1d7212 */ /* 0x000fe200078e3cff */
[----:B-1----:R-:W-:Y:S01]  /*77f60*/  IMAD.MOV.U32 R24, RZ, RZ, R33 ;  /* 0x000000ffff187224 */ /* 0x002fe200078e0021 */
[----:B------:R-:W-:-:S02]  /*77f70*/  LOP3.LUT R27, R27, R26, RZ, 0x3c, !PT ;  /* 0x0000001a1b1b7212 */ /* 0x000fc400078e3cff */
[C---:B------:R-:W-:Y:S01]  /*77f80*/  LOP3.LUT R28, R29.reuse, R28, RZ, 0x3c, !PT ;  /* 0x0000001c1d1c7212 */ /* 0x040fe200078e3cff */
[----:B------:R-:W-:Y:S01]  /*77f90*/  IMAD.MOV.U32 R25, RZ, RZ, R39 ;  /* 0x000000ffff197224 */ /* 0x000fe200078e0027 */
[----:B------:R-:W-:Y:S01]  /*77fa0*/  MOV R47, R3 ;  /* 0x00000003002f7202 */ /* 0x000fe20000000f00 */
[----:B------:R-:W-:Y:S01]  /*77fb0*/  IMAD.MOV.U32 R46, RZ, RZ, R21 ;  /* 0x000000ffff2e7224 */ /* 0x000fe200078e0015 */
[----:B------:R-:W-:Y:S01]  /*77fc0*/  LOP3.LUT R29, R29, R28, RZ, 0x3c, !PT ;  /* 0x0000001c1d1d7212 */ /* 0x000fe200078e3cff */
[----:B------:R-:W-:Y:S04]  /*77fd0*/  STL [R1+0x1254], R33 ;  /* 0x0012542101007387 */ /* 0x000fe80000100800 */
[----:B------:R-:W-:Y:S04]  /*77fe0*/  STL [R1+0x1250], R39 ;  /* 0x0012502701007387 */ /* 0x000fe80000100800 */
[----:B------:R1:W-:Y:S04]  /*77ff0*/  LDGSTS.E [R22+0x5c400], [R24.64], P0 ;  /* 0x5c40000018167fae */ /* 0x0003e80008121844 */
[----:B------:R-:W-:Y:S04]  /*78000*/  STL.64 [R1+0xae0], R26 ;  /* 0x000ae01a01007387 */ /* 0x000fe80000100a00 */
[----:B------:R1:W-:Y:S04]  /*78010*/  LDGSTS.E [R22+0x5d400], [R26.64], P0 ;  /* 0x5d4000001a167fae */ /* 0x0003e80008121844 */
[----:B------:R-:W-:Y:S04]  /*78020*/  STL.64 [R1+0xa80], R46 ;  /* 0x000a802e01007387 */ /* 0x000fe80000100a00 */
[----:B------:R1:W-:Y:S04]  /*78030*/  STL.64 [R1+0xab0], R28 ;  /* 0x000ab01c01007387 */ /* 0x0003e80000100a00 */
[----:B------:R1:W-:Y:S04]  /*78040*/  LDGSTS.E [R22+0x5e400], [R28.64], P0 ;  /* 0x5e4000001c167fae */ /* 0x0003e80008121844 */
[----:B------:R2:W-:Y:S04]  /*78050*/  LDGSTS.E [R22+0x5f400], [R46.64], P0 ;  /* 0x5f4000002e167fae */ /* 0x0005e80008121844 */
[----:B-1----:R-:W4:Y:S04]  /*78060*/  LDL.LU R29, [R1+0xc5c] ;  /* 0x000c5c00011d7983 */ /* 0x002f280000300800 */
[----:B------:R-:W4:Y:S04]  /*78070*/  LDL.LU R39, [R1+0xc9c] ;  /* 0x000c9c0001277983 */ /* 0x000f280000300800 */
[----:B------:R-:W4:Y:S04]  /*78080*/  LDL.LU R33, [R1+0xc58] ;  /* 0x000c580001217983 */ /* 0x000f280000300800 */
[----:B------:R-:W4:Y:S01]  /*78090*/  LDL.LU R42, [R1+0xc98] ;  /* 0x000c9800012a7983 */ /* 0x000f220000300800 */
[----:B--2---:R-:W-:-:S02]  /*780a0*/  IADD3 R30, P1, R30, R31, RZ ;  /* 0x0000001f1e1e7210 */ /* 0x004fc40007f3e0ff */
[----:B---3--:R-:W-:-:S03]  /*780b0*/  IADD3 R44, P2, R44, R31, RZ ;  /* 0x0000001f2c2c7210 */ /* 0x008fc60007f5e0ff */
[----:B------:R-:W-:Y:S01]  /*780c0*/  STL [R1+0xb58], R30 ;  /* 0x000b581e01007387 */ /* 0x000fe20000100800 */
[----:B------:R-:W-:Y:S02]  /*780d0*/  IMAD.MOV.U32 R24, RZ, RZ, R30 ;  /* 0x000000ffff187224 */ /* 0x000fe400078e001e */
[----:B----4-:R-:W-:-:S05]  /*780e0*/  IMAD.X R35, R35, 0x1, R2, P1 ;  /* 0x0000000123237824 */ /* 0x010fca00008e0602 */
[----:B------:R1:W-:Y:S01]  /*780f0*/  STL [R1+0xb54], R35 ;  /* 0x000b542301007387 */ /* 0x0003e20000100800 */
[----:B------:R-:W-:-:S03]  /*78100*/  IMAD.X R45, R45, 0x1, R2, P2 ;  /* 0x000000012d2d7824 */ /* 0x000fc600010e0602 */
[----:B------:R-:W-:Y:S04]  /*78110*/  STL [R1+0xb98], R44 ;  /* 0x000b982c01007387 */ /* 0x000fe80000100800 */
[----:B------:R-:W2:Y:S01]  /*78120*/  LDL.LU R22, [R1+0xcdc] ;  /* 0x000cdc0001167983 */ /* 0x000ea20000300800 */
[----:B------:R-:W-:-:S03]  /*78130*/  IMAD.MOV.U32 R25, RZ, RZ, R35 ;  /* 0x000000ffff197224 */ /* 0x000fc600078e0023 */
[----:B------:R-:W-:Y:S04]  /*78140*/  STL [R1+0xb94], R45 ;  /* 0x000b942d01007387 */ /* 0x000fe80000100800 */
[----:B------:R-:W3:Y:S04]  /*78150*/  LDL.LU R26, [R1+0xd1c] ;  /* 0x000d1c00011a7983 */ /* 0x000ee80000300800 */
[----:B-1----:R-:W4:Y:S04]  /*78160*/  LDL.LU R35, [R1+0xcd8] ;  /* 0x000cd80001237983 */ /* 0x002f280000300800 */
[----:B------:R-:W4:Y:S01]  /*78170*/  LDL.LU R30, [R1+0xd18] ;  /* 0x000d1800011e7983 */ /* 0x000f220000300800 */
[----:B------:R-:W-:-:S05]  /*78180*/  IMAD.SHL.U32 R49, R49, 0x4, RZ ;  /* 0x0000000431317824 */ /* 0x000fca00078e00ff */
[----:B------:R-:W-:Y:S02]  /*78190*/  LOP3.LUT R46, R49, 0x30, RZ, 0x3c, !PT ;  /* 0x00000030312e7812 */ /* 0x000fe400078e3cff */
[-C--:B------:R-:W-:Y:S02]  /*781a0*/  IADD3 R36, P1, R36, R31.reuse, RZ ;  /* 0x0000001f24247210 */ /* 0x080fe40007f3e0ff */
[----:B------:R-:W-:Y:S02]  /*781b0*/  LEA R3, R40, R46, 0x11 ;  /* 0x0000002e28037211 */ /* 0x000fe400078e88ff */
[----:B------:R-:W-:Y:S01]  /*781c0*/  IADD3 R34, P2, R34, R31, RZ ;  /* 0x0000001f22227210 */ /* 0x000fe20007f5e0ff */
[--C-:B------:R-:W-:Y:S02]  /*781d0*/  IMAD.X R43, R43, 0x1, R2.reuse, P1 ;  /* 0x000000012b2b7824 */ /* 0x100fe400008e0602 */
[----:B------:R1:W-:Y:S02]  /*781e0*/  LDGSTS.E [R3+0x40600], [R24.64], P0 ;  /* 0x4060000018037fae */ /* 0x0003e40008121844 */
[----:B------:R-:W-:-:S02]  /*781f0*/  IMAD.X R37, R37, 0x1, R2, P2 ;  /* 0x0000000125257824 */ /* 0x000fc400010e0602 */
[----:B------:R1:W-:Y:S02]  /*78200*/  STL [R1+0xbdc], R36 ;  /* 0x000bdc2401007387 */ /* 0x0003e40000100800 */
[----:B-1----:R-:W-:Y:S01]  /*78210*/  IMAD.MOV.U32 R24, RZ, RZ, R44 ;  /* 0x000000ffff187224 */ /* 0x002fe200078e002c */
[----:B------:R-:W-:Y:S01]  /*78220*/  MOV R25, R45 ;  /* 0x0000002d00197202 */ /* 0x000fe20000000f00 */
[----:B------:R-:W-:Y:S04]  /*78230*/  STL [R1+0xbd4], R43 ;  /* 0x000bd42b01007387 */ /* 0x000fe80000100800 */
[----:B------:R1:W-:Y:S04]  /*78240*/  LDGSTS.E [R3+0x41600], [R24.64], P0 ;  /* 0x4160000018037fae */ /* 0x0003e80008121844 */
[----:B------:R1:W-:Y:S04]  /*78250*/  STL [R1+0xc1c], R34 ;  /* 0x000c1c2201007387 */ /* 0x0003e80000100800 */
[----:B------:R-:W4:Y:S01]  /*78260*/  LDL.LU R28, [R1+0xd5c] ;  /* 0x000d5c00011c7983 */ /* 0x000f220000300800 */
[----:B-1----:R-:W-:Y:S01]  /*78270*/  IMAD.MOV.U32 R24, RZ, RZ, R36 ;  /* 0x000000ffff187224 */ /* 0x002fe200078e0024 */
[----:B------:R-:W-:-:S02]  /*78280*/  MOV R25, R43 ;  /* 0x0000002b00197202 */ /* 0x000fc40000000f00 */
[----:B------:R1:W-:Y:S04]  /*78290*/  STL [R1+0xc18], R37 ;  /* 0x000c182501007387 */ /* 0x0003e80000100800 */
[----:B------:R1:W-:Y:S04]  /*782a0*/  LDGSTS.E [R3+0x42600], [R24.64], P0 ;  /* 0x4260000018037fae */ /* 0x0003e80008121844 */
[----:B------:R-:W4:Y:S01]  /*782b0*/  LDL.LU R36, [R1+0xd9c] ;  /* 0x000d9c0001247983 */ /* 0x000f220000300800 */
[----:B-1----:R-:W-:-:S03]  /*782c0*/  IMAD.MOV.U32 R24, RZ, RZ, R34 ;  /* 0x000000ffff187224 */ /* 0x002fc600078e0022 */
[----:B------:R-:W4:Y:S01]  /*782d0*/  LDL.LU R34, [R1+0xd58] ;  /* 0x000d580001227983 */ /* 0x000f220000300800 */
[----:B------:R-:W-:-:S03]  /*782e0*/  IMAD.MOV.U32 R25, RZ, RZ, R37 ;  /* 0x000000ffff197224 */ /* 0x000fc600078e0025 */
[----:B------:R-:W4:Y:S04]  /*782f0*/  LDL.LU R37, [R1+0xd98] ;  /* 0x000d980001257983 */ /* 0x000f280000300800 */
[----:B------:R-:W4:Y:S04]  /*78300*/  LDL.LU R27, [R1+0xddc] ;  /* 0x000ddc00011b7983 */ /* 0x000f280000300800 */
[----:B------:R-:W4:Y:S04]  /*78310*/  LDL.LU R21, [R1+0xe1c] ;  /* 0x000e1c0001157983 */ /* 0x000f280000300800 */
[----:B------:R1:W-:Y:S01]  /*78320*/  LDGSTS.E [R3+0x43600], [R24.64], P0 ;  /* 0x4360000018037fae */ /* 0x0003e20008121844 */
[----:B------:R-:W-:-:S02]  /*78330*/  IADD3 R29, P1, R29, R31, RZ ;  /* 0x0000001f1d1d7210 */ /* 0x000fc40007f3e0ff */
[----:B------:R-:W-:-:S03]  /*78340*/  IADD3 R39, P2, R39, R31, RZ ;  /* 0x0000001f27277210 */ /* 0x000fc60007f5e0ff */
[----:B------:R-:W-:Y:S01]  /*78350*/  IMAD.X R33, R33, 0x1, R2, P1 ;  /* 0x0000000121217824 */ /* 0x000fe200008e0602 */
[----:B------:R-:W-:Y:S01]  /*78360*/  STL [R1+0xc5c], R29 ;  /* 0x000c5c1d01007387 */ /* 0x000fe20000100800 */
[----:B------:R-:W-:-:S03]  /*78370*/  IADD3.X R42, R42, R2, RZ, P2, !PT ;  /* 0x000000022a2a7210 */ /* 0x000fc600017fe4ff */
[----:B------:R1:W-:Y:S02]  /*78380*/  STL [R1+0xc58], R33 ;  /* 0x000c582101007387 */ /* 0x0003e40000100800 */
[----:B-1----:R-:W-:Y:S02]  /*78390*/  IMAD.MOV.U32 R25, RZ, RZ, R33 ;  /* 0x000000ffff197224 */ /* 0x002fe400078e0021 */
[----:B------:R-:W-:Y:S01]  /*783a0*/  STL [R1+0xc9c], R39 ;  /* 0x000c9c2701007387 */ /* 0x000fe20000100800 */
[----:B------:R-:W-:-:S03]  /*783b0*/  IMAD.MOV.U32 R24, RZ, RZ, R29 ;  /* 0x000000ffff187224 */ /* 0x000fc600078e001d */
[----:B------:R-:W4:Y:S04]  /*783c0*/  LDL.LU R33, [R1+0xdd8] ;  /* 0x000dd80001217983 */ /* 0x000f280000300800 */
[----:B------:R-:W-:Y:S04]  /*783d0*/  STL [R1+0xc98], R42 ;  /* 0x000c982a01007387 */ /* 0x000fe80000100800 */
[----:B------:R-:W4:Y:S04]  /*783e0*/  LDL.LU R29, [R1+0xe18] ;  /* 0x000e1800011d7983 */ /* 0x000f280000300800 */
[----:B------:R1:W-:Y:S02]  /*783f0*/  LDGSTS.E [R3+0x44600], [R24.64], P0 ;  /* 0x4460000018037fae */ /* 0x0003e40008121844 */
[----:B-1----:R-:W-:Y:S01]  /*78400*/  IMAD.MOV.U32 R24, RZ, RZ, R39 ;  /* 0x000000ffff187224 */ /* 0x002fe200078e0027 */
[----:B------:R-:W-:-:S05]  /*78410*/  MOV R25, R42 ;  /* 0x0000002a00197202 */ /* 0x000fca0000000f00 */
[----:B------:R1:W-:Y:S01]  /*78420*/  LDGSTS.E [R3+0x45600], [R24.64], P0 ;  /* 0x4560000018037fae */ /* 0x0003e20008121844 */
[-C--:B--2---:R-:W-:Y:S02]  /*78430*/  IADD3 R22, P1, R22, R31.reuse, RZ ;  /* 0x0000001f16167210 */ /* 0x084fe40007f3e0ff */
[----:B---3--:R-:W-:-:S03]  /*78440*/  IADD3 R26, P2, R26, R31, RZ ;  /* 0x0000001f1a1a7210 */ /* 0x008fc60007f5e0ff */
[----:B----4-:R-:W-:Y:S01]  /*78450*/  IMAD.X R35, R35, 0x1, R2, P1 ;  /* 0x0000000123237824 */ /* 0x010fe200008e0602 */
[----:B------:R2:W-:Y:S01]  /*78460*/  STL [R1+0xcdc], R22 ;  /* 0x000cdc1601007387 */ /* 0x0005e20000100800 */
[----:B-1----:R-:W-:Y:S02]  /*78470*/  IMAD.MOV.U32 R24, RZ, RZ, R22 ;  /* 0x000000ffff187224 */ /* 0x002fe400078e0016 */
[----:B------:R-:W-:Y:S01]  /*78480*/  IMAD.X R30, R30, 0x1, R2, P2 ;  /* 0x000000011e1e7824 */ /* 0x000fe200010e0602 */
[----:B------:R1:W-:Y:S04]  /*78490*/  STL [R1+0xcd8], R35 ;  /* 0x000cd82301007387 */ /* 0x0003e80000100800 */
[----:B------:R-:W-:Y:S04]  /*784a0*/  STL [R1+0xd1c], R26 ;  /* 0x000d1c1a01007387 */ /* 0x000fe80000100800 */
[----:B--2---:R-:W2:Y:S01]  /*784b0*/  LDL.LU R22, [R1+0xe5c] ;  /* 0x000e5c0001167983 */ /* 0x004ea20000300800 */
[----:B------:R-:W-:-:S03]  /*784c0*/  MOV R25, R35 ;  /* 0x0000002300197202 */ /* 0x000fc60000000f00 */
[----:B------:R3:W-:Y:S04]  /*784d0*/  STL [R1+0xd18], R30 ;  /* 0x000d181e01007387 */ /* 0x0007e80000100800 */
[----:B------:R-:W4:Y:S04]  /*784e0*/  LDL.LU R39, [R1+0xe9c] ;  /* 0x000e9c0001277983 */ /* 0x000f280000300800 */
[----:B-1----:R-:W4:Y:S04]  /*784f0*/  LDL.LU R35, [R1+0xe58] ;  /* 0x000e580001237983 */ /* 0x002f280000300800 */
[----:B------:R-:W4:Y:S04]  /*78500*/  LDL.LU R42, [R1+0xe98] ;  /* 0x000e9800012a7983 */ /* 0x000f280000300800 */
[----:B------:R1:W-:Y:S01]  /*78510*/  LDGSTS.E [R3+0x46600], [R24.64], P0 ;  /* 0x4660000018037fae */ /* 0x0003e20008121844 */
[----:B------:R-:W-:Y:S01]  /*78520*/  IADD3 R28, P1, R28, R31, RZ ;  /* 0x0000001f1c1c7210 */ /* 0x000fe20007f3e0ff */
[----:B-1----:R-:W-:-:S02]  /*78530*/  IMAD.MOV.U32 R24, RZ, RZ, R26 ;  /* 0x000000ffff187224 */ /* 0x002fc400078e001a */
[----:B------:R-:W-:Y:S02]  /*78540*/  IMAD.MOV.U32 R25, RZ, RZ, R30 ;  /* 0x000000ffff197224 */ /* 0x000fe400078e001e */
[----:B---3--:R-:W3:Y:S04]  /*78550*/  LDL.LU R30, [R1+0xedc] ;  /* 0x000edc00011e7983 */ /* 0x008ee80000300800 */
[----:B------:R-:W3:Y:S04]  /*78560*/  LDL.LU R26, [R1+0xf1c] ;  /* 0x000f1c00011a7983 */ /* 0x000ee80000300800 */
[----:B------:R1:W-:Y:S01]  /*78570*/  LDGSTS.E [R3+0x47600], [R24.64], P0 ;  /* 0x4760000018037fae */ /* 0x0003e20008121844 */
[----:B------:R-:W-:-:S03]  /*78580*/  IADD3 R36, P2, R36, R31, RZ ;  /* 0x0000001f24247210 */ /* 0x000fc60007f5e0ff */
[----:B------:R-:W-:Y:S01]  /*78590*/  STL [R1+0xd5c], R28 ;  /* 0x000d5c1c01007387 */ /* 0x000fe20000100800 */
[----:B------:R-:W-:Y:S02]  /*785a0*/  IMAD.X R34, R34, 0x1, R2, P1 ;  /* 0x0000000122227824 */ /* 0x000fe400008e0602 */
[----:B-1----:R-:W-:Y:S01]  /*785b0*/  IMAD.MOV.U32 R24, RZ, RZ, R28 ;  /* 0x000000ffff187224 */ /* 0x002fe200078e001c */
[----:B------:R-:W-:Y:S02]  /*785c0*/  IADD3.X R37, R37, R2, RZ, P2, !PT ;  /* 0x0000000225257210 */ /* 0x000fe400017fe4ff */
[----:B------:R1:W-:Y:S01]  /*785d0*/  STL [R1+0xd58], R34 ;  /* 0x000d582201007387 */ /* 0x0003e20000100800 */
[----:B------:R-:W-:Y:S01]  /*785e0*/  IMAD.MOV.U32 R25, RZ, RZ, R34 ;  /* 0x000000ffff197224 */ /* 0x000fe200078e0022 */
[-C--:B------:R-:W-:Y:S02]  /*785f0*/  IADD3 R27, P1, R27, R31.reuse, RZ ;  /* 0x0000001f1b1b7210 */ /* 0x080fe40007f3e0ff */
[----:B------:R-:W-:Y:S04]  /*78600*/  STL [R1+0xd9c], R36 ;  /* 0x000d9c2401007387 */ /* 0x000fe80000100800 */
[----:B------:R1:W-:Y:S04]  /*78610*/  LDGSTS.E [R3+0x48600], [R24.64], P0 ;  /* 0x4860000018037fae */ /* 0x0003e80008121844 */
[----:B-1----:R-:W3:Y:S04]  /*78620*/  LDL.LU R34, [R1+0xed8] ;  /* 0x000ed80001227983 */ /* 0x002ee80000300800 */
[----:B------:R-:W-:Y:S01]  /*78630*/  STL [R1+0xd98], R37 ;  /* 0x000d982501007387 */ /* 0x000fe20000100800 */
[----:B------:R-:W-:-:S03]  /*78640*/  IADD3 R21, P2, R21, R31, RZ ;  /* 0x0000001f15157210 */ /* 0x000fc60007f5e0ff */
[----:B------:R-:W3:Y:S01]  /*78650*/  LDL.LU R28, [R1+0xf18] ;  /* 0x000f1800011c7983 */ /* 0x000ee20000300800 */
[----:B------:R-:W-:Y:S01]  /*78660*/  IMAD.MOV.U32 R24, RZ, RZ, R36 ;  /* 0x000000ffff187224 */ /* 0x000fe200078e0024 */
[----:B------:R-:W-:Y:S02]  /*78670*/  MOV R25, R37 ;  /* 0x0000002500197202 */ /* 0x000fe40000000f00 */
[----:B------:R1:W-:Y:S04]  /*78680*/  STL [R1+0xddc], R27 ;  /* 0x000ddc1b01007387 */ /* 0x0003e80000100800 */
[----:B------:R1:W-:Y:S01]  /*78690*/  LDGSTS.E [R3+0x49600], [R24.64], P0 ;  /* 0x4960000018037fae */ /* 0x0003e20008121844 */
[----:B------:R-:W-:Y:S02]  /*786a0*/  IMAD.X R33, R33, 0x1, R2, P1 ;  /* 0x0000000121217824 */ /* 0x000fe400008e0602 */
[----:B-1----:R-:W-:-:S03]  /*786b0*/  IMAD.MOV.U32 R24, RZ, RZ, R27 ;  /* 0x000000ffff187224 */ /* 0x002fc600078e001b */
[----:B------:R-:W-:Y:S01]  /*786c0*/  STL [R1+0xdd8], R33 ;  /* 0x000dd82101007387 */ /* 0x000fe20000100800 */
[----:B------:R-:W-:Y:S01]  /*786d0*/  MOV R25, R33 ;  /* 0x0000002100197202 */ /* 0x000fe20000000f00 */
[----:B------:R-:W-:Y:S02]  /*786e0*/  IMAD.X R29, R29, 0x1, R2, P2 ;  /* 0x000000011d1d7824 */ /* 0x000fe400010e0602 */
[----:B------:R-:W-:Y:S04]  /*786f0*/  STL [R1+0xe1c], R21 ;  /* 0x000e1c1501007387 */ /* 0x000fe80000100800 */
[----:B------:R-:W3:Y:S04]  /*78700*/  LDL.LU R27, [R1+0xf5c] ;  /* 0x000f5c00011b7983 */ /* 0x000ee80000300800 */
[----:B------:R1:W-:Y:S04]  /*78710*/  STL [R1+0xe18], R29 ;  /* 0x000e181d01007387 */ /* 0x0003e80000100800 */
[----:B------:R1:W-:Y:S04]  /*78720*/  LDGSTS.E [R3+0x4a600], [R24.64], P0 ;  /* 0x4a60000018037fae */ /* 0x0003e80008121844 */
[----:B------:R-:W3:Y:S01]  /*78730*/  LDL.LU R36, [R1+0xf9c] ;  /* 0x000f9c0001247983 */ /* 0x000ee20000300800 */
[----:B-1----:R-:W-:-:S03]  /*78740*/  IMAD.MOV.U32 R25, RZ, RZ, R29 ;  /* 0x000000ffff197224 */ /* 0x002fc600078e001d */
[----:B------:R-:W3:Y:S04]  /*78750*/  LDL.LU R29, [R1+0xf58] ;  /* 0x000f5800011d7983 */ /* 0x000ee80000300800 */
[----:B------:R-:W3:Y:S01]  /*78760*/  LDL.LU R37, [R1+0xf98] ;  /* 0x000f980001257983 */ /* 0x000ee20000300800 */
[----:B------:R-:W-:-:S03]  /*78770*/  IMAD.MOV.U32 R24, RZ, RZ, R21 ;  /* 0x000000ffff187224 */ /* 0x000fc600078e0015 */
[----:B------:R-:W3:Y:S04]  /*78780*/  LDL.LU R33, [R1+0xfdc] ;  /* 0x000fdc0001217983 */ /* 0x000ee80000300800 */
[----:B------:R-:W3:Y:S04]  /*78790*/  LDL.LU R21, [R1+0x101c] ;  /* 0x00101c0001157983 */ /* 0x000ee80000300800 */
[----:B------:R1:W-:Y:S01]  /*787a0*/  LDGSTS.E [R3+0x4b600], [R24.64], P0 ;  /* 0x4b60000018037fae */ /* 0x0003e20008121844 */
[----:B--2---:R-:W-:-:S05]  /*787b0*/  IADD3 R22, P1, R22, R31, RZ ;  /* 0x0000001f16167210 */ /* 0x004fca0007f3e0ff */
[----:B------:R-:W-:Y:S01]  /*787c0*/  STL [R1+0xe5c], R22 ;  /* 0x000e5c1601007387 */ /* 0x000fe20000100800 */
[----:B----4-:R-:W-:Y:S01]  /*787d0*/  IADD3 R39, P2, R39, R31, RZ ;  /* 0x0000001f27277210 */ /* 0x010fe20007f5e0ff */
[----:B------:R-:W-:-:S03]  /*787e0*/  IMAD.X R35, R35, 0x1, R2, P1 ;  /* 0x0000000123237824 */ /* 0x000fc600008e0602 */
[----:B------:R-:W-:Y:S02]  /*787f0*/  IADD3.X R42, R42, R2, RZ, P2, !PT ;  /* 0x000000022a2a7210 */ /* 0x000fe400017fe4ff */
[----:B------:R2:W-:Y:S01]  /*78800*/  STL [R1+0xe58], R35 ;  /* 0x000e582301007387 */ /* 0x0005e20000100800 */
[----:B-1----:R-:W-:-:S03]  /*78810*/  IMAD.MOV.U32 R25, RZ, RZ, R35 ;  /* 0x000000ffff197224 */ /* 0x002fc600078e0023 */
[----:B------:R-:W-:Y:S01]  /*78820*/  STL [R1+0xe9c], R39 ;  /* 0x000e9c2701007387 */ /* 0x000fe20000100800 */
[----:B------:R-:W-:-:S03]  /*78830*/  IMAD.MOV.U32 R24, RZ, RZ, R22 ;  /* 0x000000ffff187224 */ /* 0x000fc600078e0016 */
[----:B--2---:R-:W2:Y:S04]  /*78840*/  LDL.LU R35, [R1+0xfd8] ;  /* 0x000fd80001237983 */ /* 0x004ea80000300800 */
[----:B------:R-:W-:Y:S04]  /*78850*/  STL [R1+0xe98], R42 ;  /* 0x000e982a01007387 */ /* 0x000fe80000100800 */
[----:B------:R-:W4:Y:S01]  /*78860*/  LDL.LU R22, [R1+0x1018] ;  /* 0x0010180001167983 */ /* 0x000f220000300800 */
[----:B---3--:R-:W-:-:S03]  /*78870*/  IADD3 R30, P1, R30, R31, RZ ;  /* 0x0000001f1e1e7210 */ /* 0x008fc60007f3e0ff */
[----:B------:R1:W-:Y:S01]  /*78880*/  LDGSTS.E [R3+0x4c600], [R24.64], P0 ;  /* 0x4c60000018037fae */ /* 0x0003e20008121844 */
[----:B------:R-:W-:-:S03]  /*78890*/  IADD3 R26, P2, R26, R31, RZ ;  /* 0x0000001f1a1a7210 */ /* 0x000fc60007f5e0ff */
[----:B------:R-:W-:Y:S01]  /*788a0*/  STL [R1+0xedc], R30 ;  /* 0x000edc1e01007387 */ /* 0x000fe20000100800 */
[----:B-1----:R-:W-:Y:S01]  /*788b0*/  IMAD.MOV.U32 R24, RZ, RZ, R39 ;  /* 0x000000ffff187224 */ /* 0x002fe200078e0027 */
[----:B------:R-:W-:-:S05]  /*788c0*/  MOV R25, R42 ;  /* 0x0000002a00197202 */ /* 0x000fca0000000f00 */
[----:B------:R1:W-:Y:S01]  /*788d0*/  LDGSTS.E [R3+0x4d600], [R24.64], P0 ;  /* 0x4d60000018037fae */ /* 0x0003e20008121844 */
[----:B------:R-:W-:-:S05]  /*788e0*/  IMAD.X R34, R34, 0x1, R2, P1 ;  /* 0x0000000122227824 */ /* 0x000fca00008e0602 */
[----:B------:R3:W-:Y:S01]  /*788f0*/  STL [R1+0xed8], R34 ;  /* 0x000ed82201007387 */ /* 0x0007e20000100800 */
[----:B------:R-:W-:-:S03]  /*78900*/  IMAD.X R28, R28, 0x1, R2, P2 ;  /* 0x000000011c1c7824 */ /* 0x000fc600010e0602 */
[----:B------:R3:W-:Y:S04]  /*78910*/  STL [R1+0xf1c], R26 ;  /* 0x000f1c1a01007387 */ /* 0x0007e80000100800 */
[----:B------:R3:W-:Y:S01]  /*78920*/  STL [R1+0xf18], R28 ;  /* 0x000f181c01007387 */ /* 0x0007e20000100800 */
[----:B-1----:R-:W-:-:S03]  /*78930*/  IMAD.MOV.U32 R24, RZ, RZ, R30 ;  /* 0x000000ffff187224 */ /* 0x002fc600078e001e */
[----:B------:R-:W4:Y:S01]  /*78940*/  LDL.LU R44, [R1+0x1058] ;  /* 0x00105800012c7983 */ /* 0x000f220000300800 */
[----:B------:R-:W-:-:S03]  /*78950*/  MOV R25, R34 ;  /* 0x0000002200197202 */ /* 0x000fc60000000f00 */
[----:B------:R-:W4:Y:S04]  /*78960*/  LDL.LU R43, [R1+0x105c] ;  /* 0x00105c00012b7983 */ /* 0x000f280000300800 */
[----:B---3--:R-:W3:Y:S04]  /*78970*/  LDL.LU R34, [R1+0x1098] ;  /* 0x0010980001227983 */ /* 0x008ee80000300800 */
[----:B------:R1:W-:Y:S04]  /*78980*/  LDGSTS.E [R3+0x4e600], [R24.64], P0 ;  /* 0x4e60000018037fae */ /* 0x0003e80008121844 */
[----:B------:R-:W3:Y:S01]  /*78990*/  LDL.LU R30, [R1+0x109c] ;  /* 0x00109c00011e7983 */ /* 0x000ee20000300800 */
[----:B------:R-:W-:Y:S01]  /*789a0*/  IADD3 R27, P1, R27, R31, RZ ;  /* 0x0000001f1b1b7210 */ /* 0x000fe20007f3e0ff */
[----:B-1----:R-:W-:-:S02]  /*789b0*/  IMAD.MOV.U32 R24, RZ, RZ, R26 ;  /* 0x000000ffff187224 */ /* 0x002fc400078e001a */
[----:B------:R-:W-:Y:S01]  /*789c0*/  IMAD.MOV.U32 R25, RZ, RZ, R28 ;  /* 0x000000ffff197224 */ /* 0x000fe200078e001c */
[----:B------:R-:W3:Y:S04]  /*789d0*/  LDL.LU R26, [R1+0x10dc] ;  /* 0x0010dc00011a7983 */ /* 0x000ee80000300800 */
[----:B------:R-:W3:Y:S01]  /*789e0*/  LDL.LU R28, [R1+0x111c] ;  /* 0x00111c00011c7983 */ /* 0x000ee20000300800 */
[----:B------:R-:W-:-:S03]  /*789f0*/  IADD3 R36, P2, R36, R31, RZ ;  /* 0x0000001f24247210 */ /* 0x000fc60007f5e0ff */
[----:B------:R1:W-:Y:S04]  /*78a00*/  STL [R1+0xf5c], R27 ;  /* 0x000f5c1b01007387 */ /* 0x0003e80000100800 */
[----:B------:R1:W-:Y:S01]  /*78a10*/  LDGSTS.E [R3+0x4f600], [R24.64], P0 ;  /* 0x4f60000018037fae */ /* 0x0003e20008121844 */
[----:B------:R-:W-:-:S05]  /*78a20*/  IMAD.X R29, R29, 0x1, R2, P1 ;  /* 0x000000011d1d7824 */ /* 0x000fca00008e0602 */
[----:B------:R1:W-:Y:S02]  /*78a30*/  STL [R1+0xf58], R29 ;  /* 0x000f581d01007387 */ /* 0x0003e40000100800 */
[----:B-1----:R-:W-:Y:S02]  /*78a40*/  IMAD.MOV.U32 R24, RZ, RZ, R27 ;  /* 0x000000ffff187224 */ /* 0x002fe400078e001b */
[----:B------:R1:W-:Y:S01]  /*78a50*/  STL [R1+0xf9c], R36 ;  /* 0x000f9c2401007387 */ /* 0x0003e20000100800 */
[----:B------:R-:W-:-:S03]  /*78a60*/  IADD3.X R37, R37, R2, RZ, P2, !PT ;  /* 0x0000000225257210 */ /* 0x000fc600017fe4ff */
[----:B------:R-:W3:Y:S01]  /*78a70*/  LDL.LU R27, [R1+0x10d8] ;  /* 0x0010d800011b7983 */ /* 0x000ee20000300800 */
[----:B------:R-:W-:-:S03]  /*78a80*/  IMAD.MOV.U32 R25, RZ, RZ, R29 ;  /* 0x000000ffff197224 */ /* 0x000fc600078e001d */
[----:B------:R1:W-:Y:S04]  /*78a90*/  STL [R1+0xf98], R37 ;  /* 0x000f982501007387 */ /* 0x0003e80000100800 */
[----:B------:R-:W3:Y:S01]  /*78aa0*/  LDL.LU R29, [R1+0x1118] ;  /* 0x00111800011d7983 */ /* 0x000ee20000300800 */
[-C--:B------:R-:W-:Y:S02]  /*78ab0*/  IADD3 R33, P1, R33, R31.reuse, RZ ;  /* 0x0000001f21217210 */ /* 0x080fe40007f3e0ff */
[----:B------:R-:W-:Y:S01]  /*78ac0*/  IADD3 R21, P2, R21, R31, RZ ;  /* 0x0000001f15157210 */ /* 0x000fe20007f5e0ff */
[----:B------:R1:W-:Y:S04]  /*78ad0*/  LDGSTS.E [R3+0x50600], [R24.64], P0 ;  /* 0x5060000018037fae */ /* 0x0003e80008121844 */
[----:B------:R-:W-:Y:S01]  /*78ae0*/  STL [R1+0xfdc], R33 ;  /* 0x000fdc2101007387 */ /* 0x000fe20000100800 */
[----:B-1----:R-:W-:Y:S01]  /*78af0*/  IMAD.MOV.U32 R24, RZ, RZ, R36 ;  /* 0x000000ffff187224 */ /* 0x002fe200078e0024 */
[----:B------:R-:W-:-:S05]  /*78b00*/  MOV R25, R37 ;  /* 0x0000002500197202 */ /* 0x000fca0000000f00 */
[----:B------:R1:W-:Y:S02]  /*78b10*/  LDGSTS.E [R3+0x51600], [R24.64], P0 ;  /* 0x5160000018037fae */ /* 0x0003e40008121844 */
[----:B-1----:R-:W-:Y:S02]  /*78b20*/  IMAD.MOV.U32 R24, RZ, RZ, R33 ;  /* 0x000000ffff187224 */ /* 0x002fe400078e0021 */
[----:B--2---:R-:W-:-:S05]  /*78b30*/  IMAD.X R35, R35, 0x1, R2, P1 ;  /* 0x0000000123237824 */ /* 0x004fca00008e0602 */
[----:B------:R1:W-:Y:S01]  /*78b40*/  STL [R1+0xfd8], R35 ;  /* 0x000fd82301007387 */ /* 0x0003e20000100800 */
[----:B----4-:R-:W-:-:S03]  /*78b50*/  IMAD.X R22, R22, 0x1, R2, P2 ;  /* 0x0000000116167824 */ /* 0x010fc600010e0602 */
[----:B------:R-:W-:Y:S04]  /*78b60*/  STL [R1+0x101c], R21 ;  /* 0x00101c1501007387 */ /* 0x000fe80000100800 */
[----:B------:R-:W2:Y:S04]  /*78b70*/  LDL.LU R39, [R1+0x115c] ;  /* 0x00115c0001277983 */ /* 0x000ea80000300800 */
[----:B------:R4:W-:Y:S01]  /*78b80*/  STL [R1+0x1018], R22 ;  /* 0x0010181601007387 */ /* 0x0009e20000100800 */
[----:B------:R-:W-:-:S03]  /*78b90*/  MOV R25, R35 ;  /* 0x0000002300197202 */ /* 0x000fc60000000f00 */
[----:B------:R-:W2:Y:S04]  /*78ba0*/  LDL.LU R36, [R1+0x119c] ;  /* 0x00119c0001247983 */ /* 0x000ea80000300800 */
[----:B------:R-:W2:Y:S04]  /*78bb0*/  LDL.LU R42, [R1+0x1158] ;  /* 0x00115800012a7983 */ /* 0x000ea80000300800 */
[----:B------:R-:W2:Y:S04]  /*78bc0*/  LDL.LU R37, [R1+0x1198] ;  /* 0x0011980001257983 */ /* 0x000ea80000300800 */
[----:B-1----:R-:W2:Y:S04]  /*78bd0*/  LDL.LU R35, [R1+0x11d8] ;  /* 0x0011d80001237983 */ /* 0x002ea80000300800 */
[----:B------:R-:W2:Y:S04]  /*78be0*/  LDL.LU R33, [R1+0x11dc] ;  /* 0x0011dc0001217983 */ /* 0x000ea80000300800 */
[----:B------:R1:W-:Y:S02]  /*78bf0*/  LDGSTS.E [R3+0x52600], [R24.64], P0 ;  /* 0x5260000018037fae */ /* 0x0003e40008121844 */
[----:B-1----:R-:W-:-:S02]  /*78c00*/  IMAD.MOV.U32 R25, RZ, RZ, R22 ;  /* 0x000000ffff197224 */ /* 0x002fc400078e0016 */
[----:B------:R-:W-:Y:S01]  /*78c10*/  IMAD.MOV.U32 R24, RZ, RZ, R21 ;  /* 0x000000ffff187224 */ /* 0x000fe200078e0015 */
[----:B----4-:R-:W4:Y:S04]  /*78c20*/  LDL.LU R22, [R1+0x1218] ;  /* 0x0012180001167983 */ /* 0x010f280000300800 */
[----:B------:R-:W4:Y:S04]  /*78c30*/  LDL.LU R21, [R1+0x121c] ;  /* 0x00121c0001157983 */ /* 0x000f280000300800 */
[----:B------:R1:W-:Y:S01]  /*78c40*/  LDGSTS.E [R3+0x53600], [R24.64], P0 ;  /* 0x5360000018037fae */ /* 0x0003e20008121844 */
[----:B------:R-:W-:-:S05]  /*78c50*/  IADD3 R43, P1, R43, R31, RZ ;  /* 0x0000001f2b2b7210 */ /* 0x000fca0007f3e0ff */
[----:B------:R-:W-:Y:S02]  /*78c60*/  IMAD.X R44, R44, 0x1, R2, P1 ;  /* 0x000000012c2c7824 */ /* 0x000fe400008e0602 */
[----:B-1----:R-:W-:Y:S01]  /*78c70*/  IMAD.MOV.U32 R24, RZ, RZ, R43 ;  /* 0x000000ffff187224 */ /* 0x002fe200078e002b */
[----:B---3--:R-:W-:Y:S01]  /*78c80*/  IADD3 R30, P2, R30, R31, RZ ;  /* 0x0000001f1e1e7210 */ /* 0x008fe20007f5e0ff */
[----:B------:R-:W-:-:S03]  /*78c90*/  IMAD.MOV.U32 R25, RZ, RZ, R44 ;  /* 0x000000ffff197224 */ /* 0x000fc600078e002c */
[----:B------:R-:W-:Y:S01]  /*78ca0*/  IADD3.X R34, R34, R2, RZ, P2, !PT ;  /* 0x0000000222227210 */ /* 0x000fe200017fe4ff */
[----:B------:R-:W-:Y:S04]  /*78cb0*/  STL [R1+0x105c], R43 ;  /* 0x00105c2b01007387 */ /* 0x000fe80000100800 */
[----:B------:R1:W-:Y:S01]  /*78cc0*/  LDGSTS.E [R3+0x54600], [R24.64], P0 ;  /* 0x5460000018037fae */ /* 0x0003e20008121844 */
[----:B------:R-:W-:-:S03]  /*78cd0*/  IADD3 R26, P1, R26, R31, RZ ;  /* 0x0000001f1a1a7210 */ /* 0x000fc60007f3e0ff */
[----:B------:R-:W-:Y:S01]  /*78ce0*/  STL [R1+0x1058], R44 ;  /* 0x0010582c01007387 */ /* 0x000fe20000100800 */
[----:B------:R-:W-:Y:S01]  /*78cf0*/  IADD3 R28, P2, R28, R31, RZ ;  /* 0x0000001f1c1c7210 */ /* 0x000fe20007f5e0ff */
[----:B-1----:R-:W-:Y:S01]  /*78d00*/  IMAD.MOV.U32 R24, RZ, RZ, R30 ;  /* 0x000000ffff187224 */ /* 0x002fe200078e001e */
[----:B------:R-:W-:Y:S01]  /*78d10*/  MOV R25, R34 ;  /* 0x0000002200197202 */ /* 0x000fe20000000f00 */
[----:B------:R-:W-:Y:S04]  /*78d20*/  STL [R1+0x109c], R30 ;  /* 0x00109c1e01007387 */ /* 0x000fe80000100800 */
[----:B------:R-:W-:Y:S04]  /*78d30*/  STL [R1+0x1098], R34 ;  /* 0x0010982201007387 */ /* 0x000fe80000100800 */
[----:B------:R-:W-:Y:S04]  /*78d40*/  STL [R1+0x10dc], R26 ;  /* 0x0010dc1a01007387 */ /* 0x000fe80000100800 */
[----:B------:R1:W-:Y:S01]  /*78d50*/  LDGSTS.E [R3+0x55600], [R24.64], P0 ;  /* 0x5560000018037fae */ /* 0x0003e20008121844 */
[----:B------:R-:W-:-:S02]  /*78d60*/  IMAD.X R27, R27, 0x1, R2, P1 ;  /* 0x000000011b1b7824 */ /* 0x000fc400008e0602 */
[----:B-1----:R-:W-:-:S03]  /*78d70*/  IMAD.MOV.U32 R24, RZ, RZ, R26 ;  /* 0x000000ffff187224 */ /* 0x002fc600078e001a */
[----:B------:R1:W-:Y:S01]  /*78d80*/  STL [R1+0x10d8], R27 ;  /* 0x0010d81b01007387 */ /* 0x0003e20000100800 */
[----:B------:R-:W-:Y:S01]  /*78d90*/  MOV R25, R27 ;  /* 0x0000001b00197202 */ /* 0x000fe20000000f00 */
[----:B------:R-:W-:Y:S02]  /*78da0*/  IMAD.X R29, R29, 0x1, R2, P2 ;  /* 0x000000011d1d7824 */ /* 0x000fe400010e0602 */
[----:B------:R-:W-:Y:S04]  /*78db0*/  STL [R1+0x111c], R28 ;  /* 0x00111c1c01007387 */ /* 0x000fe80000100800 */
[----:B------:R3:W-:Y:S04]  /*78dc0*/  LDGSTS.E [R3+0x56600], [R24.64], P0 ;  /* 0x5660000018037fae */ /* 0x0007e80008121844 */
[----:B-1----:R-:W4:Y:S04]  /*78dd0*/  LDL.LU.64 R26, [R1+0xad8] ;  /* 0x000ad800011a7983 */ /* 0x002f280000300a00 */
[----:B------:R1:W-:Y:S04]  /*78de0*/  STL [R1+0x1118], R29 ;  /* 0x0011181d01007387 */ /* 0x0003e80000100800 */
[----:B------:R-:W4:Y:S01]  /*78df0*/  LDL.LU R30, [R1+0x125c] ;  /* 0x00125c00011e7983 */ /* 0x000f220000300800 */
[----:B---3--:R-:W-:-:S02]  /*78e00*/  IMAD.MOV.U32 R24, RZ, RZ, R28 ;  /* 0x000000ffff187224 */ /* 0x008fc400078e001c */
[----:B------:R-:W-:Y:S02]  /*78e10*/  IMAD.MOV.U32 R25, RZ, RZ, R29 ;  /* 0x000000ffff197224 */ /* 0x000fe400078e001d */
[----:B-1----:R-:W3:Y:S04]  /*78e20*/  LDL.LU.64 R28, [R1+0xaa8] ;  /* 0x000aa800011c7983 */ /* 0x002ee80000300a00 */
[----:B------:R-:W3:Y:S04]  /*78e30*/  LDL.LU.64 R48, [R1+0xa78] ;  /* 0x000a780001307983 */ /* 0x000ee80000300a00 */
[----:B------:R-:W3:Y:S04]  /*78e40*/  LDL.LU R34, [R1+0x1258] ;  /* 0x0012580001227983 */ /* 0x000ee80000300800 */
[----:B------:R1:W-:Y:S01]  /*78e50*/  LDGSTS.E [R3+0x57600], [R24.64], P0 ;  /* 0x5760000018037fae */ /* 0x0003e20008121844 */
[----:B--2---:R-:W-:-:S05]  /*78e60*/  IADD3 R39, P1, R39, R31, RZ ;  /* 0x0000001f27277210 */ /* 0x004fca0007f3e0ff */
[----:B-1----:R-:W-:Y:S01]  /*78e70*/  IMAD.MOV.U32 R24, RZ, RZ, R39 ;  /* 0x000000ffff187224 */ /* 0x002fe200078e0027 */
[----:B------:R-:W-:Y:S01]  /*78e80*/  IADD3 R36, P2, R36, R31, RZ ;  /* 0x0000001f24247210 */ /* 0x000fe20007f5e0ff */
[----:B------:R-:W-:-:S04]  /*78e90*/  IMAD.X R42, R42, 0x1, R2, P1 ;  /* 0x000000012a2a7824 */ /* 0x000fc800008e0602 */
[----:B------:R-:W-:Y:S01]  /*78ea0*/  IMAD.MOV.U32 R25, RZ, RZ, R42 ;  /* 0x000000ffff197224 */ /* 0x000fe200078e002a */
[----:B------:R-:W-:Y:S01]  /*78eb0*/  IADD3.X R37, R37, R2, RZ, P2, !PT ;  /* 0x0000000225257210 */ /* 0x000fe200017fe4ff */
[----:B------:R-:W-:Y:S04]  /*78ec0*/  STL [R1+0x115c], R39 ;  /* 0x00115c2701007387 */ /* 0x000fe80000100800 */
[----:B------:R1:W-:Y:S01]  /*78ed0*/  LDGSTS.E [R3+0x58600], [R24.64], P0 ;  /* 0x5860000018037fae */ /* 0x0003e20008121844 */
[----:B------:R-:W-:-:S03]  /*78ee0*/  IADD3 R33, P1, R33, R31, RZ ;  /* 0x0000001f21217210 */ /* 0x000fc60007f3e0ff */
[----:B------:R-:W-:Y:S02]  /*78ef0*/  STL [R1+0x1158], R42 ;  /* 0x0011582a01007387 */ /* 0x000fe40000100800 */
[----:B------:R-:W-:Y:S02]  /*78f00*/  IMAD.X R35, R35, 0x1, R2, P1 ;  /* 0x0000000123237824 */ /* 0x000fe400008e0602 */
[----:B------:R-:W-:Y:S01]  /*78f10*/  STL [R1+0x119c], R36 ;  /* 0x00119c2401007387 */ /* 0x000fe20000100800 */
[----:B-1----:R-:W-:Y:S01]  /*78f20*/  IMAD.MOV.U32 R24, RZ, RZ, R36 ;  /* 0x000000ffff187224 */ /* 0x002fe200078e0024 */
[----:B------:R-:W-:Y:S02]  /*78f30*/  MOV R25, R37 ;  /* 0x0000002500197202 */ /* 0x000fe40000000f00 */
[----:B------:R-:W-:Y:S04]  /*78f40*/  STL [R1+0x1198], R37 ;  /* 0x0011982501007387 */ /* 0x000fe80000100800 */
[----:B------:R1:W-:Y:S04]  /*78f50*/  STL [R1+0x11dc], R33 ;  /* 0x0011dc2101007387 */ /* 0x0003e80000100800 */
[----:B------:R2:W-:Y:S01]  /*78f60*/  LDGSTS.E [R3+0x59600], [R24.64], P0 ;  /* 0x5960000018037fae */ /* 0x0005e20008121844 */
[----:B----4-:R-:W-:-:S03]  /*78f70*/  IADD3 R21, P2, R21, R31, RZ ;  /* 0x0000001f15157210 */ /* 0x010fc60007f5e0ff */
[----:B------:R-:W-:Y:S02]  /*78f80*/  STL [R1+0x11d8], R35 ;  /* 0x0011d82301007387 */ /* 0x000fe40000100800 */
[----:B------:R-:W-:Y:S02]  /*78f90*/  IMAD.X R22, R22, 0x1, R2, P2 ;  /* 0x0000000116167824 */ /* 0x000fe400010e0602 */
[----:B------:R-:W-:Y:S01]  /*78fa0*/  STL [R1+0x121c], R21 ;  /* 0x00121c1501007387 */ /* 0x000fe20000100800 */
[----:B--2---:R-:W-:-:S03]  /*78fb0*/  IMAD.MOV.U32 R24, RZ, RZ, R33 ;  /* 0x000000ffff187224 */ /* 0x004fc600078e0021 */
[----:B-1----:R-:W2:Y:S04]  /*78fc0*/  LDL.LU R33, [R1+0xb60] ;  /* 0x000b600001217983 */ /* 0x002ea80000300800 */
[----:B------:R1:W-:Y:S04]  /*78fd0*/  STL [R1+0x1218], R22 ;  /* 0x0012181601007387 */ /* 0x0003e80000100800 */
[----:B------:R-:W4:Y:S04]  /*78fe0*/  LDL.LU R44, [R1+0xba0] ;  /* 0x000ba000012c7983 */ /* 0x000f280000300800 */
[----:B------:R-:W4:Y:S04]  /*78ff0*/  LDL.LU R46, [R1+0xb5c] ;  /* 0x000b5c00012e7983 */ /* 0x000f280000300800 */
[----:B------:R-:W4:Y:S04]  /*79000*/  LDL.LU R45, [R1+0xb9c] ;  /* 0x000b9c00012d7983 */ /* 0x000f280000300800 */
[----:B------:R-:W4:Y:S04]  /*79010*/  LDL.LU R43, [R1+0xbe0] ;  /* 0x000be000012b7983 */ /* 0x000f280000300800 */
[----:B------:R-:W4:Y:S04]  /*79020*/  LDL.LU R36, [R1+0xbe4] ;  /* 0x000be40001247983 */ /* 0x000f280000300800 */
[----:B------:R-:W4:Y:S04]  /*79030*/  LDL.LU R42, [R1+0xc20] ;  /* 0x000c2000012a7983 */ /* 0x000f280000300800 */
[----:B------:R-:W4:Y:S01]  /*79040*/  LDL.LU R37, [R1+0xc24] ;  /* 0x000c240001257983 */ /* 0x000f220000300800 */
[----:B------:R-:W-:-:S05]  /*79050*/  MOV R25, R35 ;  /* 0x0000002300197202 */ /* 0x000fca0000000f00 */
[----:B------:R1:W-:Y:S02]  /*79060*/  LDGSTS.E [R3+0x5a600], [R24.64], P0 ;  /* 0x5a60000018037fae */ /* 0x0003e40008121844 */
[----:B-1----:R-:W-:Y:S02]  /*79070*/  IMAD.MOV.U32 R25, RZ, RZ, R22 ;  /* 0x000000ffff197224 */ /* 0x002fe400078e0016 */
[----:B------:R-:W-:-:S05]  /*79080*/  IMAD.MOV.U32 R24, RZ, RZ, R21 ;  /* 0x000000ffff187224 */ /* 0x000fca00078e0015 */
[----:B------:R1:W-:Y:S01]  /*79090*/  LDGSTS.E [R3+0x5b600], [R24.64], P0 ;  /* 0x5b60000018037fae */ /* 0x0003e20008121844 */
[----:B------:R-:W-:-:S05]  /*790a0*/  IADD3 R22, P1, R26, R31, RZ ;  /* 0x0000001f1a167210 */ /* 0x000fca0007f3e0ff */
[----:B------:R-:W-:Y:S01]  /*790b0*/  IMAD.X R21, R27, 0x1, R2, P1 ;  /* 0x000000011b157824 */ /* 0x000fe200008e0602 */
[-C--:B------:R-:W-:Y:S02]  /*790c0*/  IADD3 R30, P1, R30, R31.reuse, RZ ;  /* 0x0000001f1e1e7210 */ /* 0x080fe40007f3e0ff */
[----:B---3--:R-:W-:-:S04]  /*790d0*/  IADD3 R27, P2, R28, R31, RZ ;  /* 0x0000001f1c1b7210 */ /* 0x008fc80007f5e0ff */
[----:B------:R-:W-:Y:S01]  /*790e0*/  IADD3.X R26, R29, R2, RZ, P2, !PT ;  /* 0x000000021d1a7210 */ /* 0x000fe200017fe4ff */
[----:B------:R-:W-:Y:S01]  /*790f0*/  IMAD.X R34, R34, 0x1, R2, P1 ;  /* 0x0000000122227824 */ /* 0x000fe200008e0602 */
[----:B------:R-:W-:Y:S02]  /*79100*/  IADD3 R29, P1, R48, R31, RZ ;  /* 0x0000001f301d7210 */ /* 0x000fe40007f3e0ff */
[----:B------:R-:W-:-:S03]  /*79110*/  LOP3.LUT R27, R27, R26, RZ, 0x3c, !PT ;  /* 0x0000001a1b1b7212 */ /* 0x000fc600078e3cff */
[----:B------:R-:W-:Y:S01]  /*79120*/  IMAD.X R28, R49, 0x1, R2, P1 ;  /* 0x00000001311c7824 */ /* 0x000fe200008e0602 */
[----:B------:R-:W-:Y:S01]  /*79130*/  STL [R1+0x125c], R30 ;  /* 0x00125c1e01007387 */ /* 0x000fe20000100800 */
[----:B-1----:R-:W-:-:S03]  /*79140*/  MOV R25, R34 ;  /* 0x0000002200197202 */ /* 0x002fc60000000f00 */
[----:B------:R-:W-:Y:S01]  /*79150*/  LOP3.LUT R29, R29, R28, RZ, 0x3c, !PT ;  /* 0x0000001c1d1d7212 */ /* 0x000fe200078e3cff */
[----:B------:R1:W-:Y:S01]  /*79160*/  STL [R1+0x1258], R34 ;  /* 0x0012582201007387 */ /* 0x0003e20000100800 */
[----:B------:R-:W-:Y:S01]  /*79170*/  LOP3.LUT R26, R27, R26, RZ, 0x3c, !PT ;  /* 0x0000001a1b1a7212 */ /* 0x000fe200078e3cff */
[----:B------:R-:W-:Y:S01]  /*79180*/  IMAD.MOV.U32 R35, RZ, RZ, R21 ;  /* 0x000000ffff237224 */ /* 0x000fe200078e0015 */
[----:B------:R-:W-:Y:S01]  /*79190*/  LOP3.LUT R28, R29, R28, RZ, 0x3c, !PT ;  /* 0x0000001c1d1c7212 */ /* 0x000fe200078e3cff */
[----:B------:R-:W-:Y:S01]  /*791a0*/  IMAD.MOV.U32 R24, RZ, RZ, R30 ;  /* 0x000000ffff187224 */ /* 0x000fe200078e001e */
[----:B------:R-:W-:Y:S01]  /*791b0*/  LOP3.LUT R27, R27, R26, RZ, 0x3c, !PT ;  /* 0x0000001a1b1b7212 */ /* 0x000fe200078e3cff */
[----:B-1----:R-:W-:Y:S01]  /*791c0*/  IMAD.MOV.U32 R34, RZ, RZ, R22 ;  /* 0x000000ffff227224 */ /* 0x002fe200078e0016 */
[----:B------:R-:W-:Y:S02]  /*791d0*/  LOP3.LUT R29, R29, R28, RZ, 0x3c, !PT ;  /* 0x0000001c1d1d7212 */ /* 0x000fe400078e3cff */
[----:B------:R1:W-:Y:S04]  /*791e0*/  LDGSTS.E [R3+0x5c600], [R24.64], P0 ;  /* 0x5c60000018037fae */ /* 0x0003e80008121844 */
[----:B------:R3:W-:Y:S04]  /*791f0*/  STL.64 [R1+0xad8], R34 ;  /* 0x000ad82201007387 */ /* 0x0007e80000100a00 */
[----:B------:R-:W4:Y:S04]  /*79200*/  LDL.LU R30, [R1+0xc64] ;  /* 0x000c6400011e7983 */ /* 0x000f280000300800 */
[----:B------:R3:W-:Y:S04]  /*79210*/  LDGSTS.E [R3+0x5d600], [R34.64], P0 ;  /* 0x5d60000022037fae */ /* 0x0007e80008121844 */
[----:B------:R-:W-:Y:S04]  /*79220*/  STL.64 [R1+0xaa8], R26 ;  /* 0x000aa81a01007387 */ /* 0x000fe80000100a00 */
[----:B------:R1:W-:Y:S04]  /*79230*/  LDGSTS.E [R3+0x5e600], [R26.64], P0 ;  /* 0x5e6000001a037fae */ /* 0x0003e80008121844 */
[----:B---3--:R-:W3:Y:S04]  /*79240*/  LDL.LU R34, [R1+0xca4] ;  /* 0x000ca40001227983 */ /* 0x008ee80000300800 */
[----:B------:R-:W-:Y:S04]  /*79250*/  STL.64 [R1+0xa78], R28 ;  /* 0x000a781c01007387 */ /* 0x000fe80000100a00 */
[----:B------:R-:W3:Y:S04]  /*79260*/  LDL.LU R35, [R1+0xc60] ;  /* 0x000c600001237983 */ /* 0x000ee80000300800 */
[----:B------:R-:W3:Y:S04]  /*79270*/  LDL.LU R39, [R1+0xca0] ;  /* 0x000ca00001277983 */ /* 0x000ee80000300800 */
[----:B------:R-:W3:Y:S04]  /*79280*/  LDL.LU R22, [R1+0xce4] ;  /* 0x000ce40001167983 */ /* 0x000ee80000300800 */
[----:B------:R-:W3:Y:S04]  /*79290*/  LDL.LU R21, [R1+0xd24] ;  /* 0x000d240001157983 */ /* 0x000ee80000300800 */
[----:B------:R1:W-:Y:S01]  /*792a0*/  LDGSTS.E [R3+0x5f600], [R28.64], P0 ;  /* 0x5f6000001c037fae */ /* 0x0003e20008121844 */
[----:B--2---:R-:W-:-:S05]  /*792b0*/  IADD3 R33, P1, R33, R31, RZ ;  /* 0x0000001f21217210 */ /* 0x004fca0007f3e0ff */
[----:B------:R2:W-:Y:S01]  /*792c0*/  STL [R1+0xb60], R33 ;  /* 0x000b602101007387 */ /* 0x0005e20000100800 */
[----:B----4-:R-:W-:Y:S01]  /*792d0*/  IADD3 R44, P2, R44, R31, RZ ;  /* 0x0000001f2c2c7210 */ /* 0x010fe20007f5e0ff */
[----:B------:R-:W-:Y:S02]  /*792e0*/  IMAD.X R46, R46, 0x1, R2, P1 ;  /* 0x000000012e2e7824 */ /* 0x000fe400008e0602 */
[----:B-1----:R-:W-:Y:S01]  /*792f0*/  IMAD.MOV.U32 R24, RZ, RZ, R33 ;  /* 0x000000ffff187224 */ /* 0x002fe200078e0021 */
[----:B------:R-:W-:Y:S02]  /*79300*/  IADD3.X R45, R45, R2, RZ, P2, !PT ;  /* 0x000000022d2d7210 */ /* 0x000fe400017fe4ff */
[----:B------:R-:W-:Y:S01]  /*79310*/  STL [R1+0xb5c], R46 ;  /* 0x000b5c2e01007387 */ /* 0x000fe20000100800 */
[----:B------:R-:W-:-:S03]  /*79320*/  IMAD.MOV.U32 R25, RZ, RZ, R46 ;  /* 0x000000ffff197224 */ /* 0x000fc600078e002e */
[----:B------:R-:W-:Y:S01]  /*79330*/  STL [R1+0xba0], R44 ;  /* 0x000ba02c01007387 */ /* 0x000fe20000100800 */
[----:B------:R-:W-:-:S03]  /*79340*/  IADD3 R36, P1, R36, R31, RZ ;  /* 0x0000001f24247210 */ /* 0x000fc60007f3e0ff */
[----:B--2---:R-:W2:Y:S04]  /*79350*/  LDL.LU R33, [R1+0xce0] ;  /* 0x000ce00001217983 */ /* 0x004ea80000300800 */
[----:B------:R-:W-:Y:S01]  /*79360*/  STL [R1+0xb9c], R45 ;  /* 0x000b9c2d01007387 */ /* 0x000fe20000100800 */
[--C-:B------:R-:W-:Y:S01]  /*79370*/  IMAD.X R43, R43, 0x1, R2.reuse, P1 ;  /* 0x000000012b2b7824 */ /* 0x100fe200008e0602 */
[----:B------:R-:W-:Y:S02]  /*79380*/  IADD3 R37, P2, R37, R31, RZ ;  /* 0x0000001f25257210 */ /* 0x000fe40007f5e0ff */
[----:B------:R-:W4:Y:S04]  /*79390*/  LDL.LU R26, [R1+0xd20] ;  /* 0x000d2000011a7983 */ /* 0x000f280000300800 */
[----:B------:R1:W-:Y:S01]  /*793a0*/  LDGSTS.E [R23+0x40800], [R24.64], P0 ;  /* 0x4080000018177fae */ /* 0x0003e20008121844 */
[----:B------:R-:W-:-:S03]  /*793b0*/  IMAD.X R42, R42, 0x1, R2, P2 ;  /* 0x000000012a2a7824 */ /* 0x000fc600010e0602 */
[----:B------:R1:W-:Y:S04]  /*793c0*/  STL [R1+0xbe4], R36 ;  /* 0x000be42401007387 */ /* 0x0003e80000100800 */
[----:B------:R-:W-:Y:S01]  /*793d0*/  STL [R1+0xbe0], R43 ;  /* 0x000be02b01007387 */ /* 0x000fe20000100800 */
[----:B-1----:R-:W-:Y:S01]  /*793e0*/  IMAD.MOV.U32 R24, RZ, RZ, R44 ;  /* 0x000000ffff187224 */ /* 0x002fe200078e002c */
[----:B------:R-:W-:Y:S02]  /*793f0*/  MOV R25, R45 ;  /* 0x0000002d00197202 */ /* 0x000fe40000000f00 */
[----:B------:R1:W-:Y:S04]  /*79400*/  STL [R1+0xc24], R37 ;  /* 0x000c242501007387 */ /* 0x0003e80000100800 */
[----:B------:R-:W4:Y:S04]  /*79410*/  LDL.LU R28, [R1+0xd64] ;  /* 0x000d6400011c7983 */ /* 0x000f280000300800 */
[----:B------:R1:W-:Y:S04]  /*79420*/  LDGSTS.E [R23+0x41800], [R24.64], P0 ;  /* 0x4180000018177fae */ /* 0x0003e80008121844 */
[----:B------:R-:W-:Y:S01]  /*79430*/  STL [R1+0xc20], R42 ;  /* 0x000c202a01007387 */ /* 0x000fe20000100800 */
[----:B-1----:R-:W-:Y:S01]  /*79440*/  IMAD.MOV.U32 R24, RZ, RZ, R36 ;  /* 0x000000ffff187224 */ /* 0x002fe200078e0024 */
[----:B------:R-:W-:-:S02]  /*79450*/  MOV R25, R43 ;  /* 0x0000002b00197202 */ /* 0x000fc40000000f00 */
[----:B------:R-:W4:Y:S04]  /*79460*/  LDL.LU R36, [R1+0xda4] ;  /* 0x000da40001247983 */ /* 0x000f280000300800 */
[----:B------:R-:W4:Y:S04]  /*79470*/  LDL.LU R29, [R1+0xd60] ;  /* 0x000d6000011d7983 */ /* 0x000f280000300800 */
[----:B------:R1:W-:Y:S02]  /*79480*/  LDGSTS.E [R23+0x42800], [R24.64], P0 ;  /* 0x4280000018177fae */ /* 0x0003e40008121844 */
[----:B-1----:R-:W-:-:S02]  /*79490*/  IMAD.MOV.U32 R24, RZ, RZ, R37 ;  /* 0x000000ffff187224 */ /* 0x002fc400078e0025 */
[----:B------:R-:W4:Y:S01]  /*794a0*/  LDL.LU R37, [R1+0xda0] ;  /* 0x000da00001257983 */ /* 0x000f220000300800 */
[----:B------:R-:W-:-:S03]  /*794b0*/  IMAD.MOV.U32 R25, RZ, RZ, R42 ;  /* 0x000000ffff197224 */ /* 0x000fc600078e002a */
[----:B------:R-:W4:Y:S04]  /*794c0*/  LDL.LU R27, [R1+0xde4] ;  /* 0x000de400011b7983 */ /* 0x000f280000300800 */
[----:B------:R-:W4:Y:S04]  /*794d0*/  LDL.LU R3, [R1+0xe24] ;  /* 0x000e240001037983 */ /* 0x000f280000300800 */
[----:B------:R1:W-:Y:S01]  /*794e0*/  LDGSTS.E [R23+0x43800], [R24.64], P0 ;  /* 0x4380000018177fae */ /* 0x0003e20008121844 */
[----:B------:R-:W-:-:S05]  /*794f0*/  IADD3 R30, P1, R30, R31, RZ ;  /* 0x0000001f1e1e7210 */ /* 0x000fca0007f3e0ff */
[----:B------:R-:W-:Y:S01]  /*79500*/  STL [R1+0xc64], R30 ;  /* 0x000c641e01007387 */ /* 0x000fe20000100800 */
[----:B-1----:R-:W-:Y:S01]  /*79510*/  IMAD.MOV.U32 R24, RZ, RZ, R30 ;  /* 0x000000ffff187224 */ /* 0x002fe200078e001e */
[----:B---3--:R-:W-:Y:S01]  /*79520*/  IADD3 R34, P2, R34, R31, RZ ;  /* 0x0000001f22227210 */ /* 0x008fe20007f5e0ff */
[----:B------:R-:W-:-:S03]  /*79530*/  IMAD.X R35, R35, 0x1, R2, P1 ;  /* 0x0000000123237824 */ /* 0x000fc600008e0602 */
[----:B------:R-:W-:Y:S02]  /*79540*/  IADD3.X R39, R39, R2, RZ, P2, !PT ;  /* 0x0000000227277210 */ /* 0x000fe400017fe4ff */
[----:B------:R1:W-:Y:S01]  /*79550*/  STL [R1+0xc60], R35 ;  /* 0x000c602301007387 */ /* 0x0003e20000100800 */
[----:B------:R-:W-:-:S03]  /*79560*/  IMAD.MOV.U32 R25, RZ, RZ, R35 ;  /* 0x000000ffff197224 */ /* 0x000fc600078e0023 */
[----:B------:R-:W-:Y:S01]  /*79570*/  STL [R1+0xca4], R34 ;  /* 0x000ca42201007387 */ /* 0x000fe20000100800 */
[-C--:B------:R-:W-:Y:S02]  /*79580*/  IADD3 R22, P1, R22, R31.reuse, RZ ;  /* 0x0000001f16167210 */ /* 0x080fe40007f3e0ff */
[----:B------:R-:W-:Y:S01]  /*79590*/  IADD3 R21, P2, R21, R31, RZ ;  /* 0x0000001f15157210 */ /* 0x000fe20007f5e0ff */
[----:B------:R3:W-:Y:S04]  /*795a0*/  LDGSTS.E [R23+0x44800], [R24.64], P0 ;  /* 0x4480000018177fae */ /* 0x0007e80008121844 */
[----:B-1----:R-:W4:Y:S04]  /*795b0*/  LDL.LU R35, [R1+0xde0] ;  /* 0x000de00001237983 */ /* 0x002f280000300800 */
[----:B------:R-:W-:Y:S04]  /*795c0*/  STL [R1+0xca0], R39 ;  /* 0x000ca02701007387 */ /* 0x000fe80000100800 */
[----:B------:R-:W4:Y:S01]  /*795d0*/  LDL.LU R30, [R1+0xe20] ;  /* 0x000e2000011e7983 */ /* 0x000f220000300800 */
[----:B---3--:R-:W-:Y:S01]  /*795e0*/  IMAD.MOV.U32 R24, RZ, RZ, R34 ;  /* 0x000000ffff187224 */ /* 0x008fe200078e0022 */
[----:B------:R-:W-:-:S02]  /*795f0*/  MOV R25, R39 ;  /* 0x0000002700197202 */ /* 0x000fc40000000f00 */
[----:B------:R1:W-:Y:S04]  /*79600*/  STL [R1+0xce4], R22 ;  /* 0x000ce41601007387 */ /* 0x0003e80000100800 */
[----:B------:R3:W-:Y:S02]  /*79610*/  LDGSTS.E [R23+0x45800], [R24.64], P0 ;  /* 0x4580000018177fae */ /* 0x0007e40008121844 */
[----:B---3--:R-:W-:Y:S02]  /*79620*/  IMAD.MOV.U32 R24, RZ, RZ, R22 ;  /* 0x000000ffff187224 */ /* 0x008fe400078e0016 */
[----:B--2---:R-:W-:-:S05]  /*79630*/  IMAD.X R33, R33, 0x1, R2, P1 ;  /* 0x0000000121217824 */ /* 0x004fca00008e0602 */
[----:B------:R2:W-:Y:S01]  /*79640*/  STL [R1+0xce0], R33 ;  /* 0x000ce02101007387 */ /* 0x0005e20000100800 */
[----:B----4-:R-:W-:-:S03]  /*79650*/  IMAD.X R26, R26, 0x1, R2, P2 ;  /* 0x000000011a1a7824 */ /* 0x010fc600010e0602 */
[----:B------:R3:W-:Y:S01]  /*79660*/  STL [R1+0xd24], R21 ;  /* 0x000d241501007387 */ /* 0x0007e20000100800 */
[----:B------:R-:W-:-:S03]  /*79670*/  MOV R25, R33 ;  /* 0x0000002100197202 */ /* 0x000fc60000000f00 */
[----:B-1----:R-:W4:Y:S04]  /*79680*/  LDL.LU R22, [R1+0xe64] ;  /* 0x000e640001167983 */ /* 0x002f280000300800 */
[----:B------:R1:W-:Y:S04]  /*79690*/  STL [R1+0xd20], R26 ;  /* 0x000d201a01007387 */ /* 0x0003e80000100800 */
[----:B------:R-:W4:Y:S04]  /*796a0*/  LDL.LU R34, [R1+0xea4] ;  /* 0x000ea40001227983 */ /* 0x000f280000300800 */
[----:B--2---:R-:W2:Y:S04]  /*796b0*/  LDL.LU R33, [R1+0xe60] ;  /* 0x000e600001217983 */ /* 0x004ea80000300800 */
[----:B------:R1:W-:Y:S01]  /*796c0*/  LDGSTS.E [R23+0x46800], [R24.64], P0 ;  /* 0x4680000018177fae */ /* 0x0003e20008121844 */
[----:B------:R-:W-:-:S03]  /*796d0*/  IADD3 R28, P1, R28, R31, RZ ;  /* 0x0000001f1c1c7210 */ /* 0x000fc60007f3e0ff */
[----:B------:R-:W2:Y:S01]  /*796e0*/  LDL.LU R39, [R1+0xea0] ;  /* 0x000ea00001277983 */ /* 0x000ea20000300800 */
[----:B-1----:R-:W-:Y:S02]  /*796f0*/  IMAD.MOV.U32 R24, RZ, RZ, R21 ;  /* 0x000000ffff187224 */ /* 0x002fe400078e0015 */
[----:B------:R-:W-:Y:S01]  /*79700*/  IMAD.MOV.U32 R25, RZ, RZ, R26 ;  /* 0x000000ffff197224 */ /* 0x000fe200078e001a */
[----:B---3--:R-:W3:Y:S01]  /*79710*/  LDL.LU R21, [R1+0xee4] ;  /* 0x000ee40001157983 */ /* 0x008ee20000300800 */
[----:B------:R-:W-:-:S03]  /*79720*/  IADD3 R36, P2, R36, R31, RZ ;  /* 0x0000001f24247210 */ /* 0x000fc60007f5e0ff */
[----:B------:R-:W3:Y:S01]  /*79730*/  LDL.LU R26, [R1+0xf24] ;  /* 0x000f2400011a7983 */ /* 0x000ee20000300800 */
[----:B------:R-:W-:-:S03]  /*79740*/  IMAD.X R29, R29, 0x1, R2, P1 ;  /* 0x000000011d1d7824 */ /* 0x000fc600008e0602 */
[----:B------:R-:W-:Y:S04]  /*79750*/  STL [R1+0xd64], R28 ;  /* 0x000d641c01007387 */ /* 0x000fe80000100800 */
[----:B------:R1:W-:Y:S04]  /*79760*/  LDGSTS.E [R23+0x47800], [R24.64], P0 ;  /* 0x4780000018177fae */ /* 0x0003e80008121844 */
[----:B------:R1:W-:Y:S04]  /*79770*/  STL [R1+0xd60], R29 ;  /* 0x000d601d01007387 */ /* 0x0003e80000100800 */
[----:B------:R-:W-:Y:S01]  /*79780*/  STL [R1+0xda4], R36 ;  /* 0x000da42401007387 */ /* 0x000fe20000100800 */
[----:B-1----:R-:W-:Y:S01]  /*79790*/  IMAD.MOV.U32 R25, RZ, RZ, R29 ;  /* 0x000000ffff197224 */ /* 0x002fe200078e001d */
[----:B------:R-:W-:-:S02]  /*797a0*/  IADD3.X R37, R37, R2, RZ, P2, !PT ;  /* 0x0000000225257210 */ /* 0x000fc400017fe4ff */
[----:B------:R-:W3:Y:S01]  /*797b0*/  LDL.LU R29, [R1+0xee0] ;  /* 0x000ee000011d7983 */ /* 0x000ee20000300800 */
[----:B------:R-:W-:-:S03]  /*797c0*/  IMAD.MOV.U32 R24, RZ, RZ, R28 ;  /* 0x000000ffff187224 */ /* 0x000fc600078e001c */
[----:B------:R-:W-:Y:S04]  /*797d0*/  STL [R1+0xda0], R37 ;  /* 0x000da02501007387 */ /* 0x000fe80000100800 */
[----:B------:R-:W3:Y:S01]  /*797e0*/  LDL.LU R28, [R1+0xf20] ;  /* 0x000f2000011c7983 */ /* 0x000ee20000300800 */
[-C--:B------:R-:W-:Y:S02]  /*797f0*/  IADD3 R27, P1, R27, R31.reuse, RZ ;  /* 0x0000001f1b1b7210 */ /* 0x080fe40007f3e0ff */
[----:B------:R-:W-:Y:S01]  /*79800*/  IADD3 R3, P2, R3, R31, RZ ;  /* 0x0000001f03037210 */ /* 0x000fe20007f5e0ff */
[----:B------:R1:W-:Y:S04]  /*79810*/  LDGSTS.E [R23+0x48800], [R24.64], P0 ;  /* 0x4880000018177fae */ /* 0x0003e80008121844 */
[----:B------:R1:W-:Y:S02]  /*79820*/  STL [R1+0xde4], R27 ;  /* 0x000de41b01007387 */ /* 0x0003e40000100800 */
[----:B-1----:R-:W-:Y:S01]  /*79830*/  IMAD.MOV.U32 R24, RZ, RZ, R36 ;  /* 0x000000ffff187224 */ /* 0x002fe200078e0024 */
[----:B------:R-:W-:-:S05]  /*79840*/  MOV R25, R37 ;  /* 0x0000002500197202 */ /* 0x000fca0000000f00 */
[----:B------:R1:W-:Y:S02]  /*79850*/  LDGSTS.E [R23+0x49800], [R24.64], P0 ;  /* 0x4980000018177fae */ /* 0x0003e40008121844 */
[----:B-1----:R-:W-:Y:S02]  /*79860*/  IMAD.MOV.U32 R24, RZ, RZ, R27 ;  /* 0x000000ffff187224 */ /* 0x002fe400078e001b */
[----:B------:R-:W-:-:S05]  /*79870*/  IMAD.X R35, R35, 0x1, R2, P1 ;  /* 0x0000000123237824 */ /* 0x000fca00008e0602 */
[----:B------:R1:W-:Y:S01]  /*79880*/  STL [R1+0xde0], R35 ;  /* 0x000de02301007387 */ /* 0x0003e20000100800 */
[----:B------:R-:W-:-:S03]  /*79890*/  IMAD.X R30, R30, 0x1, R2, P2 ;  /* 0x000000011e1e7824 */ /* 0x000fc600010e0602 */
[----:B------:R-:W-:Y:S01]  /*798a0*/  STL [R1+0xe24], R3 ;  /* 0x000e240301007387 */ /* 0x000fe20000100800 */
[----:B------:R-:W-:-:S03]  /*798b0*/  MOV R25, R35 ;  /* 0x0000002300197202 */ /* 0x000fc60000000f00 */
[----:B------:R-:W3:Y:S04]  /*798c0*/  LDL.LU R27, [R1+0xf64] ;  /* 0x000f6400011b7983 */ /* 0x000ee80000300800 */
[----:B------:R1:W-:Y:S04]  /*798d0*/  STL [R1+0xe20], R30 ;  /* 0x000e201e01007387 */ /* 0x0003e80000100800 */
[----:B-1----:R-:W3:Y:S04]  /*798e0*/  LDL.LU R35, [R1+0xfa4] ;  /* 0x000fa40001237983 */ /* 0x002ee80000300800 */
[----:B------:R-:W3:Y:S04]  /*798f0*/  LDL.LU R37, [R1+0xf60] ;  /* 0x000f600001257983 */ /* 0x000ee80000300800 */
[----:B------:R-:W3:Y:S04]  /*79900*/  LDL.LU R36, [R1+0xfa0] ;  /* 0x000fa00001247983 */ /* 0x000ee80000300800 */
[----:B------:R1:W-:Y:S02]  /*79910*/  LDGSTS.E [R23+0x4a800], [R24.64], P0 ;  /* 0x4a80000018177fae */ /* 0x0003e40008121844 */
[----:B-1----:R-:W-:-:S02]  /*79920*/  IMAD.MOV.U32 R24, RZ, RZ, R3 ;  /* 0x000000ffff187224 */ /* 0x002fc400078e0003 */
[----:B------:R-:W-:Y:S02]  /*79930*/  IMAD.MOV.U32 R25, RZ, RZ, R30 ;  /* 0x000000ffff197224 */ /* 0x000fe400078e001e */
[----:B------:R-:W3:Y:S04]  /*79940*/  LDL.LU R30, [R1+0xfe4] ;  /* 0x000fe400011e7983 */ /* 0x000ee80000300800 */
[----:B------:R1:W-:Y:S04]  /*79950*/  LDGSTS.E [R23+0x4b800], [R24.64], P0 ;  /* 0x4b80000018177fae */ /* 0x0003e80008121844 */
[----:B------:R-:W3:Y:S01]  /*79960*/  LDL.LU R3, [R1+0x1024] ;  /* 0x0010240001037983 */ /* 0x000ee20000300800 */
[----:B----4-:R-:W-:-:S05]  /*79970*/  IADD3 R22, P1, R22, R31, RZ ;  /* 0x0000001f16167210 */ /* 0x010fca0007f3e0ff */
[----:B-1----:R-:W-:Y:S01]  /*79980*/  IMAD.MOV.U32 R24, RZ, RZ, R22 ;  /* 0x000000ffff187224 */ /* 0x002fe200078e0016 */
[----:B------:R-:W-:Y:S01]  /*79990*/  IADD3 R34, P2, R34, R31, RZ ;  /* 0x0000001f22227210 */ /* 0x000fe20007f5e0ff */
[----:B--2---:R-:W-:Y:S01]  /*799a0*/  IMAD.X R33, R33, 0x1, R2, P1 ;  /* 0x0000000121217824 */ /* 0x004fe200008e0602 */
[----:B------:R-:W-:Y:S03]  /*799b0*/  STL [R1+0xe64], R22 ;  /* 0x000e641601007387 */ /* 0x000fe60000100800 */
[----:B------:R-:W-:Y:S01]  /*799c0*/  IMAD.MOV.U32 R25, RZ, RZ, R33 ;  /* 0x000000ffff197224 */ /* 0x000fe200078e0021 */
[----:B------:R1:W-:Y:S01]  /*799d0*/  STL [R1+0xe60], R33 ;  /* 0x000e602101007387 */ /* 0x0003e20000100800 */
[----:B------:R-:W-:-:S03]  /*799e0*/  IADD3.X R39, R39, R2, RZ, P2, !PT ;  /* 0x0000000227277210 */ /* 0x000fc600017fe4ff */
[----:B------:R-:W-:Y:S04]  /*799f0*/  STL [R1+0xea4], R34 ;  /* 0x000ea42201007387 */ /* 0x000fe80000100800 */
[----:B------:R2:W-:Y:S04]  /*79a00*/  LDGSTS.E [R23+0x4c800], [R24.64], P0 ;  /* 0x4c80000018177fae */ /* 0x0005e80008121844 */
[----:B-1----:R-:W4:Y:S01]  /*79a10*/  LDL.LU R33, [R1+0xfe0] ;  /* 0x000fe00001217983 */ /* 0x002f220000300800 */
[----:B---3--:R-:W-:-:S03]  /*79a20*/  IADD3 R21, P1, R21, R31, RZ ;  /* 0x0000001f15157210 */ /* 0x008fc60007f3e0ff */
[----:B------:R-:W-:Y:S01]  /*79a30*/  STL [R1+0xea0], R39 ;  /* 0x000ea02701007387 */ /* 0x000fe20000100800 */
[----:B------:R-:W-:Y:S01]  /*79a40*/  IADD3 R26, P2, R26, R31, RZ ;  /* 0x0000001f1a1a7210 */ /* 0x000fe20007f5e0ff */
[----:B--2---:R-:W-:Y:S01]  /*79a50*/  IMAD.MOV.U32 R24, RZ, RZ, R34 ;  /* 0x000000ffff187224 */ /* 0x004fe200078e0022 */
[----:B------:R-:W-:Y:S01]  /*79a60*/  MOV R25, R39 ;  /* 0x0000002700197202 */ /* 0x000fe20000000f00 */
[----:B------:R-:W2:Y:S04]  /*79a70*/  LDL.LU R22, [R1+0x1020] ;  /* 0x0010200001167983 */ /* 0x000ea80000300800 */
[----:B------:R1:W-:Y:S04]  /*79a80*/  LDGSTS.E [R23+0x4d800], [R24.64], P0 ;  /* 0x4d80000018177fae */ /* 0x0003e80008121844 */
[----:B------:R3:W-:Y:S01]  /*79a90*/  STL [R1+0xee4], R21 ;  /* 0x000ee41501007387 */ /* 0x0007e20000100800 */
[----:B------:R-:W-:-:S02]  /*79aa0*/  IMAD.X R29, R29, 0x1, R2, P1 ;  /* 0x000000011d1d7824 */ /* 0x000fc400008e0602 */
[----:B-1----:R-:W-:-:S03]  /*79ab0*/  IMAD.MOV.U32 R24, RZ, RZ, R21 ;  /* 0x000000ffff187224 */ /* 0x002fc600078e0015 */
[----:B------:R1:W-:Y:S01]  /*79ac0*/  STL [R1+0xee0], R29 ;  /* 0x000ee01d01007387 */ /* 0x0003e20000100800 */
[----:B------:R-:W-:Y:S01]  /*79ad0*/  MOV R25, R29 ;  /* 0x0000001d00197202 */ /* 0x000fe20000000f00 */
[----:B------:R-:W-:Y:S02]  /*79ae0*/  IMAD.X R28, R28, 0x1, R2, P2 ;  /* 0x000000011c1c7824 */ /* 0x000fe400010e0602 */
[----:B------:R-:W-:Y:S04]  /*79af0*/  STL [R1+0xf24], R26 ;  /* 0x000f241a01007387 */ /* 0x000fe80000100800 */
[----:B---3--:R-:W3:Y:S04]  /*79b00*/  LDL.LU R21, [R1+0x1064] ;  /* 0x0010640001157983 */ /* 0x008ee80000300800 */
[----:B------:R1:W-:Y:S04]  /*79b10*/  STL [R1+0xf20], R28 ;  /* 0x000f201c01007387 */ /* 0x0003e80000100800 */
[----:B------:R1:W-:Y:S04]  /*79b20*/  LDGSTS.E [R23+0x4e800], [R24.64], P0 ;  /* 0x4e80000018177fae */ /* 0x0003e80008121844 */
[----:B-1----:R-:W3:Y:S01]  /*79b30*/  LDL.LU R29, [R1+0x10a4] ;  /* 0x0010a400011d7983 */ /* 0x002ee20000300800 */
[----:B------:R-:W-:-:S03]  /*79b40*/  IMAD.MOV.U32 R25, RZ, RZ, R28 ;  /* 0x000000ffff197224 */ /* 0x000fc600078e001c */
[----:B------:R-:W3:Y:S04]  /*79b50*/  LDL.LU R28, [R1+0x1060] ;  /* 0x00106000011c7983 */ /* 0x000ee80000300800 */
[----:B------:R-:W3:Y:S01]  /*79b60*/  LDL.LU R39, [R1+0x10a0] ;  /* 0x0010a00001277983 */ /* 0x000ee20000300800 */
[----:B------:R-:W-:-:S03]  /*79b70*/  IMAD.MOV.U32 R24, RZ, RZ, R26 ;  /* 0x000000ffff187224 */ /* 0x000fc600078e001a */
[----:B------:R-:W3:Y:S04]  /*79b80*/  LDL.LU R26, [R1+0x10e4] ;  /* 0x0010e400011a7983 */ /* 0x000ee80000300800 */
[----:B------:R-:W3:Y:S04]  /*79b90*/  LDL.LU R34, [R1+0x1124] ;  /* 0x0011240001227983 */ /* 0x000ee80000300800 */
[----:B------:R1:W-:Y:S01]  /*79ba0*/  LDGSTS.E [R23+0x4f800], [R24.64], P0 ;  /* 0x4f80000018177fae */ /* 0x0003e20008121844 */
[----:B------:R-:W-:-:S05]  /*79bb0*/  IADD3 R27, P1, R27, R31, RZ ;  /* 0x0000001f1b1b7210 */ /* 0x000fca0007f3e0ff */
[----:B------:R1:W-:Y:S01]  /*79bc0*/  STL [R1+0xf64], R27 ;  /* 0x000f641b01007387 */ /* 0x0003e20000100800 */
[----:B------:R-:W-:Y:S01]  /*79bd0*/  IADD3 R35, P2, R35, R31, RZ ;  /* 0x0000001f23237210 */ /* 0x000fe20007f5e0ff */
[----:B------:R-:W-:Y:S02]  /*79be0*/  IMAD.X R37, R37, 0x1, R2, P1 ;  /* 0x0000000125257824 */ /* 0x000fe400008e0602 */
[----:B-1----:R-:W-:-:S03]  /*79bf0*/  IMAD.MOV.U32 R24, RZ, RZ, R27 ;  /* 0x000000ffff187224 */ /* 0x002fc600078e001b */
[----:B------:R1:W-:Y:S01]  /*79c00*/  STL [R1+0xf60], R37 ;  /* 0x000f602501007387 */ /* 0x0003e20000100800 */
[----:B------:R-:W-:-:S03]  /*79c10*/  IADD3.X R36, R36, R2, RZ, P2, !PT ;  /* 0x0000000224247210 */ /* 0x000fc600017fe4ff */
[----:B------:R1:W-:Y:S04]  /*79c20*/  STL [R1+0xfa4], R35 ;  /* 0x000fa42301007387 */ /* 0x0003e80000100800 */
[----:B------:R-:W3:Y:S01]  /*79c30*/  LDL.LU R27, [R1+0x10e0] ;  /* 0x0010e000011b7983 */ /* 0x000ee20000300800 */
[----:B------:R-:W-:-:S03]  /*79c40*/  IMAD.MOV.U32 R25, RZ, RZ, R37 ;  /* 0x000000ffff197224 */ /* 0x000fc600078e0025 */
[----:B------:R-:W-:Y:S04]  /*79c50*/  STL [R1+0xfa0], R36 ;  /* 0x000fa02401007387 */ /* 0x000fe80000100800 */
[----:B-1----:R-:W3:Y:S01]  /*79c60*/  LDL.LU R37, [R1+0x1120] ;  /* 0x0011200001257983 */ /* 0x002ee20000300800 */
[----:B------:R-:W-:-:S03]  /*79c70*/  IADD3 R30, P1, R30, R31, RZ ;  /* 0x0000001f1e1e7210 */ /* 0x000fc60007f3e0ff */
[----:B------:R1:W-:Y:S01]  /*79c80*/  LDGSTS.E [R23+0x50800], [R24.64], P0 ;  /* 0x5080000018177fae */ /* 0x0003e20008121844 */
[----:B------:R-:W-:-:S03]  /*79c90*/  IADD3 R3, P2, R3, R31, RZ ;  /* 0x0000001f03037210 */ /* 0x000fc60007f5e0ff */
[----:B------:R2:W-:Y:S01]  /*79ca0*/  STL [R1+0xfe4], R30 ;  /* 0x000fe41e01007387 */ /* 0x0005e20000100800 */
[----:B-1----:R-:W-:Y:S01]  /*79cb0*/  IMAD.MOV.U32 R24, RZ, RZ, R35 ;  /* 0x000000ffff187224 */ /* 0x002fe200078e0023 */
[----:B------:R-:W-:-:S05]  /*79cc0*/  MOV R25, R36 ;  /* 0x0000002400197202 */ /* 0x000fca0000000f00 */
[----:B------:R1:W-:Y:S02]  /*79cd0*/  LDGSTS.E [R23+0x51800], [R24.64], P0 ;  /* 0x5180000018177fae */ /* 0x0003e40008121844 */
[----:B-1----:R-:W-:Y:S02]  /*79ce0*/  IMAD.MOV.U32 R24, RZ, RZ, R30 ;  /* 0x000000ffff187224 */ /* 0x002fe400078e001e */
[----:B----4-:R-:W-:-:S05]  /*79cf0*/  IMAD.X R33, R33, 0x1, R2, P1 ;  /* 0x0000000121217824 */ /* 0x010fca00008e0602 */
[----:B------:R1:W-:Y:S01]  /*79d00*/  STL [R1+0xfe0], R33 ;  /* 0x000fe02101007387 */ /* 0x0003e20000100800 */
[----:B------:R-:W-:-:S03]  /*79d10*/  MOV R25, R33 ;  /* 0x0000002100197202 */ /* 0x000fc60000000f00 */
[----:B------:R-:W-:Y:S01]  /*79d20*/  STL [R1+0x1024], R3 ;  /* 0x0010240301007387 */ /* 0x000fe20000100800 */
[----:B--2---:R-:W-:-:S03]  /*79d30*/  IMAD.X R22, R22, 0x1, R2, P2 ;  /* 0x0000000116167824 */ /* 0x004fc600010e0602 */
[----:B------:R-:W2:Y:S04]  /*79d40*/  LDL.LU R35, [R1+0x1164] ;  /* 0x0011640001237983 */ /* 0x000ea80000300800 */
[----:B------:R4:W-:Y:S04]  /*79d50*/  STL [R1+0x1020], R22 ;  /* 0x0010201601007387 */ /* 0x0009e80000100800 */
[----:B------:R-:W2:Y:S04]  /*79d60*/  LDL.LU R30, [R1+0x11a4] ;  /* 0x0011a400011e7983 */ /* 0x000ea80000300800 */
[----:B------:R-:W2:Y:S04]  /*79d70*/  LDL.LU R36, [R1+0x1160] ;  /* 0x0011600001247983 */ /* 0x000ea80000300800 */
[----:B------:R3:W-:Y:S04]  /*79d80*/  LDGSTS.E [R23+0x52800], [R24.64], P0 ;  /* 0x5280000018177fae */ /* 0x0007e80008121844 */
[----:B-1----:R-:W2:Y:S01]  /*79d90*/  LDL.LU R33, [R1+0x11a0] ;  /* 0x0011a00001217983 */ /* 0x002ea20000300800 */
[----:B---3--:R-:W-:Y:S01]  /*79da0*/  IADD3 R21, P1, R21, R31, RZ ;  /* 0x0000001f15157210 */ /* 0x008fe20007f3e0ff */
[----:B------:R-:W-:-:S02]  /*79db0*/  IMAD.MOV.U32 R24, RZ, RZ, R3 ;  /* 0x000000ffff187224 */ /* 0x000fc400078e0003 */
[----:B------:R-:W-:Y:S02]  /*79dc0*/  IMAD.MOV.U32 R25, RZ, RZ, R22 ;  /* 0x000000ffff197224 */ /* 0x000fe400078e0016 */
[----:B----4-:R-:W3:Y:S04]  /*79dd0*/  LDL.LU R22, [R1+0x11e4] ;  /* 0x0011e40001167983 */ /* 0x010ee80000300800 */
[----:B------:R-:W4:Y:S01]  /*79de0*/  LDL.LU R3, [R1+0x1224] ;  /* 0x0012240001037983 */ /* 0x000f220000300800 */
[----:B------:R-:W-:-:S03]  /*79df0*/  IADD3 R29, P2, R29, R31, RZ ;  /* 0x0000001f1d1d7210 */ /* 0x000fc60007f5e0ff */
[----:B------:R-:W-:Y:S04]  /*79e00*/  STL [R1+0x1064], R21 ;  /* 0x0010641501007387 */ /* 0x000fe80000100800 */
[----:B------:R1:W-:Y:S01]  /*79e10*/  LDGSTS.E [R23+0x53800], [R24.64], P0 ;  /* 0x5380000018177fae */ /* 0x0003e20008121844 */
[----:B------:R-:W-:-:S05]  /*79e20*/  IMAD.X R28, R28, 0x1, R2, P1 ;  /* 0x000000011c1c7824 */ /* 0x000fca00008e0602 */
[----:B------:R1:W-:Y:S01]  /*79e30*/  STL [R1+0x1060], R28 ;  /* 0x0010601c01007387 */ /* 0x0003e20000100800 */
[----:B------:R-:W-:Y:S01]  /*79e40*/  IADD3.X R39, R39, R2, RZ, P2, !PT ;  /* 0x0000000227277210 */ /* 0x000fe200017fe4ff */
[----:B-1----:R-:W-:Y:S02]  /*79e50*/  IMAD.MOV.U32 R25, RZ, RZ, R28 ;  /* 0x000000ffff197224 */ /* 0x002fe400078e001c */
[----:B------:R-:W-:Y:S01]  /*79e60*/  STL [R1+0x10a4], R29 ;  /* 0x0010a41d01007387 */ /* 0x000fe20000100800 */
[----:B------:R-:W-:-:S03]  /*79e70*/  IMAD.MOV.U32 R24, RZ, RZ, R21 ;  /* 0x000000ffff187224 */ /* 0x000fc600078e0015 */
[----:B------:R-:W4:Y:S04]  /*79e80*/  LDL.LU R28, [R1+0x11e0] ;  /* 0x0011e000011c7983 */ /* 0x000f280000300800 */
[----:B------:R-:W-:Y:S04]  /*79e90*/  STL [R1+0x10a0], R39 ;  /* 0x0010a02701007387 */ /* 0x000fe80000100800 */
[----:B------:R-:W4:Y:S01]  /*79ea0*/  LDL.LU R21, [R1+0x1220] ;  /* 0x0012200001157983 */ /* 0x000f220000300800 */
[----:B------:R-:W-:-:S03]  /*79eb0*/  IADD3 R26, P1, R26, R31, RZ ;  /* 0x0000001f1a1a7210 */ /* 0x000fc60007f3e0ff */
[----:B------:R1:W-:Y:S01]  /*79ec0*/  LDGSTS.E [R23+0x54800], [R24.64], P0 ;  /* 0x5480000018177fae */ /* 0x0003e20008121844 */
[----:B------:R-:W-:-:S03]  /*79ed0*/  IADD3 R34, P2, R34, R31, RZ ;  /* 0x0000001f22227210 */ /* 0x000fc60007f5e0ff */
[----:B------:R-:W-:Y:S01]  /*79ee0*/  STL [R1+0x10e4], R26 ;  /* 0x0010e41a01007387 */ /* 0x000fe20000100800 */
[----:B-1----:R-:W-:Y:S01]  /*79ef0*/  IMAD.MOV.U32 R24, RZ, RZ, R29 ;  /* 0x000000ffff187224 */ /* 0x002fe200078e001d */
[----:B------:R-:W-:-:S05]  /*79f00*/  MOV R25, R39 ;  /* 0x0000002700197202 */ /* 0x000fca0000000f00 */
[----:B------:R1:W-:Y:S02]  /*79f10*/  LDGSTS.E [R23+0x55800], [R24.64], P0 ;  /* 0x5580000018177fae */ /* 0x0003e40008121844 */
[----:B-1----:R-:W-:Y:S02]  /*79f20*/  IMAD.MOV.U32 R24, RZ, RZ, R26 ;  /* 0x000000ffff187224 */ /* 0x002fe400078e001a */
[----:B------:R-:W-:-:S05]  /*79f30*/  IMAD.X R27, R27, 0x1, R2, P1 ;  /* 0x000000011b1b7824 */ /* 0x000fca00008e0602 */
[----:B------:R1:W-:Y:S01]  /*79f40*/  STL [R1+0x10e0], R27 ;  /* 0x0010e01b01007387 */ /* 0x0003e20000100800 */
[----:B------:R-:W-:Y:S01]  /*79f50*/  MOV R25, R27 ;  /* 0x0000001b00197202 */ /* 0x000fe20000000f00 */
[----:B------:R-:W-:Y:S02]  /*79f60*/  IMAD.X R37, R37, 0x1, R2, P2 ;  /* 0x0000000125257824 */ /* 0x000fe400010e0602 */
[----:B------:R1:W-:Y:S04]  /*79f70*/  STL [R1+0x1124], R34 ;  /* 0x0011242201007387 */ /* 0x0003e80000100800 */
[----:B------:R1:W-:Y:S04]  /*79f80*/  LDGSTS.E [R23+0x56800], [R24.64], P0 ;  /* 0x5680000018177fae */ /* 0x0003e80008121844 */
[----:B-1----:R-:W4:Y:S04]  /*79f90*/  LDL.LU.64 R26, [R1+0xad0] ;  /* 0x000ad000011a7983 */ /* 0x002f280000300a00 */
[----:B------:R-:W-:Y:S04]  /*79fa0*/  STL [R1+0x1120], R37 ;  /* 0x0011202501007387 */ /* 0x000fe80000100800 */
[----:B------:R-:W4:Y:S01]  /*79fb0*/  LDL.LU R29, [R1+0x1264] ;  /* 0x00126400011d7983 */ /* 0x000f220000300800 */
[----:B------:R-:W-:-:S03]  /*79fc0*/  IMAD.MOV.U32 R24, RZ, RZ, R34 ;  /* 0x000000ffff187224 */ /* 0x000fc600078e0022 */
[----:B------:R-:W4:Y:S04]  /*79fd0*/  LDL.LU.64 R48, [R1+0xaa0] ;  /* 0x000aa00001307983 */ /* 0x000f280000300a00 */
[----:B------:R-:W4:Y:S04]  /*79fe0*/  LDL.LU.64 R46, [R1+0xa70] ;  /* 0x000a7000012e7983 */ /* 0x000f280000300a00 */
[----:B------:R-:W4:Y:S01]  /*79ff0*/  LDL.LU R34, [R1+0x1260] ;  /* 0x0012600001227983 */ /* 0x000f220000300800 */
[----:B------:R-:W-:-:S05]  /*7a000*/  IMAD.MOV.U32 R25, RZ, RZ, R37 ;  /* 0x000000ffff197224 */ /* 0x000fca00078e0025 */
[----:B------:R1:W-:Y:S01]  /*7a010*/  LDGSTS.E [R23+0x57800], [R24.64], P0 ;  /* 0x5780000018177fae */ /* 0x0003e20008121844 */
[----:B--2---:R-:W-:-:S05]  /*7a020*/  IADD3 R35, P1, R35, R31, RZ ;  /* 0x0000001f23237210 */ /* 0x004fca0007f3e0ff */
[----:B-1----:R-:W-:Y:S01]  /*7a030*/  IMAD.MOV.U32 R24, RZ, RZ, R35 ;  /* 0x000000ffff187224 */ /* 0x002fe200078e0023 */
[----:B------:R-:W-:Y:S01]  /*7a040*/  IADD3 R30, P2, R30, R31, RZ ;  /* 0x0000001f1e1e7210 */ /* 0x000fe20007f5e0ff */
[----:B------:R-:W-:Y:S01]  /*7a050*/  IMAD.X R36, R36, 0x1, R2, P1 ;  /* 0x0000000124247824 */ /* 0x000fe200008e0602 */
[----:B------:R-:W-:Y:S03]  /*7a060*/  STL [R1+0x1164], R35 ;  /* 0x0011642301007387 */ /* 0x000fe60000100800 */
[----:B------:R-:W-:Y:S01]  /*7a070*/  IMAD.MOV.U32 R25, RZ, RZ, R36 ;  /* 0x000000ffff197224 */ /* 0x000fe200078e0024 */
[----:B------:R-:W-:Y:S01]  /*7a080*/  STL [R1+0x1160], R36 ;  /* 0x0011602401007387 */ /* 0x000fe20000100800 */
[----:B------:R-:W-:-:S03]  /*7a090*/  IADD3.X R33, R33, R2, RZ, P2, !PT ;  /* 0x0000000221217210 */ /* 0x000fc600017fe4ff */
[----:B------:R1:W-:Y:S04]  /*7a0a0*/  STL [R1+0x11a4], R30 ;  /* 0x0011a41e01007387 */ /* 0x0003e80000100800 */
[----:B------:R2:W-:Y:S01]  /*7a0b0*/  LDGSTS.E [R23+0x58800], [R24.64], P0 ;  /* 0x5880000018177fae */ /* 0x0005e20008121844 */
[----:B---3--:R-:W-:-:S03]  /*7a0c0*/  IADD3 R22, P1, R22, R31, RZ ;  /* 0x0000001f16167210 */ /* 0x008fc60007f3e0ff */
[----:B------:R3:W-:Y:S01]  /*7a0d0*/  STL [R1+0x11a0], R33 ;  /* 0x0011a02101007387 */ /* 0x0007e20000100800 */
[----:B--2---:R-:W-:Y:S01]  /*7a0e0*/  IMAD.MOV.U32 R24, RZ, RZ, R30 ;  /* 0x000000ffff187224 */ /* 0x004fe200078e001e */
[----:B----4-:R-:W-:Y:S02]  /*7a0f0*/  IADD3 R3, P2, R3, R31, RZ ;  /* 0x0000001f03037210 */ /* 0x010fe40007f5e0ff */
[----:B-1----:R-:W2:Y:S04]  /*7a100*/  LDL.LU R30, [R1+0xb68] ;  /* 0x000b6800011e7983 */ /* 0x002ea80000300800 */
[----:B------:R-:W4:Y:S04]  /*7a110*/  LDL.LU R42, [R1+0xba8] ;  /* 0x000ba800012a7983 */ /* 0x000f280000300800 */
[----:B------:R-:W-:Y:S01]  /*7a120*/  STL [R1+0x11e4], R22 ;  /* 0x0011e41601007387 */ /* 0x000fe20000100800 */
[----:B------:R-:W-:-:S05]  /*7a130*/  IMAD.X R28, R28, 0x1, R2, P1 ;  /* 0x000000011c1c7824 */ /* 0x000fca00008e0602 */
[----:B------:R-:W-:Y:S01]  /*7a140*/  STL [R1+0x11e0], R28 ;  /* 0x0011e01c01007387 */ /* 0x000fe20000100800 */
[----:B------:R-:W-:-:S03]  /*7a150*/  IMAD.X R21, R21, 0x1, R2, P2 ;  /* 0x0000000115157824 */ /* 0x000fc600010e0602 */
[----:B------:R-:W-:Y:S04]  /*7a160*/  STL [R1+0x1224], R3 ;  /* 0x0012240301007387 */ /* 0x000fe80000100800 */
[----:B------:R-:W4:Y:S04]  /*7a170*/  LDL.LU R44, [R1+0xb64] ;  /* 0x000b6400012c7983 */ /* 0x000f280000300800 */
[----:B------:R1:W-:Y:S04]  /*7a180*/  STL [R1+0x1220], R21 ;  /* 0x0012201501007387 */ /* 0x0003e80000100800 */
[----:B------:R-:W4:Y:S04]  /*7a190*/  LDL.LU R43, [R1+0xba4] ;  /* 0x000ba400012b7983 */ /* 0x000f280000300800 */
[----:B------:R-:W4:Y:S04]  /*7a1a0*/  LDL.LU R39, [R1+0xbe8] ;  /* 0x000be80001277983 */ /* 0x000f280000300800 */
[----:B------:R-:W4:Y:S01]  /*7a1b0*/  LDL.LU R35, [R1+0xbec] ;  /* 0x000bec0001237983 */ /* 0x000f220000300800 */
[----:B------:R-:W-:-:S03]  /*7a1c0*/  MOV R25, R33 ;  /* 0x0000002100197202 */ /* 0x000fc60000000f00 */
[----:B------:R-:W4:Y:S04]  /*7a1d0*/  LDL.LU R37, [R1+0xc28] ;  /* 0x000c280001257983 */ /* 0x000f280000300800 */
[----:B---3--:R-:W3:Y:S04]  /*7a1e0*/  LDL.LU R33, [R1+0xc2c] ;  /* 0x000c2c0001217983 */ /* 0x008ee80000300800 */
[----:B------:R1:W-:Y:S02]  /*7a1f0*/  LDGSTS.E [R23+0x59800], [R24.64], P0 ;  /* 0x5980000018177fae */ /* 0x0003e40008121844 */
[----:B-1----:R-:W-:Y:S01]  /*7a200*/  IMAD.MOV.U32 R24, RZ, RZ, R22 ;  /* 0x000000ffff187224 */ /* 0x002fe200078e0016 */
[----:B------:R-:W-:-:S05]  /*7a210*/  MOV R25, R28 ;  /* 0x0000001c00197202 */ /* 0x000fca0000000f00 */
[----:B------:R1:W-:Y:S02]  /*7a220*/  LDGSTS.E [R23+0x5a800], [R24.64], P0 ;  /* 0x5a80000018177fae */ /* 0x0003e40008121844 */
[----:B-1----:R-:W-:Y:S01]  /*7a230*/  IMAD.MOV.U32 R25, RZ, RZ, R21 ;  /* 0x000000ffff197224 */ /* 0x002fe200078e0015 */
[----:B------:R-:W-:Y:S01]  /*7a240*/  IADD3 R21, P1, R26, R31, RZ ;  /* 0x0000001f1a157210 */ /* 0x000fe20007f3e0ff */
[----:B------:R-:W-:-:S04]  /*7a250*/  IMAD.MOV.U32 R24, RZ, RZ, R3 ;  /* 0x000000ffff187224 */ /* 0x000fc800078e0003 */
[----:B------:R-:W-:Y:S01]  /*7a260*/  IMAD.X R3, R27, 0x1, R2, P1 ;  /* 0x000000011b037824 */ /* 0x000fe200008e0602 */
[----:B------:R1:W-:Y:S01]  /*7a270*/  LDGSTS.E [R23+0x5b800], [R24.64], P0 ;  /* 0x5b80000018177fae */ /* 0x0003e20008121844 */
[-C--:B------:R-:W-:Y:S02]  /*7a280*/  IADD3 R29, P1, R29, R31.reuse, RZ ;  /* 0x0000001f1d1d7210 */ /* 0x080fe40007f3e0ff */
[----:B------:R-:W-:Y:S01]  /*7a290*/  IADD3 R26, P2, R48, R31, RZ ;  /* 0x0000001f301a7210 */ /* 0x000fe20007f5e0ff */
[----:B------:R-:W-:-:S03]  /*7a2a0*/  IMAD.MOV.U32 R50, RZ, RZ, R21 ;  /* 0x000000ffff327224 */ /* 0x000fc600078e0015 */
[----:B------:R-:W-:Y:S01]  /*7a2b0*/  IADD3.X R22, R49, R2, RZ, P2, !PT ;  /* 0x0000000231167210 */ /* 0x000fe200017fe4ff */
[----:B------:R-:W-:Y:S01]  /*7a2c0*/  IMAD.X R34, R34, 0x1, R2, P1 ;  /* 0x0000000122227824 */ /* 0x000fe200008e0602 */
[----:B------:R-:W-:Y:S01]  /*7a2d0*/  IADD3 R28, P1, R46, R31, RZ ;  /* 0x0000001f2e1c7210 */ /* 0x000fe20007f3e0ff */
[----:B------:R-:W-:Y:S01]  /*7a2e0*/  IMAD.MOV.U32 R51, RZ, RZ, R3 ;  /* 0x000000ffff337224 */ /* 0x000fe200078e0003 */
[----:B------:R-:W-:Y:S01]  /*7a2f0*/  MOV R49, R22 ;  /* 0x0000001600317202 */ /* 0x000fe20000000f00 */
[----:B------:R-:W-:Y:S02]  /*7a300*/  IMAD.MOV.U32 R48, RZ, RZ, R26 ;  /* 0x000000ffff307224 */ /* 0x000fe400078e001a */
[----:B------:R-:W-:Y:S01]  /*7a310*/  IMAD.X R27, R47, 0x1, R2, P1 ;  /* 0x000000012f1b7824 */ /* 0x000fe200008e0602 */
[----:B------:R1:W-:Y:S01]  /*7a320*/  STL [R1+0x1264], R29 ;  /* 0x0012641d01007387 */ /* 0x0003e20000100800 */
[----:B------:R-:W-:Y:S02]  /*7a330*/  IMAD.MOV.U32 R46, RZ, RZ, R28 ;  /* 0x000000ffff2e7224 */ /* 0x000fe400078e001c */
[----:B------:R-:W-:Y:S01]  /*7a340*/  IMAD.MOV.U32 R47, RZ, RZ, R27 ;  /* 0x000000ffff2f7224 */ /* 0x000fe200078e001b */
[----:B------:R1:W-:Y:S02]  /*7a350*/  STL [R1+0x1260], R34 ;  /* 0x0012602201007387 */ /* 0x0003e40000100800 */
[----:B-1----:R-:W-:-:S02]  /*7a360*/  IMAD.MOV.U32 R24, RZ, RZ, R29 ;  /* 0x000000ffff187224 */ /* 0x002fc400078e001d */
[----:B------:R-:W-:Y:S04]  /*7a370*/  STL.64 [R1+0xad0], R50 ;  /* 0x000ad03201007387 */ /* 0x000fe80000100a00 */
[----:B------:R-:W-:Y:S04]  /*7a380*/  STL.64 [R1+0xaa0], R48 ;  /* 0x000aa03001007387 */ /* 0x000fe80000100a00 */
[----:B------:R-:W3:Y:S01]  /*7a390*/  LDL.LU R29, [R1+0xc6c] ;  /* 0x000c6c00011d7983 */ /* 0x000ee20000300800 */
[----:B------:R-:W-:-:S03]  /*7a3a0*/  MOV R25, R34 ;  /* 0x0000002200197202 */ /* 0x000fc60000000f00 */
[----:B------:R-:W-:Y:S04]  /*7a3b0*/  STL.64 [R1+0xa70], R46 ;  /* 0x000a702e01007387 */ /* 0x000fe80000100a00 */
[----:B------:R-:W3:Y:S04]  /*7a3c0*/  LDL.LU R36, [R1+0xcac] ;  /* 0x000cac0001247983 */ /* 0x000ee80000300800 */
[----:B------:R-:W3:Y:S01]  /*7a3d0*/  LDL.LU R34, [R1+0xc68] ;  /* 0x000c680001227983 */ /* 0x000ee20000300800 */
[----:B------:R-:W-:-:S03]  /*7a3e0*/  IMAD.SHL.U32 R45, R38, 0x4, RZ ;  /* 0x00000004262d7824 */ /* 0x000fc600078e00ff */
[----:B------:R-:W3:Y:S02]  /*7a3f0*/  LDL.LU R38, [R1+0xca8] ;  /* 0x000ca80001267983 */ /* 0x000ee40000300800 */
[----:B------:R-:W-:Y:S02]  /*7a400*/  LOP3.LUT R45, R45, 0x50, RZ, 0x3c, !PT ;  /* 0x000000502d2d7812 */ /* 0x000fe400078e3cff */
[----:B------:R1:W-:Y:S04]  /*7a410*/  LDGSTS.E [R23+0x5c800], [R24.64], P0 ;  /* 0x5c80000018177fae */ /* 0x0003e80008121844 */
[----:B------:R1:W-:Y:S01]  /*7a420*/  LDGSTS.E [R23+0x5d800], [R50.64], P0 ;  /* 0x5d80000032177fae */ /* 0x0003e20008121844 */
[----:B------:R-:W-:-:S03]  /*7a430*/  IMAD R3, R40, 0x20000, R45 ;  /* 0x0002000028037824 */ /* 0x000fc600078e022d */
[----:B------:R1:W-:Y:S04]  /*7a440*/  LDGSTS.E [R23+0x5e800], [R48.64], P0 ;  /* 0x5e80000030177fae */ /* 0x0003e80008121844 */
[----:B------:R1:W-:Y:S01]  /*7a450*/  LDGSTS.E [R23+0x5f800], [R46.64], P0 ;  /* 0x5f8000002e177fae */ /* 0x0003e20008121844 */
[-C--:B--2---:R-:W-:Y:S02]  /*7a460*/  IADD3 R30, P1, R30, R31.reuse, RZ ;  /* 0x0000001f1e1e7210 */ /* 0x084fe40007f3e0ff */
[----:B----4-:R-:W-:-:S03]  /*7a470*/  IADD3 R42, P2, R42, R31, RZ ;  /* 0x0000001f2a2a7210 */ /* 0x010fc60007f5e0ff */
[----:B------:R2:W-:Y:S01]  /*7a480*/  STL [R1+0xb68], R30 ;  /* 0x000b681e01007387 */ /* 0x0005e20000100800 */
[----:B------:R-:W-:Y:S01]  /*7a490*/  IMAD.MOV.U32 R22, RZ, RZ, R30 ;  /* 0x000000ffff167224 */ /* 0x000fe200078e001e */
[----:B------:R-:W-:-:S05]  /*7a4a0*/  IADD3.X R44, R44, R2, RZ, P1, !PT ;  /* 0x000000022c2c7210 */ /* 0x000fca0000ffe4ff */
[----:B------:R-:W-:Y:S01]  /*7a4b0*/  STL [R1+0xb64], R44 ;  /* 0x000b642c01007387 */ /* 0x000fe20000100800 */
[----:B------:R-:W-:-:S03]  /*7a4c0*/  IMAD.X R43, R43, 0x1, R2, P2 ;  /* 0x000000012b2b7824 */ /* 0x000fc600010e0602 */
[----:B------:R-:W-:Y:S01]  /*7a4d0*/  STL [R1+0xba8], R42 ;  /* 0x000ba82a01007387 */ /* 0x000fe20000100800 */
[----:B-1----:R-:W-:-:S03]  /*7a4e0*/  MOV R23, R44 ;  /* 0x0000002c00177202 */ /* 0x002fc60000000f00 */
[----:B------:R-:W4:Y:S04]  /*7a4f0*/  LDL.LU R25, [R1+0xcec] ;  /* 0x000cec0001197983 */ /* 0x000f280000300800 */
[----:B------:R-:W-:Y:S01]  /*7a500*/  STL [R1+0xba4], R43 ;  /* 0x000ba42b01007387 */ /* 0x000fe20000100800 */
[----:B------:R-:W-:-:S03]  /*7a510*/  IADD3 R35, P1, R35, R31, RZ ;  /* 0x0000001f23237210 */ /* 0x000fc60007f3e0ff */
[----:B------:R-:W4:Y:S04]  /*7a520*/  LDL.LU R24, [R1+0xd2c] ;  /* 0x000d2c0001187983 */ /* 0x000f280000300800 */
[----:B--2---:R-:W2:Y:S01]  /*7a530*/  LDL.LU R30, [R1+0xce8] ;  /* 0x000ce800011e7983 */ /* 0x004ea20000300800 */
[----:B------:R-:W-:-:S03]  /*7a540*/  IMAD.X R39, R39, 0x1, R2, P1 ;  /* 0x0000000127277824 */ /* 0x000fc600008e0602 */
[----:B------:R1:W-:Y:S01]  /*7a550*/  LDGSTS.E [R3+0x40a00], [R22.64], P0 ;  /* 0x40a0000016037fae */ /* 0x0003e20008121844 */
[----:B---3--:R-:W-:-:S03]  /*7a560*/  IADD3 R33, P2, R33, R31, RZ ;  /* 0x0000001f21217210 */ /* 0x008fc60007f5e0ff */
[----:B------:R-:W3:Y:S01]  /*7a570*/  LDL.LU R26, [R1+0xd28] ;  /* 0x000d2800011a7983 */ /* 0x000ee20000300800 */
[----:B------:R-:W-:Y:S01]  /*7a580*/  IADD3.X R37, R37, R2, RZ, P2, !PT ;  /* 0x0000000225257210 */ /* 0x000fe200017fe4ff */
[----:B-1----:R-:W-:Y:S02]  /*7a590*/  IMAD.MOV.U32 R22, RZ, RZ, R42 ;  /* 0x000000ffff167224 */ /* 0x002fe400078e002a */
[----:B------:R-:W-:Y:S01]  /*7a5a0*/  IMAD.MOV.U32 R23, RZ, RZ, R43 ;  /* 0x000000ffff177224 */ /* 0x000fe200078e002b */
[----:B------:R1:W-:Y:S04]  /*7a5b0*/  STL [R1+0xbec], R35 ;  /* 0x000bec2301007387 */ /* 0x0003e80000100800 */
        /* <DEDUP_REMOVED lines=14> */
[----:B------:R-:W3:Y:S04]  /*7a6a0*/  LDL.LU R21, [R1+0xe2c] ;  /* 0x000e2c0001157983 */ /* 0x000ee80000300800 */
[----:B------:R1:W-:Y:S01]  /*7a6b0*/  LDGSTS.E [R3+0x43a00], [R22.64], P0 ;  /* 0x43a0000016037fae */ /* 0x0003e20008121844 */
[----:B------:R-:W-:-:S05]  /*7a6c0*/  IADD3 R29, P1, R29, R31, RZ ;  /* 0x0000001f1d1d7210 */ /* 0x000fca0007f3e0ff */
[----:B------:R-:W-:Y:S01]  /*7a6d0*/  STL [R1+0xc6c], R29 ;  /* 0x000c6c1d01007387 */ /* 0x000fe20000100800 */
[----:B------:R-:W-:Y:S01]  /*7a6e0*/  IADD3 R36, P2, R36, R31, RZ ;  /* 0x0000001f24247210 */ /* 0x000fe20007f5e0ff */
[----:B------:R-:W-:-:S04]  /*7a6f0*/  IMAD.X R34, R34, 0x1, R2, P1 ;  /* 0x0000000122227824 */ /* 0x000fc800008e0602 */
[----:B------:R-:W-:Y:S01]  /*7a700*/  IMAD.X R38, R38, 0x1, R2, P2 ;  /* 0x0000000126267824 */ /* 0x000fe200010e0602 */
[----:B------:R1:W-:Y:S02]  /*7a710*/  STL [R1+0xc68], R34 ;  /* 0x000c682201007387 */ /* 0x0003e40000100800 */
[----:B-1----:R-:W-:Y:S02]  /*7a720*/  MOV R23, R34 ;  /* 0x0000002200177202 */ /* 0x002fe40000000f00 */
[----:B------:R-:W-:Y:S01]  /*7a730*/  STL [R1+0xcac], R36 ;  /* 0x000cac2401007387 */ /* 0x000fe20000100800 */
[----:B------:R-:W-:-:S03]  /*7a740*/  IMAD.MOV.U32 R22, RZ, RZ, R29 ;  /* 0x000000ffff167224 */ /* 0x000fc600078e001d */
[----:B------:R-:W3:Y:S04]  /*7a750*/  LDL.LU R34, [R1+0xde8] ;  /* 0x000de80001227983 */ /* 0x000ee80000300800 */
[----:B------:R-:W-:Y:S04]  /*7a760*/  STL [R1+0xca8], R38 ;  /* 0x000ca82601007387 */ /* 0x000fe80000100800 */
[----:B------:R-:W3:Y:S04]  /*7a770*/  LDL.LU R29, [R1+0xe28] ;  /* 0x000e2800011d7983 */ /* 0x000ee80000300800 */
[----:B------:R1:W-:Y:S02]  /*7a780*/  LDGSTS.E [R3+0x44a00], [R22.64], P0 ;  /* 0x44a0000016037fae */ /* 0x0003e40008121844 */
[----:B-1----:R-:W-:-:S02]  /*7a790*/  IMAD.MOV.U32 R22, RZ, RZ, R36 ;  /* 0x000000ffff167224 */ /* 0x002fc400078e0024 */
[----:B------:R-:W-:-:S05]  /*7a7a0*/  IMAD.MOV.U32 R23, RZ, RZ, R38 ;  /* 0x000000ffff177224 */ /* 0x000fca00078e0026 */
[----:B------:R1:W-:Y:S01]  /*7a7b0*/  LDGSTS.E [R3+0x45a00], [R22.64], P0 ;  /* 0x45a0000016037fae */ /* 0x0003e20008121844 */
[----:B----4-:R-:W-:-:S05]  /*7a7c0*/  IADD3 R25, P1, R25, R31, RZ ;  /* 0x0000001f19197210 */ /* 0x010fca0007f3e0ff */
[----:B------:R4:W-:Y:S01]  /*7a7d0*/  STL [R1+0xcec], R25 ;  /* 0x000cec1901007387 */ /* 0x0009e20000100800 */
[----:B------:R-:W-:Y:S01]  /*7a7e0*/  IADD3 R24, P2, R24, R31, RZ ;  /* 0x0000001f18187210 */ /* 0x000fe20007f5e0ff */
[----:B--2---:R-:W-:Y:S02]  /*7a7f0*/  IMAD.X R30, R30, 0x1, R2, P1 ;  /* 0x000000011e1e7824 */ /* 0x004fe400008e0602 */
[----:B-1----:R-:W-:-:S03]  /*7a800*/  IMAD.MOV.U32 R22, RZ, RZ, R25 ;  /* 0x000000ffff167224 */ /* 0x002fc600078e0019 */
[----:B------:R1:W-:Y:S01]  /*7a810*/  STL [R1+0xce8], R30 ;  /* 0x000ce81e01007387 */ /* 0x0003e20000100800 */
[----:B---3--:R-:W-:-:S03]  /*7a820*/  IADD3.X R26, R26, R2, RZ, P2, !PT ;  /* 0x000000021a1a7210 */ /* 0x008fc600017fe4ff */
[----:B------:R2:W-:Y:S04]  /*7a830*/  STL [R1+0xd2c], R24 ;  /* 0x000d2c1801007387 */ /* 0x0005e80000100800 */
[----:B----4-:R-:W3:Y:S01]  /*7a840*/  LDL.LU R25, [R1+0xe6c] ;  /* 0x000e6c0001197983 */ /* 0x010ee20000300800 */
[----:B------:R-:W-:-:S03]  /*7a850*/  IMAD.MOV.U32 R23, RZ, RZ, R30 ;  /* 0x000000ffff177224 */ /* 0x000fc600078e001e */
[----:B------:R4:W-:Y:S04]  /*7a860*/  STL [R1+0xd28], R26 ;  /* 0x000d281a01007387 */ /* 0x0009e80000100800 */
[----:B------:R-:W3:Y:S04]  /*7a870*/  LDL.LU R36, [R1+0xeac] ;  /* 0x000eac0001247983 */ /* 0x000ee80000300800 */
[----:B-1----:R-:W3:Y:S04]  /*7a880*/  LDL.LU R30, [R1+0xe68] ;  /* 0x000e6800011e7983 */ /* 0x002ee80000300800 */
[----:B------:R1:W-:Y:S04]  /*7a890*/  LDGSTS.E [R3+0x46a00], [R22.64], P0 ;  /* 0x46a0000016037fae */ /* 0x0003e80008121844 */
[----:B------:R-:W3:Y:S01]  /*7a8a0*/  LDL.LU R38, [R1+0xea8] ;  /* 0x000ea80001267983 */ /* 0x000ee20000300800 */
[-C--:B------:R-:W-:Y:S01]  /*7a8b0*/  IADD3 R28, P1, R28, R31.reuse, RZ ;  /* 0x0000001f1c1c7210 */ /* 0x080fe20007f3e0ff */
[----:B-1----:R-:W-:Y:S01]  /*7a8c0*/  IMAD.MOV.U32 R22, RZ, RZ, R24 ;  /* 0x000000ffff167224 */ /* 0x002fe200078e0018 */
[----:B------:R-:W-:Y:S01]  /*7a8d0*/  MOV R23, R26 ;  /* 0x0000001a00177202 */ /* 0x000fe20000000f00 */
[----:B--2---:R-:W2:Y:S04]  /*7a8e0*/  LDL.LU R24, [R1+0xeec] ;  /* 0x000eec0001187983 */ /* 0x004ea80000300800 */
[----:B----4-:R-:W4:Y:S01]  /*7a8f0*/  LDL.LU R26, [R1+0xf2c] ;  /* 0x000f2c00011a7983 */ /* 0x010f220000300800 */
        /* <DEDUP_REMOVED lines=15> */
[----:B------:R1:W-:Y:S02]  /*7a9f0*/  STL [R1+0xdec], R27 ;  /* 0x000dec1b01007387 */ /* 0x0003e40000100800 */
[----:B-1----:R-:W-:Y:S02]  /*7aa00*/  IMAD.MOV.U32 R22, RZ, RZ, R35 ;  /* 0x000000ffff167224 */ /* 0x002fe400078e0023 */
[----:B------:R-:W-:-:S05]  /*7aa10*/  IMAD.MOV.U32 R23, RZ, RZ, R37 ;  /* 0x000000ffff177224 */ /* 0x000fca00078e0025 */
        /* <DEDUP_REMOVED lines=8> */
[----:B------:R1:W-:Y:S04]  /*7aaa0*/  STL [R1+0xe28], R29 ;  /* 0x000e281d01007387 */ /* 0x0003e80000100800 */
[----:B------:R-:W4:Y:S04]  /*7aab0*/  LDL.LU R34, [R1+0xfac] ;  /* 0x000fac0001227983 */ /* 0x000f280000300800 */
[----:B------:R-:W4:Y:S04]  /*7aac0*/  LDL.LU R37, [R1+0xf68] ;  /* 0x000f680001257983 */ /* 0x000f280000300800 */
[----:B------:R-:W4:Y:S04]  /*7aad0*/  LDL.LU R35, [R1+0xfa8] ;  /* 0x000fa80001237983 */ /* 0x000f280000300800 */
[----:B------:R1:W-:Y:S02]  /*7aae0*/  LDGSTS.E [R3+0x4aa00], [R22.64], P0 ;  /* 0x4aa0000016037fae */ /* 0x0003e40008121844 */
[----:B-1----:R-:W-:Y:S01]  /*7aaf0*/  IMAD.MOV.U32 R22, RZ, RZ, R21 ;  /* 0x000000ffff167224 */ /* 0x002fe200078e0015 */
[----:B------:R-:W-:-:S02]  /*7ab00*/  MOV R23, R29 ;  /* 0x0000001d00177202 */ /* 0x000fc40000000f00 */
[----:B------:R-:W4:Y:S04]  /*7ab10*/  LDL.LU R29, [R1+0xfec] ;  /* 0x000fec00011d7983 */ /* 0x000f280000300800 */
[----:B------:R1:W-:Y:S04]  /*7ab20*/  LDGSTS.E [R3+0x4ba00], [R22.64], P0 ;  /* 0x4ba0000016037fae */ /* 0x0003e80008121844 */
[----:B------:R-:W4:Y:S01]  /*7ab30*/  LDL.LU R21, [R1+0x102c] ;  /* 0x00102c0001157983 */ /* 0x000f220000300800 */
[----:B---3--:R-:W-:-:S05]  /*7ab40*/  IADD3 R25, P1, R25, R31, RZ ;  /* 0x0000001f19197210 */ /* 0x008fca0007f3e0ff */
[----:B-1----:R-:W-:Y:S01]  /*7ab50*/  IMAD.MOV.U32 R22, RZ, RZ, R25 ;  /* 0x000000ffff167224 */ /* 0x002fe200078e0019 */
[----:B------:R-:W-:Y:S01]  /*7ab60*/  IADD3 R36, P2, R36, R31, RZ ;  /* 0x0000001f24247210 */ /* 0x000fe20007f5e0ff */
[--C-:B------:R-:W-:Y:S01]  /*7ab70*/  IMAD.X R30, R30, 0x1, R2.reuse, P1 ;  /* 0x000000011e1e7824 */ /* 0x100fe200008e0602 */
[----:B------:R-:W-:Y:S04]  /*7ab80*/  STL [R1+0xe6c], R25 ;  /* 0x000e6c1901007387 */ /* 0x000fe80000100800 */
[----:B------:R-:W-:Y:S01]  /*7ab90*/  MOV R23, R30 ;  /* 0x0000001e00177202 */ /* 0x000fe20000000f00 */
[----:B------:R1:W-:Y:S01]  /*7aba0*/  STL [R1+0xe68], R30 ;  /* 0x000e681e01007387 */ /* 0x0003e20000100800 */
[----:B------:R-:W-:-:S03]  /*7abb0*/  IMAD.X R38, R38, 0x1, R2, P2 ;  /* 0x0000000126267824 */ /* 0x000fc600010e0602 */
[----:B------:R-:W-:Y:S04]  /*7abc0*/  STL [R1+0xeac], R36 ;  /* 0x000eac2401007387 */ /* 0x000fe80000100800 */
[----:B------:R3:W-:Y:S01]  /*7abd0*/  LDGSTS.E [R3+0x4ca00], [R22.64], P0 ;  /* 0x4ca0000016037fae */ /* 0x0007e20008121844 */
[----:B--2---:R-:W-:-:S03]  /*7abe0*/  IADD3 R24, P1, R24, R31, RZ ;  /* 0x0000001f18187210 */ /* 0x004fc60007f3e0ff */
[----:B-1----:R-:W2:Y:S01]  /*7abf0*/  LDL.LU R30, [R1+0xfe8] ;  /* 0x000fe800011e7983 */ /* 0x002ea20000300800 */
[----:B----4-:R-:W-:-:S03]  /*7ac00*/  IADD3 R26, P2, R26, R31, RZ ;  /* 0x0000001f1a1a7210 */ /* 0x010fc60007f5e0ff */
[----:B------:R-:W-:Y:S01]  /*7ac10*/  STL [R1+0xea8], R38 ;  /* 0x000ea82601007387 */ /* 0x000fe20000100800 */
[----:B---3--:R-:W-:-:S03]  /*7ac20*/  IMAD.MOV.U32 R22, RZ, RZ, R36 ;  /* 0x000000ffff167224 */ /* 0x008fc600078e0024 */
[----:B------:R-:W3:Y:S01]  /*7ac30*/  LDL.LU R25, [R1+0x1028] ;  /* 0x0010280001197983 */ /* 0x000ee20000300800 */
[----:B------:R-:W-:-:S03]  /*7ac40*/  IMAD.MOV.U32 R23, RZ, RZ, R38 ;  /* 0x000000ffff177224 */ /* 0x000fc600078e0026 */
[----:B------:R1:W-:Y:S04]  /*7ac50*/  STL [R1+0xeec], R24 ;  /* 0x000eec1801007387 */ /* 0x0003e80000100800 */
[----:B------:R4:W-:Y:S01]  /*7ac60*/  LDGSTS.E [R3+0x4da00], [R22.64], P0 ;  /* 0x4da0000016037fae */ /* 0x0009e20008121844 */
[----:B------:R-:W-:Y:S02]  /*7ac70*/  IMAD.X R33, R33, 0x1, R2, P1 ;  /* 0x0000000121217824 */ /* 0x000fe400008e0602 */
[----:B----4-:R-:W-:Y:S02]  /*7ac80*/  IMAD.MOV.U32 R22, RZ, RZ, R24 ;  /* 0x000000ffff167224 */ /* 0x010fe400078e0018 */
[----:B------:R-:W-:Y:S01]  /*7ac90*/  IMAD.MOV.U32 R23, RZ, RZ, R33 ;  /* 0x000000ffff177224 */ /* 0x000fe200078e0021 */
[----:B------:R4:W-:Y:S01]  /*7aca0*/  STL [R1+0xee8], R33 ;  /* 0x000ee82101007387 */ /* 0x0009e20000100800 */
[----:B------:R-:W-:-:S03]  /*7acb0*/  IADD3.X R28, R28, R2, RZ, P2, !PT ;  /* 0x000000021c1c7210 */ /* 0x000fc600017fe4ff */
[----:B------:R-:W-:Y:S04]  /*7acc0*/  STL [R1+0xf2c], R26 ;  /* 0x000f2c1a01007387 */ /* 0x000fe80000100800 */
[----:B-1----:R-:W3:Y:S04]  /*7acd0*/  LDL.LU R24, [R1+0x106c] ;  /* 0x00106c0001187983 */ /* 0x002ee80000300800 */
[----:B------:R1:W-:Y:S04]  /*7ace0*/  STL [R1+0xf28], R28 ;  /* 0x000f281c01007387 */ /* 0x0003e80000100800 */
[----:B------:R1:W-:Y:S04]  /*7acf0*/  LDGSTS.E [R3+0x4ea00], [R22.64], P0 ;  /* 0x4ea0000016037fae */ /* 0x0003e80008121844 */
[----:B----4-:R-:W4:Y:S01]  /*7ad00*/  LDL.LU R33, [R1+0x10ac] ;  /* 0x0010ac0001217983 */ /* 0x010f220000300800 */
[----:B-1----:R-:W-:-:S03]  /*7ad10*/  MOV R23, R28 ;  /* 0x0000001c00177202 */ /* 0x002fc60000000f00 */
[----:B------:R-:W4:Y:S04]  /*7ad20*/  LDL.LU R28, [R1+0x1068] ;  /* 0x00106800011c7983 */ /* 0x000f280000300800 */
[----:B------:R-:W4:Y:S01]  /*7ad30*/  LDL.LU R38, [R1+0x10a8] ;  /* 0x0010a80001267983 */ /* 0x000f220000300800 */
[----:B------:R-:W-:-:S03]  /*7ad40*/  IMAD.MOV.U32 R22, RZ, RZ, R26 ;  /* 0x000000ffff167224 */ /* 0x000fc600078e001a */
[----:B------:R-:W4:Y:S04]  /*7ad50*/  LDL.LU R26, [R1+0x10ec] ;  /* 0x0010ec00011a7983 */ /* 0x000f280000300800 */
[----:B------:R-:W4:Y:S01]  /*7ad60*/  LDL.LU R36, [R1+0x112c] ;  /* 0x00112c0001247983 */ /* 0x000f220000300800 */
[----:B------:R-:W-:-:S03]  /*7ad70*/  IADD3 R27, P1, R27, R31, RZ ;  /* 0x0000001f1b1b7210 */ /* 0x000fc60007f3e0ff */
[----:B------:R1:W-:Y:S01]  /*7ad80*/  LDGSTS.E [R3+0x4fa00], [R22.64], P0 ;  /* 0x4fa0000016037fae */ /* 0x0003e20008121844 */
[----:B------:R-:W-:Y:S01]  /*7ad90*/  IADD3 R34, P2, R34, R31, RZ ;  /* 0x0000001f22227210 */ /* 0x000fe20007f5e0ff */
[--C-:B------:R-:W-:Y:S02]  /*7ada0*/  IMAD.X R37, R37, 0x1, R2.reuse, P1 ;  /* 0x0000000125257824 */ /* 0x100fe400008e0602 */
[----:B------:R1:W-:Y:S02]  /*7adb0*/  STL [R1+0xf6c], R27 ;  /* 0x000f6c1b01007387 */ /* 0x0003e40000100800 */
[----:B-1----:R-:W-:Y:S02]  /*7adc0*/  IMAD.MOV.U32 R22, RZ, RZ, R27 ;  /* 0x000000ffff167224 */ /* 0x002fe400078e001b */
[----:B------:R1:W-:Y:S01]  /*7add0*/  STL [R1+0xf68], R37 ;  /* 0x000f682501007387 */ /* 0x0003e20000100800 */
[----:B------:R-:W-:-:S03]  /*7ade0*/  IMAD.X R35, R35, 0x1, R2, P2 ;  /* 0x0000000123237824 */ /* 0x000fc600010e0602 */
[----:B------:R1:W-:Y:S04]  /*7adf0*/  STL [R1+0xfac], R34 ;  /* 0x000fac2201007387 */ /* 0x0003e80000100800 */
[----:B------:R-:W4:Y:S01]  /*7ae00*/  LDL.LU R27, [R1+0x10e8] ;  /* 0x0010e800011b7983 */ /* 0x000f220000300800 */
[----:B------:R-:W-:-:S03]  /*7ae10*/  MOV R23, R37 ;  /* 0x0000002500177202 */ /* 0x000fc60000000f00 */
[----:B------:R-:W-:Y:S04]  /*7ae20*/  STL [R1+0xfa8], R35 ;  /* 0x000fa82301007387 */ /* 0x000fe80000100800 */
[----:B-1----:R-:W4:Y:S01]  /*7ae30*/  LDL.LU R37, [R1+0x1128] ;  /* 0x0011280001257983 */ /* 0x002f220000300800 */
        /* <DEDUP_REMOVED lines=22> */
[----:B------:R-:W3:Y:S04]  /*7afa0*/  LDL.LU R25, [R1+0x11ec] ;  /* 0x0011ec0001197983 */ /* 0x000ee80000300800 */
[----:B------:R-:W3:Y:S01]  /*7afb0*/  LDL.LU R21, [R1+0x122c] ;  /* 0x00122c0001157983 */ /* 0x000ee20000300800 */
[----:B----4-:R-:W-:-:S03]  /*7afc0*/  IADD3 R33, P2, R33, R31, RZ ;  /* 0x0000001f21217210 */ /* 0x010fc60007f5e0ff */
[----:B------:R-:W-:Y:S04]  /*7afd0*/  STL [R1+0x106c], R24 ;  /* 0x00106c1801007387 */ /* 0x000fe80000100800 */
[----:B------:R1:W-:Y:S01]  /*7afe0*/  LDGSTS.E [R3+0x53a00], [R22.64], P0 ;  /* 0x53a0000016037fae */ /* 0x0003e20008121844 */
[----:B------:R-:W-:-:S05]  /*7aff0*/  IMAD.X R28, R28, 0x1, R2, P1 ;  /* 0x000000011c1c7824 */ /* 0x000fca00008e0602 */
[----:B------:R4:W-:Y:S01]  /*7b000*/  STL [R1+0x1068], R28 ;  /* 0x0010681c01007387 */ /* 0x0009e20000100800 */
[----:B------:R-:W-:Y:S01]  /*7b010*/  IMAD.X R38, R38, 0x1, R2, P2 ;  /* 0x0000000126267824 */ /* 0x000fe200010e0602 */
[----:B-1----:R-:W-:Y:S02]  /*7b020*/  MOV R23, R28 ;  /* 0x0000001c00177202 */ /* 0x002fe40000000f00 */
[----:B------:R-:W-:Y:S01]  /*7b030*/  STL [R1+0x10ac], R33 ;  /* 0x0010ac2101007387 */ /* 0x000fe20000100800 */
[----:B------:R-:W-:-:S03]  /*7b040*/  IMAD.MOV.U32 R22, RZ, RZ, R24 ;  /* 0x000000ffff167224 */ /* 0x000fc600078e0018 */
[----:B----4-:R-:W4:Y:S04]  /*7b050*/  LDL.LU R28, [R1+0x11e8] ;  /* 0x0011e800011c7983 */ /* 0x010f280000300800 */
[----:B------:R-:W-:Y:S04]  /*7b060*/  STL [R1+0x10a8], R38 ;  /* 0x0010a82601007387 */ /* 0x000fe80000100800 */
[----:B------:R-:W4:Y:S01]  /*7b070*/  LDL.LU R24, [R1+0x1228] ;  /* 0x0012280001187983 */ /* 0x000f220000300800 */
[----:B------:R-:W-:-:S03]  /*7b080*/  IADD3 R26, P1, R26, R31, RZ ;  /* 0x0000001f1a1a7210 */ /* 0x000fc60007f3e0ff */
[----:B------:R1:W-:Y:S01]  /*7b090*/  LDGSTS.E [R3+0x54a00], [R22.64], P0 ;  /* 0x54a0000016037fae */ /* 0x0003e20008121844 */
[----:B------:R-:W-:-:S03]  /*7b0a0*/  IADD3 R36, P2, R36, R31, RZ ;  /* 0x0000001f24247210 */ /* 0x000fc60007f5e0ff */
[----:B------:R-:W-:Y:S01]  /*7b0b0*/  STL [R1+0x10ec], R26 ;  /* 0x0010ec1a01007387 */ /* 0x000fe20000100800 */
[----:B-1----:R-:W-:Y:S02]  /*7b0c0*/  IMAD.MOV.U32 R22, RZ, RZ, R33 ;  /* 0x000000ffff167224 */ /* 0x002fe400078e0021 */
[----:B------:R-:W-:Y:S02]  /*7b0d0*/  IMAD.MOV.U32 R23, RZ, RZ, R38 ;  /* 0x000000ffff177224 */ /* 0x000fe400078e0026 */
[----:B------:R-:W-:-:S03]  /*7b0e0*/  IMAD.X R27, R27, 0x1, R2, P1 ;  /* 0x000000011b1b7824 */ /* 0x000fc600008e0602 */
[----:B------:R1:W-:Y:S01]  /*7b0f0*/  LDGSTS.E [R3+0x55a00], [R22.64], P0 ;  /* 0x55a0000016037fae */ /* 0x0003e20008121844 */
[----:B------:R-:W-:-:S03]  /*7b100*/  IADD3.X R37, R37, R2, RZ, P2, !PT ;  /* 0x0000000225257210 */ /* 0x000fc600017fe4ff */
[----:B------:R1:W-:Y:S04]  /*7b110*/  STL [R1+0x10e8], R27 ;  /* 0x0010e81b01007387 */ /* 0x0003e80000100800 */
[----:B------:R-:W-:Y:S01]  /*7b120*/  STL [R1+0x112c], R36 ;  /* 0x00112c2401007387 */ /* 0x000fe20000100800 */
[----:B-1----:R-:W-:Y:S02]  /*7b130*/  IMAD.MOV.U32 R22, RZ, RZ, R26 ;  /* 0x000000ffff167224 */ /* 0x002fe400078e001a */
[----:B------:R-:W-:Y:S02]  /*7b140*/  IMAD.MOV.U32 R23, RZ, RZ, R27 ;  /* 0x000000ffff177224 */ /* 0x000fe400078e001b */
[----:B------:R-:W4:Y:S04]  /*7b150*/  LDL.LU.64 R26, [R1+0xac8] ;  /* 0x000ac800011a7983 */ /* 0x000f280000300a00 */
[----:B------:R-:W-:Y:S04]  /*7b160*/  STL [R1+0x1128], R37 ;  /* 0x0011282501007387 */ /* 0x000fe80000100800 */
[----:B------:R-:W4:Y:S04]  /*7b170*/  LDL.LU R33, [R1+0x126c] ;  /* 0x00126c0001217983 */ /* 0x000f280000300800 */
[----:B------:R-:W4:Y:S04]  /*7b180*/  LDL.LU.64 R46, [R1+0xa98] ;  /* 0x000a9800012e7983 */ /* 0x000f280000300a00 */
[----:B------:R-:W4:Y:S04]  /*7b190*/  LDL.LU.64 R44, [R1+0xa68] ;  /* 0x000a6800012c7983 */ /* 0x000f280000300a00 */
[----:B------:R-:W4:Y:S04]  /*7b1a0*/  LDL.LU R38, [R1+0x1268] ;  /* 0x0012680001267983 */ /* 0x000f280000300800 */
[----:B------:R1:W-:Y:S02]  /*7b1b0*/  LDGSTS.E [R3+0x56a00], [R22.64], P0 ;  /* 0x56a0000016037fae */ /* 0x0003e40008121844 */
[----:B-1----:R-:W-:Y:S01]  /*7b1c0*/  IMAD.MOV.U32 R22, RZ, RZ, R36 ;  /* 0x000000ffff167224 */ /* 0x002fe200078e0024 */
[----:B------:R-:W-:-:S05]  /*7b1d0*/  MOV R23, R37 ;  /* 0x0000002500177202 */ /* 0x000fca0000000f00 */
[----:B------:R1:W-:Y:S01]  /*7b1e0*/  LDGSTS.E [R3+0x57a00], [R22.64], P0 ;  /* 0x57a0000016037fae */ /* 0x0003e20008121844 */
[-C--:B--2---:R-:W-:Y:S02]  /*7b1f0*/  IADD3 R34, P1, R34, R31.reuse, RZ ;  /* 0x0000001f22227210 */ /* 0x084fe40007f3e0ff */
[----:B------:R-:W-:-:S03]  /*7b200*/  IADD3 R29, P2, R29, R31, RZ ;  /* 0x0000001f1d1d7210 */ /* 0x000fc60007f5e0ff */
[----:B------:R-:W-:Y:S02]  /*7b210*/  IMAD.X R35, R35, 0x1, R2, P1 ;  /* 0x0000000123237824 */ /* 0x000fe400008e0602 */
[----:B-1----:R-:W-:-:S03]  /*7b220*/  IMAD.MOV.U32 R22, RZ, RZ, R34 ;  /* 0x000000ffff167224 */ /* 0x002fc600078e0022 */
[----:B------:R-:W-:Y:S01]  /*7b230*/  MOV R23, R35 ;  /* 0x0000002300177202 */ /* 0x000fe20000000f00 */
[----:B------:R-:W-:Y:S01]  /*7b240*/  STL [R1+0x116c], R34 ;  /* 0x00116c2201007387 */ /* 0x000fe20000100800 */
[----:B------:R-:W-:-:S03]  /*7b250*/  IMAD.X R30, R30, 0x1, R2, P2 ;  /* 0x000000011e1e7824 */ /* 0x000fc600010e0602 */
[----:B------:R-:W-:Y:S04]  /*7b260*/  STL [R1+0x1168], R35 ;  /* 0x0011682301007387 */ /* 0x000fe80000100800 */
[----:B------:R1:W-:Y:S04]  /*7b270*/  STL [R1+0x11ac], R29 ;  /* 0x0011ac1d01007387 */ /* 0x0003e80000100800 */
[----:B------:R2:W-:Y:S01]  /*7b280*/  LDGSTS.E [R3+0x58a00], [R22.64], P0 ;  /* 0x58a0000016037fae */ /* 0x0005e20008121844 */
[----:B---3--:R-:W-:-:S03]  /*7b290*/  IADD3 R25, P1, R25, R31, RZ ;  /* 0x0000001f19197210 */ /* 0x008fc60007f3e0ff */
[----:B------:R3:W-:Y:S01]  /*7b2a0*/  STL [R1+0x11a8], R30 ;  /* 0x0011a81e01007387 */ /* 0x0007e20000100800 */
[----:B------:R-:W-:Y:S01]  /*7b2b0*/  IADD3 R21, P2, R21, R31, RZ ;  /* 0x0000001f15157210 */ /* 0x000fe20007f5e0ff */
[----:B--2---:R-:W-:Y:S02]  /*7b2c0*/  IMAD.MOV.U32 R22, RZ, RZ, R29 ;  /* 0x000000ffff167224 */ /* 0x004fe400078e001d */
[----:B------:R-:W-:Y:S01]  /*7b2d0*/  IMAD.MOV.U32 R23, RZ, RZ, R30 ;  /* 0x000000ffff177224 */ /* 0x000fe200078e001e */
[----:B-1----:R-:W2:Y:S04]  /*7b2e0*/  LDL.LU R29, [R1+0xb70] ;  /* 0x000b7000011d7983 */ /* 0x002ea80000300800 */
[----:B---3--:R-:W3:Y:S04]  /*7b2f0*/  LDL.LU R30, [R1+0xbb0] ;  /* 0x000bb000011e7983 */ /* 0x008ee80000300800 */
[----:B------:R-:W-:Y:S04]  /*7b300*/  STL [R1+0x11ec], R25 ;  /* 0x0011ec1901007387 */ /* 0x000fe80000100800 */
[----:B------:R1:W-:Y:S01]  /*7b310*/  LDGSTS.E [R3+0x59a00], [R22.64], P0 ;  /* 0x59a0000016037fae */ /* 0x0003e20008121844 */
[----:B----4-:R-:W-:-:S05]  /*7b320*/  IMAD.X R28, R28, 0x1, R2, P1 ;  /* 0x000000011c1c7824 */ /* 0x010fca00008e0602 */
[----:B------:R-:W-:Y:S01]  /*7b330*/  STL [R1+0x11e8], R28 ;  /* 0x0011e81c01007387 */ /* 0x000fe20000100800 */
[----:B------:R-:W-:-:S03]  /*7b340*/  IADD3.X R24, R24, R2, RZ, P2, !PT ;  /* 0x0000000218187210 */ /* 0x000fc600017fe4ff */
[----:B------:R-:W-:Y:S04]  /*7b350*/  STL [R1+0x122c], R21 ;  /* 0x00122c1501007387 */ /* 0x000fe80000100800 */
[----:B------:R-:W4:Y:S04]  /*7b360*/  LDL.LU R42, [R1+0xb6c] ;  /* 0x000b6c00012a7983 */ /* 0x000f280000300800 */
[----:B------:R1:W-:Y:S04]  /*7b370*/  STL [R1+0x1228], R24 ;  /* 0x0012281801007387 */ /* 0x0003e80000100800 */
[----:B------:R-:W4:Y:S01]  /*7b380*/  LDL.LU R34, [R1+0xbac] ;  /* 0x000bac0001227983 */ /* 0x000f220000300800 */
[----:B-1----:R-:W-:-:S02]  /*7b390*/  IMAD.MOV.U32 R22, RZ, RZ, R25 ;  /* 0x000000ffff167224 */ /* 0x002fc400078e0019 */
[----:B------:R-:W-:Y:S01]  /*7b3a0*/  IMAD.MOV.U32 R23, RZ, RZ, R28 ;  /* 0x000000ffff177224 */ /* 0x000fe200078e001c */
[----:B------:R-:W4:Y:S04]  /*7b3b0*/  LDL.LU R39, [R1+0xbf0] ;  /* 0x000bf00001277983 */ /* 0x000f280000300800 */
[----:B------:R1:W-:Y:S04]  /*7b3c0*/  LDGSTS.E [R3+0x5aa00], [R22.64], P0 ;  /* 0x5aa0000016037fae */ /* 0x0003e80008121844 */
[----:B------:R-:W4:Y:S04]  /*7b3d0*/  LDL.LU R36, [R1+0xbf4] ;  /* 0x000bf40001247983 */ /* 0x000f280000300800 */
[----:B------:R-:W4:Y:S01]  /*7b3e0*/  LDL.LU R37, [R1+0xc30] ;  /* 0x000c300001257983 */ /* 0x000f220000300800 */
[----:B-1----:R-:W-:Y:S01]  /*7b3f0*/  MOV R23, R24 ;  /* 0x0000001800177202 */ /* 0x002fe20000000f00 */
[----:B------:R-:W-:-:S02]  /*7b400*/  IMAD.MOV.U32 R22, RZ, RZ, R21 ;  /* 0x000000ffff167224 */ /* 0x000fc400078e0015 */
[----:B------:R-:W4:Y:S01]  /*7b410*/  LDL.LU R35, [R1+0xc34] ;  /* 0x000c340001237983 */ /* 0x000f220000300800 */
[----:B------:R-:W-:-:S03]  /*7b420*/  IADD3 R24, P1, R26, R31, RZ ;  /* 0x0000001f1a187210 */ /* 0x000fc60007f3e0ff */
[----:B------:R1:W-:Y:S02]  /*7b430*/  LDGSTS.E [R3+0x5ba00], [R22.64], P0 ;  /* 0x5ba0000016037fae */ /* 0x0003e40008121844 */
[----:B------:R-:W-:Y:S01]  /*7b440*/  IMAD.X R21, R27, 0x1, R2, P1 ;  /* 0x000000011b157824 */ /* 0x000fe200008e0602 */
[-C--:B------:R-:W-:Y:S02]  /*7b450*/  IADD3 R33, P1, R33, R31.reuse, RZ ;  /* 0x0000001f21217210 */ /* 0x080fe40007f3e0ff */
[----:B------:R-:W-:Y:S01]  /*7b460*/  IADD3 R26, P2, R46, R31, RZ ;  /* 0x0000001f2e1a7210 */ /* 0x000fe20007f5e0ff */
[----:B------:R-:W-:Y:S01]  /*7b470*/  IMAD.MOV.U32 R48, RZ, RZ, R24 ;  /* 0x000000ffff307224 */ /* 0x000fe200078e0018 */
[----:B------:R-:W-:-:S03]  /*7b480*/  MOV R49, R21 ;  /* 0x0000001500317202 */ /* 0x000fc60000000f00 */
[--C-:B------:R-:W-:Y:S02]  /*7b490*/  IMAD.X R25, R47, 0x1, R2.reuse, P2 ;  /* 0x000000012f197824 */ /* 0x100fe400010e0602 */
[----:B------:R-:W-:Y:S01]  /*7b4a0*/  IMAD.X R38, R38, 0x1, R2, P1 ;  /* 0x0000000126267824 */ /* 0x000fe200008e0602 */
[----:B------:R-:W-:Y:S01]  /*7b4b0*/  IADD3 R28, P1, R44, R31, RZ ;  /* 0x0000001f2c1c7210 */ /* 0x000fe20007f3e0ff */
[----:B------:R1:W-:Y:S01]  /*7b4c0*/  STL [R1+0x126c], R33 ;  /* 0x00126c2101007387 */ /* 0x0003e20000100800 */
[----:B------:R-:W-:Y:S02]  /*7b4d0*/  IMAD.MOV.U32 R46, RZ, RZ, R26 ;  /* 0x000000ffff2e7224 */ /* 0x000fe400078e001a */
[----:B------:R-:W-:Y:S01]  /*7b4e0*/  IADD3.X R27, R45, R2, RZ, P1, !PT ;  /* 0x000000022d1b7210 */ /* 0x000fe20000ffe4ff */
[----:B------:R-:W-:Y:S01]  /*7b4f0*/  IMAD.MOV.U32 R47, RZ, RZ, R25 ;  /* 0x000000ffff2f7224 */ /* 0x000fe200078e0019 */
[----:B------:R1:W-:Y:S01]  /*7b500*/  STL [R1+0x1268], R38 ;  /* 0x0012682601007387 */ /* 0x0003e20000100800 */
[----:B------:R-:W-:Y:S01]  /*7b510*/  IMAD.MOV.U32 R44, RZ, RZ, R28 ;  /* 0x000000ffff2c7224 */ /* 0x000fe200078e001c */
[----:B------:R-:W-:-:S02]  /*7b520*/  MOV R45, R27 ;  /* 0x0000001b002d7202 */ /* 0x000fc40000000f00 */
[----:B------:R-:W-:Y:S04]  /*7b530*/  STL.64 [R1+0xac8], R48 ;  /* 0x000ac83001007387 */ /* 0x000fe80000100a00 */
[----:B------:R-:W4:Y:S01]  /*7b540*/  LDL.LU R28, [R1+0xc74] ;  /* 0x000c7400011c7983 */ /* 0x000f220000300800 */
[----:B-1----:R-:W-:-:S03]  /*7b550*/  IMAD.MOV.U32 R22, RZ, RZ, R33 ;  /* 0x000000ffff167224 */ /* 0x002fc600078e0021 */
[----:B------:R-:W-:Y:S04]  /*7b560*/  STL.64 [R1+0xa98], R46 ;  /* 0x000a982e01007387 */ /* 0x000fe80000100a00 */
[----:B------:R-:W4:Y:S04]  /*7b570*/  LDL.LU R21, [R1+0xcb4] ;  /* 0x000cb40001157983 */ /* 0x000f280000300800 */
[----:B------:R-:W-:Y:S04]  /*7b580*/  STL.64 [R1+0xa68], R44 ;  /* 0x000a682c01007387 */ /* 0x000fe80000100a00 */
[----:B------:R-:W4:Y:S01]  /*7b590*/  LDL.LU R33, [R1+0xc70] ;  /* 0x000c700001217983 */ /* 0x000f220000300800 */
[----:B------:R-:W-:-:S03]  /*7b5a0*/  IMAD.MOV.U32 R23, RZ, RZ, R38 ;  /* 0x000000ffff177224 */ /* 0x000fc600078e0026 */
[----:B------:R-:W4:Y:S04]  /*7b5b0*/  LDL.LU R38, [R1+0xcb0] ;  /* 0x000cb00001267983 */ /* 0x000f280000300800 */
[----:B------:R1:W-:Y:S04]  /*7b5c0*/  LDGSTS.E [R3+0x5ca00], [R22.64], P0 ;  /* 0x5ca0000016037fae */ /* 0x0003e80008121844 */
[----:B------:R1:W-:Y:S04]  /*7b5d0*/  LDGSTS.E [R3+0x5da00], [R48.64], P0 ;  /* 0x5da0000030037fae */ /* 0x0003e80008121844 */
[----:B------:R1:W-:Y:S04]  /*7b5e0*/  LDGSTS.E [R3+0x5ea00], [R46.64], P0 ;  /* 0x5ea000002e037fae */ /* 0x0003e80008121844 */
[----:B------:R1:W-:Y:S01]  /*7b5f0*/  LDGSTS.E [R3+0x5fa00], [R44.64], P0 ;  /* 0x5fa000002c037fae */ /* 0x0003e20008121844 */
[----:B--2---:R-:W-:-:S02]  /*7b600*/  IADD3 R29, P1, R29, R31, RZ ;  /* 0x0000001f1d1d7210 */ /* 0x004fc40007f3e0ff */
[----:B---3--:R-:W-:-:S03]  /*7b610*/  IADD3 R30, P2, R30, R31, RZ ;  /* 0x0000001f1e1e7210 */ /* 0x008fc60007f5e0ff */
[----:B------:R2:W-:Y:S01]  /*7b620*/  STL [R1+0xb70], R29 ;  /* 0x000b701d01007387 */ /* 0x0005e20000100800 */
[----:B-1----:R-:W-:Y:S02]  /*7b630*/  IMAD.MOV.U32 R22, RZ, RZ, R29 ;  /* 0x000000ffff167224 */ /* 0x002fe400078e001d */
[----:B----4-:R-:W-:-:S05]  /*7b640*/  IMAD.X R42, R42, 0x1, R2, P1 ;  /* 0x000000012a2a7824 */ /* 0x010fca00008e0602 */
[----:B------:R-:W-:Y:S01]  /*7b650*/  STL [R1+0xb6c], R42 ;  /* 0x000b6c2a01007387 */ /* 0x000fe20000100800 */
[----:B------:R-:W-:Y:S01]  /*7b660*/  MOV R23, R42 ;  /* 0x0000002a00177202 */ /* 0x000fe20000000f00 */
[----:B------:R-:W-:Y:S02]  /*7b670*/  IMAD.X R34, R34, 0x1, R2, P2 ;  /* 0x0000000122227824 */ /* 0x000fe400010e0602 */
[----:B------:R1:W-:Y:S04]  /*7b680*/  STL [R1+0xbb0], R30 ;  /* 0x000bb01e01007387 */ /* 0x0003e80000100800 */
[----:B--2---:R-:W2:Y:S04]  /*7b690*/  LDL.LU R29, [R1+0xcf4] ;  /* 0x000cf400011d7983 */ /* 0x004ea80000300800 */
[----:B------:R3:W-:Y:S04]  /*7b6a0*/  STL [R1+0xbac], R34 ;  /* 0x000bac2201007387 */ /* 0x0007e80000100800 */
[----:B------:R4:W-:Y:S04]  /*7b6b0*/  LDGSTS.E [R20+0x40c00], [R22.64], P0 ;  /* 0x40c0000016147fae */ /* 0x0009e80008121844 */
[----:B------:R-:W2:Y:S01]  /*7b6c0*/  LDL.LU R24, [R1+0xd34] ;  /* 0x000d340001187983 */ /* 0x000ea20000300800 */
[----:B----4-:R-:W-:-:S03]  /*7b6d0*/  IMAD.MOV.U32 R22, RZ, RZ, R30 ;  /* 0x000000ffff167224 */ /* 0x010fc600078e001e */
[----:B-1----:R-:W4:Y:S01]  /*7b6e0*/  LDL.LU R30, [R1+0xcf0] ;  /* 0x000cf000011e7983 */ /* 0x002f220000300800 */
[----:B------:R-:W-:-:S03]  /*7b6f0*/  IMAD.MOV.U32 R23, RZ, RZ, R34 ;  /* 0x000000ffff177224 */ /* 0x000fc600078e0022 */
[----:B---3--:R-:W3:Y:S01]  /*7b700*/  LDL.LU R34, [R1+0xd30] ;  /* 0x000d300001227983 */ /* 0x008ee20000300800 */
[-C--:B------:R-:W-:Y:S02]  /*7b710*/  IADD3 R36, P1, R36, R31.reuse, RZ ;  /* 0x0000001f24247210 */ /* 0x080fe40007f3e0ff */
[----:B------:R-:W-:Y:S01]  /*7b720*/  IADD3 R35, P2, R35, R31, RZ ;  /* 0x0000001f23237210 */ /* 0x000fe20007f5e0ff */
[----:B------:R1:W-:Y:S02]  /*7b730*/  LDGSTS.E [R20+0x41c00], [R22.64], P0 ;  /* 0x41c0000016147fae */ /* 0x0003e40008121844 */
[----:B------:R-:W-:Y:S01]  /*7b740*/  IMAD.X R39, R39, 0x1, R2, P1 ;  /* 0x0000000127277824 */ /* 0x000fe200008e0602 */
[----:B------:R-:W-:Y:S01]  /*7b750*/  IADD3.X R37, R37, R2, RZ, P2, !PT ;  /* 0x0000000225257210 */ /* 0x000fe200017fe4ff */
[----:B------:R1:W-:Y:S04]  /*7b760*/  STL [R1+0xbf4], R36 ;  /* 0x000bf42401007387 */ /* 0x0003e80000100800 */
[----:B------:R-:W-:Y:S01]  /*7b770*/  STL [R1+0xbf0], R39 ;  /* 0x000bf02701007387 */ /* 0x000fe20000100800 */
[----:B-1----:R-:W-:-:S03]  /*7b780*/  IMAD.MOV.U32 R22, RZ, RZ, R36 ;  /* 0x000000ffff167224 */ /* 0x002fc600078e0024 */
[----:B------:R1:W-:Y:S01]  /*7b790*/  STL [R1+0xc34], R35 ;  /* 0x000c342301007387 */ /* 0x0003e20000100800 */
[----:B------:R-:W-:-:S03]  /*7b7a0*/  IMAD.MOV.U32 R23, RZ, RZ, R39 ;  /* 0x000000ffff177224 */ /* 0x000fc600078e0027 */
[----:B------:R-:W3:Y:S04]  /*7b7b0*/  LDL.LU R26, [R1+0xd74] ;  /* 0x000d7400011a7983 */ /* 0x000ee80000300800 */
[----:B------:R1:W-:Y:S04]  /*7b7c0*/  STL [R1+0xc30], R37 ;  /* 0x000c302501007387 */ /* 0x0003e80000100800 */
[----:B------:R-:W3:Y:S01]  /*7b7d0*/  LDL.LU R36, [R1+0xdb4] ;  /* 0x000db40001247983 */ /* 0x000ee20000300800 */
[----:B------:R-:W-:-:S03]  /*7b7e0*/  IADD3 R28, P1, R28, R31, RZ ;  /* 0x0000001f1c1c7210 */ /* 0x000fc60007f3e0ff */
[----:B------:R1:W-:Y:S01]  /*7b7f0*/  LDGSTS.E [R20+0x42c00], [R22.64], P0 ;  /* 0x42c0000016147fae */ /* 0x0003e20008121844 */
[----:B------:R-:W-:Y:S01]  /*7b800*/  IADD3 R21, P2, R21, R31, RZ ;  /* 0x0000001f15157210 */ /* 0x000fe20007f5e0ff */
[----:B-1----:R-:W-:Y:S02]  /*7b810*/  IMAD.MOV.U32 R22, RZ, RZ, R35 ;  /* 0x000000ffff167224 */ /* 0x002fe400078e0023 */
[----:B------:R-:W3:Y:S01]  /*7b820*/  LDL.LU R35, [R1+0xd70] ;  /* 0x000d700001237983 */ /* 0x000ee20000300800 */
[----:B------:R-:W-:Y:S01]  /*7b830*/  MOV R23, R37 ;  /* 0x0000002500177202 */ /* 0x000fe20000000f00 */
[--C-:B------:R-:W-:Y:S02]  /*7b840*/  IMAD.X R33, R33, 0x1, R2.reuse, P1 ;  /* 0x0000000121217824 */ /* 0x100fe400008e0602 */
[----:B------:R-:W3:Y:S04]  /*7b850*/  LDL.LU R37, [R1+0xdb0] ;  /* 0x000db00001257983 */ /* 0x000ee80000300800 */
[----:B------:R-:W3:Y:S01]  /*7b860*/  LDL.LU R25, [R1+0xdf4] ;  /* 0x000df40001197983 */ /* 0x000ee20000300800 */
[----:B------:R-:W-:-:S03]  /*7b870*/  IMAD.X R38, R38, 0x1, R2, P2 ;  /* 0x0000000126267824 */ /* 0x000fc600010e0602 */
[----:B------:R-:W3:Y:S04]  /*7b880*/  LDL.LU R27, [R1+0xe34] ;  /* 0x000e3400011b7983 */ /* 0x000ee80000300800 */
[----:B------:R1:W-:Y:S04]  /*7b890*/  STL [R1+0xc74], R28 ;  /* 0x000c741c01007387 */ /* 0x0003e80000100800 */
[----:B------:R1:W-:Y:S04]  /*7b8a0*/  LDGSTS.E [R20+0x43c00], [R22.64], P0 ;  /* 0x43c0000016147fae */ /* 0x0003e80008121844 */
[----:B------:R1:W-:Y:S04]  /*7b8b0*/  STL [R1+0xc70], R33 ;  /* 0x000c702101007387 */ /* 0x0003e80000100800 */
[----:B------:R1:W-:Y:S02]  /*7b8c0*/  STL [R1+0xcb4], R21 ;  /* 0x000cb41501007387 */ /* 0x0003e40000100800 */
[----:B-1----:R-:W-:-:S02]  /*7b8d0*/  MOV R22, R28 ;  /* 0x0000001c00167202 */ /* 0x002fc40000000f00 */
[----:B------:R-:W3:Y:S01]  /*7b8e0*/  LDL.LU R28, [R1+0xdf0] ;  /* 0x000df000011c7983 */ /* 0x000ee20000300800 */
[----:B------:R-:W-:-:S03]  /*7b8f0*/  IMAD.MOV.U32 R23, RZ, RZ, R33 ;  /* 0x000000ffff177224 */ /* 0x000fc600078e0021 */
[----:B------:R-:W-:Y:S04]  /*7b900*/  STL [R1+0xcb0], R38 ;  /* 0x000cb02601007387 */ /* 0x000fe80000100800 */
[----:B------:R-:W3:Y:S04]  /*7b910*/  LDL.LU R33, [R1+0xe30] ;  /* 0x000e300001217983 */ /* 0x000ee80000300800 */
[----:B------:R1:W-:Y:S04]  /*7b920*/  LDGSTS.E [R20+0x44c00], [R22.64], P0 ;  /* 0x44c0000016147fae */ /* 0x0003e80008121844 */
[----:B------:R-:W3:Y:S01]  /*7b930*/  LDL.LU R3, [R1+0xe74] ;  /* 0x000e740001037983 */ /* 0x000ee20000300800 */
[----:B-1----:R-:W-:Y:S01]  /*7b940*/  IMAD.MOV.U32 R22, RZ, RZ, R21 ;  /* 0x000000ffff167224 */ /* 0x002fe200078e0015 */
[----:B------:R-:W-:-:S02]  /*7b950*/  MOV R23, R38 ;  /* 0x0000002600177202 */ /* 0x000fc40000000f00 */
[----:B------:R-:W3:Y:S04]  /*7b960*/  LDL.LU R21, [R1+0xeb4] ;  /* 0x000eb40001157983 */ /* 0x000ee80000300800 */
[----:B------:R1:W-:Y:S01]  /*7b970*/  LDGSTS.E [R20+0x45c00], [R22.64], P0 ;  /* 0x45c0000016147fae */ /* 0x0003e20008121844 */
[----:B--2---:R-:W-:-:S05]  /*7b980*/  IADD3 R29, P1, R29, R31, RZ ;  /* 0x0000001f1d1d7210 */ /* 0x004fca0007f3e0ff */
[----:B------:R2:W-:Y:S01]  /*7b990*/  STL [R1+0xcf4], R29 ;  /* 0x000cf41d01007387 */ /* 0x0005e20000100800 */
[----:B-1----:R-:W-:Y:S02]  /*7b9a0*/  MOV R22, R29 ;  /* 0x0000001d00167202 */ /* 0x002fe40000000f00 */
[----:B------:R-:W-:Y:S01]  /*7b9b0*/  IADD3 R24, P2, R24, R31, RZ ;  /* 0x0000001f18187210 */ /* 0x000fe20007f5e0ff */
[----:B----4-:R-:W-:-:S04]  /*7b9c0*/  IMAD.X R30, R30, 0x1, R2, P1 ;  /* 0x000000011e1e7824 */ /* 0x010fc800008e0602 */
[----:B---3--:R-:W-:Y:S01]  /*7b9d0*/  IMAD.X R34, R34, 0x1, R2, P2 ;  /* 0x0000000122227824 */ /* 0x008fe200010e0602 */
[----:B------:R1:W-:Y:S04]  /*7b9e0*/  STL [R1+0xcf0], R30 ;  /* 0x000cf01e01007387 */ /* 0x0003e80000100800 */
[----:B------:R-:W-:Y:S01]  /*7b9f0*/  STL [R1+0xd34], R24 ;  /* 0x000d341801007387 */ /* 0x000fe20000100800 */
[----:B------:R-:W-:-:S03]  /*7ba00*/  IMAD.MOV.U32 R23, RZ, RZ, R30 ;  /* 0x000000ffff177224 */ /* 0x000fc600078e001e */
[----:B--2---:R-:W2:Y:S04]  /*7ba10*/  LDL.LU R29, [R1+0xe70] ;  /* 0x000e7000011d7983 */ /* 0x004ea80000300800 */
[----:B------:R3:W-:Y:S04]  /*7ba20*/  STL [R1+0xd30], R34 ;  /* 0x000d302201007387 */ /* 0x0007e80000100800 */
[----:B-1----:R-:W4:Y:S01]  /*7ba30*/  LDL.LU R30, [R1+0xeb0] ;  /* 0x000eb000011e7983 */ /* 0x002f220000300800 */
[----:B------:R-:W-:-:S03]  /*7ba40*/  IADD3 R26, P1, R26, R31, RZ ;  /* 0x0000001f1a1a7210 */ /* 0x000fc60007f3e0ff */
[----:B------:R1:W-:Y:S01]  /*7ba50*/  LDGSTS.E [R20+0x46c00], [R22.64], P0 ;  /* 0x46c0000016147fae */ /* 0x0003e20008121844 */
[----:B------:R-:W-:Y:S01]  /*7ba60*/  IADD3 R36, P2, R36, R31, RZ ;  /* 0x0000001f24247210 */ /* 0x000fe20007f5e0ff */
[----:B-1----:R-:W-:Y:S01]  /*7ba70*/  IMAD.MOV.U32 R22, RZ, RZ, R24 ;  /* 0x000000ffff167224 */ /* 0x002fe200078e0018 */
[----:B------:R-:W-:Y:S02]  /*7ba80*/  MOV R23, R34 ;  /* 0x0000002200177202 */ /* 0x000fe40000000f00 */
[----:B---3--:R-:W3:Y:S04]  /*7ba90*/  LDL.LU R34, [R1+0xef4] ;  /* 0x000ef40001227983 */ /* 0x008ee80000300800 */
[----:B------:R-:W3:Y:S04]  /*7baa0*/  LDL.LU R24, [R1+0xf34] ;  /* 0x000f340001187983 */ /* 0x000ee80000300800 */
[----:B------:R1:W-:Y:S01]  /*7bab0*/  LDGSTS.E [R20+0x47c00], [R22.64], P0 ;  /* 0x47c0000016147fae */ /* 0x0003e20008121844 */
[----:B------:R-:W-:-:S03]  /*7bac0*/  IMAD.X R35, R35, 0x1, R2, P1 ;  /* 0x0000000123237824 */ /* 0x000fc600008e0602 */
[----:B------:R-:W-:Y:S01]  /*7bad0*/  STL [R1+0xd74], R26 ;  /* 0x000d741a01007387 */ /* 0x000fe20000100800 */
[----:B------:R-:W-:-:S03]  /*7bae0*/  IMAD.X R37, R37, 0x1, R2, P2 ;  /* 0x0000000125257824 */ /* 0x000fc600010e0602 */
[----:B------:R1:W-:Y:S01]  /*7baf0*/  STL [R1+0xd70], R35 ;  /* 0x000d702301007387 */ /* 0x0003e20000100800 */
[-C--:B------:R-:W-:Y:S02]  /*7bb00*/  IADD3 R25, P1, R25, R31.reuse, RZ ;  /* 0x0000001f19197210 */ /* 0x080fe40007f3e0ff */
[----:B-1----:R-:W-:Y:S01]  /*7bb10*/  MOV R22, R26 ;  /* 0x0000001a00167202 */ /* 0x002fe20000000f00 */
[----:B------:R-:W-:Y:S01]  /*7bb20*/  IMAD.MOV.U32 R23, RZ, RZ, R35 ;  /* 0x000000ffff177224 */ /* 0x000fe200078e0023 */
[----:B------:R-:W-:Y:S04]  /*7bb30*/  STL [R1+0xdb4], R36 ;  /* 0x000db42401007387 */ /* 0x000fe80000100800 */
[----:B------:R-:W3:Y:S04]  /*7bb40*/  LDL.LU R35, [R1+0xef0] ;  /* 0x000ef00001237983 */ /* 0x000ee80000300800 */
[----:B------:R-:W-:Y:S01]  /*7bb50*/  STL [R1+0xdb0], R37 ;  /* 0x000db02501007387 */ /* 0x000fe20000100800 */
[----:B------:R-:W-:-:S03]  /*7bb60*/  IADD3 R27, P2, R27, R31, RZ ;  /* 0x0000001f1b1b7210 */ /* 0x000fc60007f5e0ff */
[----:B------:R-:W3:Y:S04]  /*7bb70*/  LDL.LU R26, [R1+0xf30] ;  /* 0x000f3000011a7983 */ /* 0x000ee80000300800 */
[----:B------:R1:W-:Y:S01]  /*7bb80*/  LDGSTS.E [R20+0x48c00], [R22.64], P0 ;  /* 0x48c0000016147fae */ /* 0x0003e20008121844 */
[----:B------:R-:W-:-:S03]  /*7bb90*/  IMAD.X R28, R28, 0x1, R2, P1 ;  /* 0x000000011c1c7824 */ /* 0x000fc600008e0602 */
[----:B------:R1:W-:Y:S02]  /*7bba0*/  STL [R1+0xdf4], R25 ;  /* 0x000df41901007387 */ /* 0x0003e40000100800 */
[----:B-1----:R-:W-:Y:S01]  /*7bbb0*/  IMAD.MOV.U32 R22, RZ, RZ, R36 ;  /* 0x000000ffff167224 */ /* 0x002fe200078e0024 */
[----:B------:R-:W-:Y:S01]  /*7bbc0*/  MOV R23, R37 ;  /* 0x0000002500177202 */ /* 0x000fe20000000f00 */
[----:B------:R-:W-:Y:S01]  /*7bbd0*/  IMAD.X R33, R33, 0x1, R2, P2 ;  /* 0x0000000121217824 */ /* 0x000fe200010e0602 */
[----:B------:R1:W-:Y:S04]  /*7bbe0*/  STL [R1+0xdf0], R28 ;  /* 0x000df01c01007387 */ /* 0x0003e80000100800 */
[----:B------:R1:W-:Y:S04]  /*7bbf0*/  LDGSTS.E [R20+0x49c00], [R22.64], P0 ;  /* 0x49c0000016147fae */ /* 0x0003e80008121844 */
[----:B------:R1:W-:Y:S02]  /*7bc00*/  STL [R1+0xe34], R27 ;  /* 0x000e341b01007387 */ /* 0x0003e40000100800 */
[----:B-1----:R-:W-:Y:S01]  /*7bc10*/  MOV R22, R25 ;  /* 0x0000001900167202 */ /* 0x002fe20000000f00 */
[----:B------:R-:W-:Y:S01]  /*7bc20*/  IMAD.MOV.U32 R23, RZ, RZ, R28 ;  /* 0x000000ffff177224 */ /* 0x000fe200078e001c */
[----:B------:R-:W3:Y:S04]  /*7bc30*/  LDL.LU R25, [R1+0xf74] ;  /* 0x000f740001197983 */ /* 0x000ee80000300800 */
[----:B------:R1:W-:Y:S04]  /*7bc40*/  STL [R1+0xe30], R33 ;  /* 0x000e302101007387 */ /* 0x0003e80000100800 */
[----:B------:R1:W-:Y:S04]  /*7bc50*/  LDGSTS.E [R20+0x4ac00], [R22.64], P0 ;  /* 0x4ac0000016147fae */ /* 0x0003e80008121844 */
[----:B------:R-:W3:Y:S01]  /*7bc60*/  LDL.LU R28, [R1+0xfb4] ;  /* 0x000fb400011c7983 */ /* 0x000ee20000300800 */
[----:B-1----:R-:W-:-:S03]  /*7bc70*/  IMAD.MOV.U32 R22, RZ, RZ, R27 ;  /* 0x000000ffff167224 */ /* 0x002fc600078e001b */
[----:B------:R-:W3:Y:S01]  /*7bc80*/  LDL.LU R27, [R1+0xf70] ;  /* 0x000f7000011b7983 */ /* 0x000ee20000300800 */
[----:B------:R-:W-:-:S03]  /*7bc90*/  MOV R23, R33 ;  /* 0x0000002100177202 */ /* 0x000fc60000000f00 */
[----:B------:R-:W3:Y:S01]  /*7bca0*/  LDL.LU R33, [R1+0xfb0] ;  /* 0x000fb00001217983 */ /* 0x000ee20000300800 */
[-C--:B------:R-:W-:Y:S02]  /*7bcb0*/  IADD3 R3, P1, R3, R31.reuse, RZ ;  /* 0x0000001f03037210 */ /* 0x080fe40007f3e0ff */
[----:B------:R-:W-:Y:S01]  /*7bcc0*/  IADD3 R21, P2, R21, R31, RZ ;  /* 0x0000001f15157210 */ /* 0x000fe20007f5e0ff */
[----:B------:R1:W-:Y:S04]  /*7bcd0*/  LDGSTS.E [R20+0x4bc00], [R22.64], P0 ;  /* 0x4bc0000016147fae */ /* 0x0003e80008121844 */
[----:B------:R-:W-:Y:S01]  /*7bce0*/  STL [R1+0xe74], R3 ;  /* 0x000e740301007387 */ /* 0x000fe20000100800 */
[----:B-1----:R-:W-:Y:S01]  /*7bcf0*/  MOV R22, R3 ;  /* 0x0000000300167202 */ /* 0x002fe20000000f00 */
[----:B--2---:R-:W-:-:S04]  /*7bd00*/  IMAD.X R29, R29, 0x1, R2, P1 ;  /* 0x000000011d1d7824 */ /* 0x004fc800008e0602 */
[----:B------:R-:W-:Y:S01]  /*7bd10*/  IMAD.MOV.U32 R23, RZ, RZ, R29 ;  /* 0x000000ffff177224 */ /* 0x000fe200078e001d */
[----:B------:R1:W-:Y:S01]  /*7bd20*/  STL [R1+0xe70], R29 ;  /* 0x000e701d01007387 */ /* 0x0003e20000100800 */
[----:B----4-:R-:W-:-:S03]  /*7bd30*/  IMAD.X R30, R30, 0x1, R2, P2 ;  /* 0x000000011e1e7824 */ /* 0x010fc600010e0602 */
[----:B------:R-:W-:Y:S04]  /*7bd40*/  STL [R1+0xeb4], R21 ;  /* 0x000eb41501007387 */ /* 0x000fe80000100800 */
[----:B------:R2:W-:Y:S04]  /*7bd50*/  LDGSTS.E [R20+0x4cc00], [R22.64], P0 ;  /* 0x4cc0000016147fae */ /* 0x0005e80008121844 */
[----:B-1----:R-:W4:Y:S04]  /*7bd60*/  LDL.LU R29, [R1+0xff4] ;  /* 0x000ff400011d7983 */ /* 0x002f280000300800 */
[----:B------:R1:W-:Y:S04]  /*7bd70*/  STL [R1+0xeb0], R30 ;  /* 0x000eb01e01007387 */ /* 0x0003e80000100800 */
[----:B------:R-:W4:Y:S01]  /*7bd80*/  LDL.LU R3, [R1+0x1034] ;  /* 0x0010340001037983 */ /* 0x000f220000300800 */
[----:B--2---:R-:W-:Y:S01]  /*7bd90*/  MOV R23, R30 ;  /* 0x0000001e00177202 */ /* 0x004fe20000000f00 */
[----:B------:R-:W-:-:S02]  /*7bda0*/  IMAD.MOV.U32 R22, RZ, RZ, R21 ;  /* 0x000000ffff167224 */ /* 0x000fc400078e0015 */
[----:B-1----:R-:W2:Y:S04]  /*7bdb0*/  LDL.LU R30, [R1+0xff0] ;  /* 0x000ff000011e7983 */ /* 0x002ea80000300800 */
[----:B------:R-:W2:Y:S01]  /*7bdc0*/  LDL.LU R21, [R1+0x1030] ;  /* 0x0010300001157983 */ /* 0x000ea20000300800 */
[-C--:B---3--:R-:W-:Y:S02]  /*7bdd0*/  IADD3 R34, P1, R34, R31.reuse, RZ ;  /* 0x0000001f22227210 */ /* 0x088fe40007f3e0ff */
[----:B------:R-:W-:Y:S01]  /*7bde0*/  IADD3 R24, P2, R24, R31, RZ ;  /* 0x0000001f18187210 */ /* 0x000fe20007f5e0ff */
[----:B------:R1:W-:Y:S04]  /*7bdf0*/  LDGSTS.E [R20+0x4dc00], [R22.64], P0 ;  /* 0x4dc0000016147fae */ /* 0x0003e80008121844 */
[----:B------:R-:W-:Y:S01]  /*7be00*/  STL [R1+0xef4], R34 ;  /* 0x000ef42201007387 */ /* 0x000fe20000100800 */
[----:B------:R-:W-:-:S05]  /*7be10*/  IMAD.X R35, R35, 0x1, R2, P1 ;  /* 0x0000000123237824 */ /* 0x000fca00008e0602 */
[----:B------:R-:W-:Y:S01]  /*7be20*/  STL [R1+0xef0], R35 ;  /* 0x000ef02301007387 */ /* 0x000fe20000100800 */
[----:B------:R-:W-:-:S03]  /*7be30*/  IMAD.X R26, R26, 0x1, R2, P2 ;  /* 0x000000011a1a7824 */ /* 0x000fc600010e0602 */
[----:B------:R-:W-:Y:S04]  /*7be40*/  STL [R1+0xf34], R24 ;  /* 0x000f341801007387 */ /* 0x000fe80000100800 */
[----:B------:R3:W-:Y:S01]  /*7be50*/  STL [R1+0xf30], R26 ;  /* 0x000f301a01007387 */ /* 0x0007e20000100800 */
[----:B-1----:R-:W-:-:S03]  /*7be60*/  MOV R22, R34 ;  /* 0x0000002200167202 */ /* 0x002fc60000000f00 */
[----:B------:R-:W2:Y:S01]  /*7be70*/  LDL.LU R39, [R1+0x1070] ;  /* 0x0010700001277983 */ /* 0x000ea20000300800 */
[----:B------:R-:W-:-:S03]  /*7be80*/  IMAD.MOV.U32 R23, RZ, RZ, R35 ;  /* 0x000000ffff177224 */ /* 0x000fc600078e0023 */
[----:B------:R-:W2:Y:S04]  /*7be90*/  LDL.LU R38, [R1+0x1074] ;  /* 0x0010740001267983 */ /* 0x000ea80000300800 */
[----:B------:R-:W2:Y:S04]  /*7bea0*/  LDL.LU R37, [R1+0x10b0] ;  /* 0x0010b00001257983 */ /* 0x000ea80000300800 */
[----:B------:R-:W2:Y:S04]  /*7beb0*/  LDL.LU R36, [R1+0x10b4] ;  /* 0x0010b40001247983 */ /* 0x000ea80000300800 */
[----:B------:R1:W-:Y:S01]  /*7bec0*/  LDGSTS.E [R20+0x4ec00], [R22.64], P0 ;  /* 0x4ec0000016147fae */ /* 0x0003e20008121844 */
[----:B------:R-:W-:Y:S01]  /*7bed0*/  IADD3 R25, P1, R25, R31, RZ ;  /* 0x0000001f19197210 */ /* 0x000fe20007f3e0ff */
[----:B-1----:R-:W-:Y:S01]  /*7bee0*/  IMAD.MOV.U32 R22, RZ, RZ, R24 ;  /* 0x000000ffff167224 */ /* 0x002fe200078e0018 */
[----:B------:R-:W-:-:S02]  /*7bef0*/  MOV R23, R26 ;  /* 0x0000001a00177202 */ /* 0x000fc40000000f00 */
[----:B---3--:R-:W3:Y:S04]  /*7bf00*/  LDL.LU R26, [R1+0x10f4] ;  /* 0x0010f400011a7983 */ /* 0x008ee80000300800 */
[----:B------:R-:W3:Y:S01]  /*7bf10*/  LDL.LU R24, [R1+0x1134] ;  /* 0x0011340001187983 */ /* 0x000ee20000300800 */
[----:B------:R-:W-:-:S03]  /*7bf20*/  IADD3 R28, P2, R28, R31, RZ ;  /* 0x0000001f1c1c7210 */ /* 0x000fc60007f5e0ff */
[----:B------:R-:W-:Y:S04]  /*7bf30*/  STL [R1+0xf74], R25 ;  /* 0x000f741901007387 */ /* 0x000fe80000100800 */
[----:B------:R1:W-:Y:S01]  /*7bf40*/  LDGSTS.E [R20+0x4fc00], [R22.64], P0 ;  /* 0x4fc0000016147fae */ /* 0x0003e20008121844 */
[----:B------:R-:W-:-:S05]  /*7bf50*/  IMAD.X R27, R27, 0x1, R2, P1 ;  /* 0x000000011b1b7824 */ /* 0x000fca00008e0602 */
[----:B------:R1:W-:Y:S02]  /*7bf60*/  STL [R1+0xf70], R27 ;  /* 0x000f701b01007387 */ /* 0x0003e40000100800 */
[----:B-1----:R-:W-:Y:S02]  /*7bf70*/  IMAD.MOV.U32 R23, RZ, RZ, R27 ;  /* 0x000000ffff177224 */ /* 0x002fe400078e001b */
[----:B------:R1:W-:Y:S01]  /*7bf80*/  STL [R1+0xfb4], R28 ;  /* 0x000fb41c01007387 */ /* 0x0003e20000100800 */
[----:B------:R-:W-:-:S03]  /*7bf90*/  IMAD.X R33, R33, 0x1, R2, P2 ;  /* 0x0000000121217824 */ /* 0x000fc600010e0602 */
[----:B------:R-:W3:Y:S01]  /*7bfa0*/  LDL.LU R27, [R1+0x10f0] ;  /* 0x0010f000011b7983 */ /* 0x000ee20000300800 */
[----:B------:R-:W-:-:S03]  /*7bfb0*/  MOV R22, R25 ;  /* 0x0000001900167202 */ /* 0x000fc60000000f00 */
        /* <DEDUP_REMOVED lines=8> */
[-C--:B----4-:R-:W-:Y:S02]  /*7c040*/  IADD3 R29, P1, R29, R31.reuse, RZ ;  /* 0x0000001f1d1d7210 */ /* 0x090fe40007f3e0ff */
[----:B------:R-:W-:-:S03]  /*7c050*/  IADD3 R3, P2, R3, R31, RZ ;  /* 0x0000001f03037210 */ /* 0x000fc60007f5e0ff */
[----:B------:R4:W-:Y:S01]  /*7c060*/  STL [R1+0xff4], R29 ;  /* 0x000ff41d01007387 */ /* 0x0009e20000100800 */
[--C-:B--2---:R-:W-:Y:S01]  /*7c070*/  IMAD.X R30, R30, 0x1, R2.reuse, P1 ;  /* 0x000000011e1e7824 */ /* 0x104fe200008e0602 */
[----:B-1----:R-:W-:Y:S01]  /*7c080*/  MOV R22, R29 ;  /* 0x0000001d00167202 */ /* 0x002fe20000000f00 */
[----:B------:R-:W-:-:S03]  /*7c090*/  IMAD.X R21, R21, 0x1, R2, P2 ;  /* 0x0000000115157824 */ /* 0x000fc600010e0602 */
[----:B------:R1:W-:Y:S01]  /*7c0a0*/  STL [R1+0xff0], R30 ;  /* 0x000ff01e01007387 */ /* 0x0003e20000100800 */
[----:B------:R-:W-:-:S03]  /*7c0b0*/  IMAD.MOV.U32 R23, RZ, RZ, R30 ;  /* 0x000000ffff177224 */ /* 0x000fc600078e001e */
[----:B------:R-:W-:Y:S04]  /*7c0c0*/  STL [R1+0x1034], R3 ;  /* 0x0010340301007387 */ /* 0x000fe80000100800 */
[----:B------:R-:W2:Y:S04]  /*7c0d0*/  LDL.LU R35, [R1+0x1170] ;  /* 0x0011700001237983 */ /* 0x000ea80000300800 */
[----:B------:R1:W-:Y:S04]  /*7c0e0*/  STL [R1+0x1030], R21 ;  /* 0x0010301501007387 */ /* 0x0003e80000100800 */
[----:B----4-:R-:W4:Y:S04]  /*7c0f0*/  LDL.LU R29, [R1+0x11b0] ;  /* 0x0011b000011d7983 */ /* 0x010f280000300800 */
[----:B------:R-:W4:Y:S04]  /*7c100*/  LDL.LU R33, [R1+0x11f0] ;  /* 0x0011f00001217983 */ /* 0x000f280000300800 */
[----:B------:R1:W-:Y:S04]  /*7c110*/  LDGSTS.E [R20+0x52c00], [R22.64], P0 ;  /* 0x52c0000016147fae */ /* 0x0003e80008121844 */
[----:B-1----:R-:W4:Y:S01]  /*7c120*/  LDL.LU R30, [R1+0x11f4] ;  /* 0x0011f400011e7983 */ /* 0x002f220000300800 */
[----:B------:R-:W-:Y:S01]  /*7c130*/  MOV R23, R21 ;  /* 0x0000001500177202 */ /* 0x000fe20000000f00 */
[----:B------:R-:W-:-:S02]  /*7c140*/  IMAD.MOV.U32 R22, RZ, RZ, R3 ;  /* 0x000000ffff167224 */ /* 0x000fc400078e0003 */
[----:B------:R-:W4:Y:S04]  /*7c150*/  LDL.LU R21, [R1+0x1230] ;  /* 0x0012300001157983 */ /* 0x000f280000300800 */
[----:B------:R-:W4:Y:S01]  /*7c160*/  LDL.LU R3, [R1+0x1234] ;  /* 0x0012340001037983 */ /* 0x000f220000300800 */
[----:B------:R-:W-:-:S03]  /*7c170*/  IADD3 R38, P1, R38, R31, RZ ;  /* 0x0000001f26267210 */ /* 0x000fc60007f3e0ff */
[----:B------:R1:W-:Y:S01]  /*7c180*/  LDGSTS.E [R20+0x53c00], [R22.64], P0 ;  /* 0x53c0000016147fae */ /* 0x0003e20008121844 */
[----:B------:R-:W-:Y:S01]  /*7c190*/  IADD3 R36, P2, R36, R31, RZ ;  /* 0x0000001f24247210 */ /* 0x000fe20007f5e0ff */
[----:B------:R-:W-:-:S04]  /*7c1a0*/  IMAD.X R39, R39, 0x1, R2, P1 ;  /* 0x0000000127277824 */ /* 0x000fc800008e0602 */
[----:B------:R-:W-:Y:S01]  /*7c1b0*/  IMAD.X R37, R37, 0x1, R2, P2 ;  /* 0x0000000125257824 */ /* 0x000fe200010e0602 */
[----:B-1----:R-:W-:Y:S01]  /*7c1c0*/  MOV R22, R38 ;  /* 0x0000002600167202 */ /* 0x002fe20000000f00 */
[----:B------:R-:W-:Y:S01]  /*7c1d0*/  IMAD.MOV.U32 R23, RZ, RZ, R39 ;  /* 0x000000ffff177224 */ /* 0x000fe200078e0027 */
[----:B------:R-:W-:Y:S04]  /*7c1e0*/  STL [R1+0x1074], R38 ;  /* 0x0010742601007387 */ /* 0x000fe80000100800 */
[----:B------:R1:W-:Y:S01]  /*7c1f0*/  LDGSTS.E [R20+0x54c00], [R22.64], P0 ;  /* 0x54c0000016147fae */ /* 0x0003e20008121844 */
[----:B---3--:R-:W-:-:S03]  /*7c200*/  IADD3 R26, P1, R26, R31, RZ ;  /* 0x0000001f1a1a7210 */ /* 0x008fc60007f3e0ff */
[----:B------:R-:W-:Y:S01]  /*7c210*/  STL [R1+0x1070], R39 ;  /* 0x0010702701007387 */ /* 0x000fe20000100800 */
[----:B------:R-:W-:-:S03]  /*7c220*/  IADD3 R24, P2, R24, R31, RZ ;  /* 0x0000001f18187210 */ /* 0x000fc60007f5e0ff */
[----:B------:R-:W-:Y:S01]  /*7c230*/  STL [R1+0x10b4], R36 ;  /* 0x0010b42401007387 */ /* 0x000fe20000100800 */
[----:B-1----:R-:W-:Y:S01]  /*7c240*/  IMAD.MOV.U32 R22, RZ, RZ, R36 ;  /* 0x000000ffff167224 */ /* 0x002fe200078e0024 */
[----:B------:R-:W-:Y:S02]  /*7c250*/  MOV R23, R37 ;  /* 0x0000002500177202 */ /* 0x000fe40000000f00 */
[----:B------:R-:W-:Y:S04]  /*7c260*/  STL [R1+0x10b0], R37 ;  /* 0x0010b02501007387 */ /* 0x000fe80000100800 */
[----:B------:R-:W-:Y:S04]  /*7c270*/  STL [R1+0x10f4], R26 ;  /* 0x0010f41a01007387 */ /* 0x000fe80000100800 */
[----:B------:R1:W-:Y:S01]  /*7c280*/  LDGSTS.E [R20+0x55c00], [R22.64], P0 ;  /* 0x55c0000016147fae */ /* 0x0003e20008121844 */
[----:B------:R-:W-:Y:S01]  /*7c290*/  IMAD.X R27, R27, 0x1, R2, P1 ;  /* 0x000000011b1b7824 */ /* 0x000fe200008e0602 */
[----:B-1----:R-:W-:-:S03]  /*7c2a0*/  MOV R22, R26 ;  /* 0x0000001a00167202 */ /* 0x002fc60000000f00 */
[----:B------:R-:W-:Y:S01]  /*7c2b0*/  IMAD.MOV.U32 R23, RZ, RZ, R27 ;  /* 0x000000ffff177224 */ /* 0x000fe200078e001b */
[----:B------:R-:W-:Y:S01]  /*7c2c0*/  STL [R1+0x10f0], R27 ;  /* 0x0010f01b01007387 */ /* 0x000fe20000100800 */
[----:B------:R-:W-:-:S03]  /*7c2d0*/  IMAD.X R25, R25, 0x1, R2, P2 ;  /* 0x0000000119197824 */ /* 0x000fc600010e0602 */
[----:B------:R-:W-:Y:S04]  /*7c2e0*/  STL [R1+0x1134], R24 ;  /* 0x0011341801007387 */ /* 0x000fe80000100800 */
[----:B------:R-:W3:Y:S04]  /*7c2f0*/  LDL.LU.64 R44, [R1+0xb30] ;  /* 0x000b3000012c7983 */ /* 0x000ee80000300a00 */
[----:B------:R1:W-:Y:S04]  /*7c300*/  LDGSTS.E [R20+0x56c00], [R22.64], P0 ;  /* 0x56c0000016147fae */ /* 0x0003e80008121844 */
[----:B------:R1:W-:Y:S02]  /*7c310*/  STL [R1+0x1130], R25 ;  /* 0x0011301901007387 */ /* 0x0003e40000100800 */
[----:B-1----:R-:W-:Y:S01]  /*7c320*/  IMAD.MOV.U32 R22, RZ, RZ, R24 ;  /* 0x000000ffff167224 */ /* 0x002fe200078e0018 */
[----:B------:R-:W-:-:S02]  /*7c330*/  MOV R23, R25 ;  /* 0x0000001900177202 */ /* 0x000fc40000000f00 */
[----:B------:R-:W3:Y:S04]  /*7c340*/  LDL.LU.64 R24, [R1+0xb20] ;  /* 0x000b200001187983 */ /* 0x000ee80000300a00 */
[----:B------:R-:W3:Y:S01]  /*7c350*/  LDL.LU.64 R26, [R1+0xb10] ;  /* 0x000b1000011a7983 */ /* 0x000ee20000300a00 */
[----:B------:R-:W-:-:S03]  /*7c360*/  IADD3 R34, P1, R34, R31, RZ ;  /* 0x0000001f22227210 */ /* 0x000fc60007f3e0ff */
[----:B------:R-:W3:Y:S01]  /*7c370*/  LDL.LU.64 R42, [R1+0xb00] ;  /* 0x000b0000012a7983 */ /* 0x000ee20000300a00 */
[----:B------:R-:W-:-:S03]  /*7c380*/  IADD3 R28, P2, R28, R31, RZ ;  /* 0x0000001f1c1c7210 */ /* 0x000fc60007f5e0ff */
[----:B------:R1:W-:Y:S04]  /*7c390*/  LDGSTS.E [R20+0x57c00], [R22.64], P0 ;  /* 0x57c0000016147fae */ /* 0x0003e80008121844 */
[----:B------:R-:W-:Y:S01]  /*7c3a0*/  STL [R1+0x1174], R34 ;  /* 0x0011742201007387 */ /* 0x000fe20000100800 */
[----:B-1----:R-:W-:Y:S01]  /*7c3b0*/  MOV R22, R34 ;  /* 0x0000002200167202 */ /* 0x002fe20000000f00 */
[----:B--2---:R-:W-:-:S04]  /*7c3c0*/  IMAD.X R35, R35, 0x1, R2, P1 ;  /* 0x0000000123237824 */ /* 0x004fc800008e0602 */
[----:B------:R-:W-:Y:S01]  /*7c3d0*/  IMAD.MOV.U32 R23, RZ, RZ, R35 ;  /* 0x000000ffff177224 */ /* 0x000fe200078e0023 */
[----:B------:R-:W-:Y:S01]  /*7c3e0*/  STL [R1+0x1170], R35 ;  /* 0x0011702301007387 */ /* 0x000fe20000100800 */
[----:B----4-:R-:W-:-:S03]  /*7c3f0*/  IMAD.X R29, R29, 0x1, R2, P2 ;  /* 0x000000011d1d7824 */ /* 0x010fc600010e0602 */
[----:B------:R1:W-:Y:S04]  /*7c400*/  STL [R1+0x11b4], R28 ;  /* 0x0011b41c01007387 */ /* 0x0003e80000100800 */
[----:B------:R2:W-:Y:S01]  /*7c410*/  LDGSTS.E [R20+0x58c00], [R22.64], P0 ;  /* 0x58c0000016147fae */ /* 0x0005e20008121844 */
[----:B------:R-:W-:-:S03]  /*7c420*/  IADD3 R30, P1, R30, R31, RZ ;  /* 0x0000001f1e1e7210 */ /* 0x000fc60007f3e0ff */
[----:B------:R4:W-:Y:S02]  /*7c430*/  STL [R1+0x11b0], R29 ;  /* 0x0011b01d01007387 */ /* 0x0009e40000100800 */
[----:B------:R-:W-:Y:S01]  /*7c440*/  IMAD.X R33, R33, 0x1, R2, P1 ;  /* 0x0000000121217824 */ /* 0x000fe200008e0602 */
[----:B--2---:R-:W-:Y:S01]  /*7c450*/  MOV R23, R29 ;  /* 0x0000001d00177202 */ /* 0x004fe20000000f00 */
[----:B------:R-:W-:Y:S02]  /*7c460*/  IMAD.MOV.U32 R22, RZ, RZ, R28 ;  /* 0x000000ffff167224 */ /* 0x000fe400078e001c */
[----:B-1----:R-:W2:Y:S04]  /*7c470*/  LDL.LU R28, [R1+0xb78] ;  /* 0x000b7800011c7983 */ /* 0x002ea80000300800 */
[----:B----4-:R-:W4:Y:S01]  /*7c480*/  LDL.LU R29, [R1+0xbb8] ;  /* 0x000bb800011d7983 */ /* 0x010f220000300800 */
[----:B------:R-:W-:-:S03]  /*7c490*/  IADD3 R3, P2, R3, R31, RZ ;  /* 0x0000001f03037210 */ /* 0x000fc60007f5e0ff */
[----:B------:R1:W-:Y:S02]  /*7c4a0*/  STL [R1+0x11f4], R30 ;  /* 0x0011f41e01007387 */ /* 0x0003e40000100800 */
[----:B------:R-:W-:Y:S02]  /*7c4b0*/  IMAD.X R21, R21, 0x1, R2, P2 ;  /* 0x0000000115157824 */ /* 0x000fe400010e0602 */
[----:B------:R-:W-:Y:S04]  /*7c4c0*/  STL [R1+0x11f0], R33 ;  /* 0x0011f02101007387 */ /* 0x000fe80000100800 */
[----:B------:R-:W-:Y:S04]  /*7c4d0*/  STL [R1+0x1234], R3 ;  /* 0x0012340301007387 */ /* 0x000fe80000100800 */
[----:B------:R-:W4:Y:S04]  /*7c4e0*/  LDL.LU R39, [R1+0xb74] ;  /* 0x000b740001277983 */ /* 0x000f280000300800 */
[----:B------:R3:W-:Y:S04]  /*7c4f0*/  STL [R1+0x1230], R21 ;  /* 0x0012301501007387 */ /* 0x0007e80000100800 */
[----:B------:R-:W4:Y:S04]  /*7c500*/  LDL.LU R38, [R1+0xbb4] ;  /* 0x000bb40001267983 */ /* 0x000f280000300800 */
[----:B------:R1:W-:Y:S04]  /*7c510*/  LDGSTS.E [R20+0x59c00], [R22.64], P0 ;  /* 0x59c0000016147fae */ /* 0x0003e80008121844 */
[----:B------:R-:W4:Y:S01]  /*7c520*/  LDL.LU R37, [R1+0xbf8] ;  /* 0x000bf80001257983 */ /* 0x000f220000300800 */
[----:B-1----:R-:W-:-:S03]  /*7c530*/  MOV R22, R30 ;  /* 0x0000001e00167202 */ /* 0x002fc60000000f00 */
[----:B------:R-:W4:Y:S04]  /*7c540*/  LDL.LU R30, [R1+0xbfc] ;  /* 0x000bfc00011e7983 */ /* 0x000f280000300800 */
[----:B------:R-:W4:Y:S04]  /*7c550*/  LDL.LU R36, [R1+0xc38] ;  /* 0x000c380001247983 */ /* 0x000f280000300800 */
[----:B------:R-:W4:Y:S01]  /*7c560*/  LDL.LU R34, [R1+0xc3c] ;  /* 0x000c3c0001227983 */ /* 0x000f220000300800 */
[----:B------:R-:W-:-:S05]  /*7c570*/  IMAD.MOV.U32 R23, RZ, RZ, R33 ;  /* 0x000000ffff177224 */ /* 0x000fca00078e0021 */
[----:B------:R1:W-:Y:S02]  /*7c580*/  LDGSTS.E [R20+0x5ac00], [R22.64], P0 ;  /* 0x5ac0000016147fae */ /* 0x0003e40008121844 */
[----:B-1----:R-:W-:Y:S01]  /*7c590*/  MOV R23, R21 ;  /* 0x0000001500177202 */ /* 0x002fe20000000f00 */
[----:B------:R-:W-:Y:S01]  /*7c5a0*/  IMAD.MOV.U32 R22, RZ, RZ, R3 ;  /* 0x000000ffff167224 */ /* 0x000fe200078e0003 */
[----:B---3--:R-:W-:-:S04]  /*7c5b0*/  IADD3 R21, P1, R44, R31, RZ ;  /* 0x0000001f2c157210 */ /* 0x008fc80007f3e0ff */
[----:B------:R1:W-:Y:S01]  /*7c5c0*/  LDGSTS.E [R20+0x5bc00], [R22.64], P0 ;  /* 0x5bc0000016147fae */ /* 0x0003e20008121844 */
[----:B------:R-:W-:Y:S01]  /*7c5d0*/  IMAD.X R3, R45, 0x1, R2, P1 ;  /* 0x000000012d037824 */ /* 0x000fe200008e0602 */
[----:B-1----:R-:W-:-:S05]  /*7c5e0*/  IADD3 R23, P1, R24, R31, RZ ;  /* 0x0000001f18177210 */ /* 0x002fca0007f3e0ff */
[----:B------:R-:W-:Y:S01]  /*7c5f0*/  IMAD.X R22, R25, 0x1, R2, P1 ;  /* 0x0000000119167824 */ /* 0x000fe200008e0602 */
[----:B------:R-:W-:-:S04]  /*7c600*/  IADD3 R25, P1, R26, R31, RZ ;  /* 0x0000001f1a197210 */ /* 0x000fc80007f3e0ff */
[----:B------:R-:W-:Y:S02]  /*7c610*/  IADD3.X R24, R27, R2, RZ, P1, !PT ;  /* 0x000000021b187210 */ /* 0x000fe40000ffe4ff */
[----:B------:R-:W-:Y:S02]  /*7c620*/  LOP3.LUT R23, R23, R22, RZ, 0x3c, !PT ;  /* 0x0000001617177212 */ /* 0x000fe400078e3cff */
[----:B------:R-:W-:Y:S02]  /*7c630*/  LOP3.LUT R25, R25, R24, RZ, 0x3c, !PT ;  /* 0x0000001819197212 */ /* 0x000fe400078e3cff */
[----:B------:R-:W-:Y:S02]  /*7c640*/  IADD3 R27, P1, R42, R31, RZ ;  /* 0x0000001f2a1b7210 */ /* 0x000fe40007f3e0ff */
[----:B------:R-:W-:Y:S01]  /*7c650*/  LOP3.LUT R22, R23, R22, RZ, 0x3c, !PT ;  /* 0x0000001617167212 */ /* 0x000fe200078e3cff */
[----:B------:R-:W-:Y:S01]  /*7c660*/  IMAD.MOV.U32 R44, RZ, RZ, R21 ;  /* 0x000000ffff2c7224 */ /* 0x000fe200078e0015 */
[----:B------:R-:W-:-:S02]  /*7c670*/  MOV R45, R3 ;  /* 0x00000003002d7202 */ /* 0x000fc40000000f00 */
[----:B------:R-:W-:Y:S01]  /*7c680*/  LOP3.LUT R24, R25, R24, RZ, 0x3c, !PT ;  /* 0x0000001819187212 */ /* 0x000fe200078e3cff */
[----:B------:R-:W-:Y:S01]  /*7c690*/  IMAD.X R26, R43, 0x1, R2, P1 ;  /* 0x000000012b1a7824 */ /* 0x000fe200008e0602 */
[----:B------:R-:W-:Y:S01]  /*7c6a0*/  LOP3.LUT R23, R23, R22, RZ, 0x3c, !PT ;  /* 0x0000001617177212 */ /* 0x000fe200078e3cff */
[----:B------:R-:W-:Y:S01]  /*7c6b0*/  STL.64 [R1+0xb30], R44 ;  /* 0x000b302c01007387 */ /* 0x000fe20000100a00 */
[----:B------:R-:W-:Y:S01]  /*7c6c0*/  LOP3.LUT R25, R25, R24, RZ, 0x3c, !PT ;  /* 0x0000001819197212 */ /* 0x000fe200078e3cff */
[----:B------:R-:W-:Y:S02]  /*7c6d0*/  IMAD.MOV.U32 R42, RZ, RZ, R27 ;  /* 0x000000ffff2a7224 */ /* 0x000fe400078e001b */
[----:B------:R-:W-:Y:S01]  /*7c6e0*/  IMAD.MOV.U32 R43, RZ, RZ, R26 ;  /* 0x000000ffff2b7224 */ /* 0x000fe200078e001a */
[----:B------:R-:W-:Y:S04]  /*7c6f0*/  STL.64 [R1+0xb20], R22 ;  /* 0x000b201601007387 */ /* 0x000fe80000100a00 */
[----:B------:R-:W3:Y:S04]  /*7c700*/  LDL.LU R33, [R1+0xc7c] ;  /* 0x000c7c0001217983 */ /* 0x000ee80000300800 */
[----:B------:R-:W-:Y:S04]  /*7c710*/  STL.64 [R1+0xb10], R24 ;  /* 0x000b101801007387 */ /* 0x000fe80000100a00 */
[----:B------:R-:W3:Y:S04]  /*7c720*/  LDL.LU R26, [R1+0xcbc] ;  /* 0x000cbc00011a7983 */ /* 0x000ee80000300800 */
[----:B------:R-:W-:Y:S04]  /*7c730*/  STL.64 [R1+0xb00], R42 ;  /* 0x000b002a01007387 */ /* 0x000fe80000100a00 */
[----:B------:R-:W3:Y:S01]  /*7c740*/  LDL.LU R35, [R1+0xc78] ;  /* 0x000c780001237983 */ /* 0x000ee20000300800 */
[----:B------:R-:W-:-:S03]  /*7c750*/  LOP3.LUT R41, R41, 0x70, RZ, 0x3c, !PT ;  /* 0x0000007029297812 */ /* 0x000fc600078e3cff */
[----:B------:R-:W3:Y:S04]  /*7c760*/  LDL.LU R27, [R1+0xcb8] ;  /* 0x000cb800011b7983 */ /* 0x000ee80000300800 */
[----:B------:R1:W-:Y:S01]  /*7c770*/  LDGSTS.E [R20+0x5cc00], [R44.64], P0 ;  /* 0x5cc000002c147fae */ /* 0x0003e20008121844 */
[----:B------:R-:W-:-:S03]  /*7c780*/  IMAD R3, R40, 0x20000, R41 ;  /* 0x0002000028037824 */ /* 0x000fc600078e0229 */
[----:B------:R1:W-:Y:S04]  /*7c790*/  LDGSTS.E [R20+0x5dc00], [R22.64], P0 ;  /* 0x5dc0000016147fae */ /* 0x0003e80008121844 */
[----:B------:R1:W-:Y:S04]  /*7c7a0*/  LDGSTS.E [R20+0x5ec00], [R24.64], P0 ;  /* 0x5ec0000018147fae */ /* 0x0003e80008121844 */
[----:B------:R1:W-:Y:S01]  /*7c7b0*/  LDGSTS.E [R20+0x5fc00], [R42.64], P0 ;  /* 0x5fc000002a147fae */ /* 0x0003e20008121844 */
[-C--:B--2---:R-:W-:Y:S02]  /*7c7c0*/  IADD3 R28, P1, R28, R31.reuse, RZ ;  /* 0x0000001f1c1c7210 */ /* 0x084fe40007f3e0ff */
[----:B----4-:R-:W-:-:S03]  /*7c7d0*/  IADD3 R29, P2, R29, R31, RZ ;  /* 0x0000001f1d1d7210 */ /* 0x010fc60007f5e0ff */
[----:B------:R2:W-:Y:S01]  /*7c7e0*/  STL [R1+0xb78], R28 ;  /* 0x000b781c01007387 */ /* 0x0005e20000100800 */
[----:B-1----:R-:W-:Y:S02]  /*7c7f0*/  MOV R20, R28 ;  /* 0x0000001c00147202 */ /* 0x002fe40000000f00 */
[----:B------:R-:W-:-:S05]  /*7c800*/  IADD3.X R39, R39, R2, RZ, P1, !PT ;  /* 0x0000000227277210 */ /* 0x000fca0000ffe4ff */
[----:B------:R-:W-:Y:S01]  /*7c810*/  STL [R1+0xb74], R39 ;  /* 0x000b742701007387 */ /* 0x000fe20000100800 */
[----:B------:R-:W-:-:S03]  /*7c820*/  IMAD.X R38, R38, 0x1, R2, P2 ;  /* 0x0000000126267824 */ /* 0x000fc600010e0602 */
[----:B------:R1:W-:Y:S01]  /*7c830*/  STL [R1+0xbb8], R29 ;  /* 0x000bb81d01007387 */ /* 0x0003e20000100800 */
[----:B------:R-:W-:-:S03]  /*7c840*/  IMAD.MOV.U32 R21, RZ, RZ, R39 ;  /* 0x000000ffff157224 */ /* 0x000fc600078e0027 */
[----:B------:R-:W-:Y:S04]  /*7c850*/  STL [R1+0xbb4], R38 ;  /* 0x000bb42601007387 */ /* 0x000fe80000100800 */
[----:B--2---:R-:W2:Y:S04]  /*7c860*/  LDL.LU R28, [R1+0xcfc] ;  /* 0x000cfc00011c7983 */ /* 0x004ea80000300800 */
[----:B------:R4:W-:Y:S04]  /*7c870*/  LDGSTS.E [R3+0x40e00], [R20.64], P0 ;  /* 0x40e0000014037fae */ /* 0x0009e80008121844 */
[----:B------:R-:W2:Y:S01]  /*7c880*/  LDL.LU R22, [R1+0xd3c] ;  /* 0x000d3c0001167983 */ /* 0x000ea20000300800 */
[----:B------:R-:W-:Y:S01]  /*7c890*/  IADD3 R30, P1, R30, R31, RZ ;  /* 0x0000001f1e1e7210 */ /* 0x000fe20007f3e0ff */
[----:B----4-:R-:W-:-:S02]  /*7c8a0*/  IMAD.MOV.U32 R20, RZ, RZ, R29 ;  /* 0x000000ffff147224 */ /* 0x010fc400078e001d */
[----:B-1----:R-:W4:Y:S04]  /*7c8b0*/  LDL.LU R29, [R1+0xcf8] ;  /* 0x000cf800011d7983 */ /* 0x002f280000300800 */
[----:B------:R-:W4:Y:S01]  /*7c8c0*/  LDL.LU R24, [R1+0xd38] ;  /* 0x000d380001187983 */ /* 0x000f220000300800 */
[----:B------:R-:W-:Y:S01]  /*7c8d0*/  IADD3 R34, P2, R34, R31, RZ ;  /* 0x0000001f22227210 */ /* 0x000fe20007f5e0ff */
[--C-:B------:R-:W-:Y:S01]  /*7c8e0*/  IMAD.X R37, R37, 0x1, R2.reuse, P1 ;  /* 0x0000000125257824 */ /* 0x100fe200008e0602 */
[----:B------:R-:W-:Y:S01]  /*7c8f0*/  MOV R21, R38 ;  /* 0x0000002600157202 */ /* 0x000fe20000000f00 */
[----:B------:R1:W-:Y:S02]  /*7c900*/  STL [R1+0xbfc], R30 ;  /* 0x000bfc1e01007387 */ /* 0x0003e40000100800 */
[----:B------:R-:W-:-:S02]  /*7c910*/  IMAD.X R36, R36, 0x1, R2, P2 ;  /* 0x0000000124247824 */ /* 0x000fc400010e0602 */
[----:B------:R-:W-:Y:S04]  /*7c920*/  STL [R1+0xbf8], R37 ;  /* 0x000bf82501007387 */ /* 0x000fe80000100800 */
[----:B------:R1:W-:Y:S04]  /*7c930*/  STL [R1+0xc3c], R34 ;  /* 0x000c3c2201007387 */ /* 0x0003e80000100800 */
[----:B------:R-:W4:Y:S04]  /*7c940*/  LDL.LU R23, [R1+0xd7c] ;  /* 0x000d7c0001177983 */ /* 0x000f280000300800 */
[----:B------:R1:W-:Y:S04]  /*7c950*/  LDGSTS.E [R3+0x41e00], [R20.64], P0 ;  /* 0x41e0000014037fae */ /* 0x0003e80008121844 */
[----:B------:R-:W-:Y:S01]  /*7c960*/  STL [R1+0xc38], R36 ;  /* 0x000c382401007387 */ /* 0x000fe20000100800 */
[----:B-1----:R-:W-:Y:S01]  /*7c970*/  MOV R20, R30 ;  /* 0x0000001e00147202 */ /* 0x002fe20000000f00 */
[----:B------:R-:W-:-:S02]  /*7c980*/  IMAD.MOV.U32 R21, RZ, RZ, R37 ;  /* 0x000000ffff157224 */ /* 0x000fc400078e0025 */
[----:B------:R-:W4:Y:S04]  /*7c990*/  LDL.LU R30, [R1+0xdbc] ;  /* 0x000dbc00011e7983 */ /* 0x000f280000300800 */
[----:B------:R-:W4:Y:S04]  /*7c9a0*/  LDL.LU R25, [R1+0xd78] ;  /* 0x000d780001197983 */ /* 0x000f280000300800 */
[----:B------:R1:W-:Y:S02]  /*7c9b0*/  LDGSTS.E [R3+0x42e00], [R20.64], P0 ;  /* 0x42e0000014037fae */ /* 0x0003e40008121844 */
[----:B-1----:R-:W-:-:S02]  /*7c9c0*/  IMAD.MOV.U32 R20, RZ, RZ, R34 ;  /* 0x000000ffff147224 */ /* 0x002fc400078e0022 */
[----:B------:R-:W4:Y:S01]  /*7c9d0*/  LDL.LU R34, [R1+0xdb8] ;  /* 0x000db80001227983 */ /* 0x000f220000300800 */
[----:B------:R-:W-:-:S05]  /*7c9e0*/  MOV R21, R36 ;  /* 0x0000002400157202 */ /* 0x000fca0000000f00 */
[----:B------:R1:W-:Y:S01]  /*7c9f0*/  LDGSTS.E [R3+0x43e00], [R20.64], P0 ;  /* 0x43e0000014037fae */ /* 0x0003e20008121844 */
[-C--:B---3--:R-:W-:Y:S02]  /*7ca00*/  IADD3 R33, P1, R33, R31.reuse, RZ ;  /* 0x0000001f21217210 */ /* 0x088fe40007f3e0ff */
[----:B------:R-:W-:-:S03]  /*7ca10*/  IADD3 R26, P2, R26, R31, RZ ;  /* 0x0000001f1a1a7210 */ /* 0x000fc60007f5e0ff */
[----:B------:R3:W-:Y:S01]  /*7ca20*/  STL [R1+0xc7c], R33 ;  /* 0x000c7c2101007387 */ /* 0x0007e20000100800 */
[----:B-1----:R-:W-:Y:S01]  /*7ca30*/  MOV R20, R33 ;  /* 0x0000002100147202 */ /* 0x002fe20000000f00 */
[--C-:B------:R-:W-:Y:S02]  /*7ca40*/  IMAD.X R35, R35, 0x1, R2.reuse, P1 ;  /* 0x0000000123237824 */ /* 0x100fe400008e0602 */
[----:B------:R-:W-:-:S03]  /*7ca50*/  IMAD.X R27, R27, 0x1, R2, P2 ;  /* 0x000000011b1b7824 */ /* 0x000fc600010e0602 */
[----:B------:R1:W-:Y:S04]  /*7ca60*/  STL [R1+0xc78], R35 ;  /* 0x000c782301007387 */ /* 0x0003e80000100800 */
[----:B------:R1:W-:Y:S04]  /*7ca70*/  STL [R1+0xcbc], R26 ;  /* 0x000cbc1a01007387 */ /* 0x0003e80000100800 */
[----:B---3--:R-:W3:Y:S01]  /*7ca80*/  LDL.LU R33, [R1+0xdfc] ;  /* 0x000dfc0001217983 */ /* 0x008ee20000300800 */
[----:B------:R-:W-:-:S03]  /*7ca90*/  IMAD.MOV.U32 R21, RZ, RZ, R35 ;  /* 0x000000ffff157224 */ /* 0x000fc600078e0023 */
[----:B------:R1:W-:Y:S04]  /*7caa0*/  STL [R1+0xcb8], R27 ;  /* 0x000cb81b01007387 */ /* 0x0003e80000100800 */
[----:B------:R-:W3:Y:S04]  /*7cab0*/  LDL.LU R36, [R1+0xe3c] ;  /* 0x000e3c0001247983 */ /* 0x000ee80000300800 */
[----:B-1----:R-:W3:Y:S04]  /*7cac0*/  LDL.LU R35, [R1+0xdf8] ;  /* 0x000df80001237983 */ /* 0x002ee80000300800 */
[----:B------:R-:W3:Y:S04]  /*7cad0*/  LDL.LU R37, [R1+0xe38] ;  /* 0x000e380001257983 */ /* 0x000ee80000300800 */
[----:B------:R1:W-:Y:S02]  /*7cae0*/  LDGSTS.E [R3+0x44e00], [R20.64], P0 ;  /* 0x44e0000014037fae */ /* 0x0003e40008121844 */
[----:B-1----:R-:W-:Y:S01]  /*7caf0*/  IMAD.MOV.U32 R20, RZ, RZ, R26 ;  /* 0x000000ffff147224 */ /* 0x002fe200078e001a */
[----:B------:R-:W-:Y:S01]  /*7cb00*/  MOV R21, R27 ;  /* 0x0000001b00157202 */ /* 0x000fe20000000f00 */
[----:B------:R-:W3:Y:S04]  /*7cb10*/  LDL.LU R26, [R1+0xe7c] ;  /* 0x000e7c00011a7983 */ /* 0x000ee80000300800 */
[----:B------:R-:W3:Y:S04]  /*7cb20*/  LDL.LU R27, [R1+0xebc] ;  /* 0x000ebc00011b7983 */ /* 0x000ee80000300800 */
[----:B------:R1:W-:Y:S01]  /*7cb30*/  LDGSTS.E [R3+0x45e00], [R20.64], P0 ;  /* 0x45e0000014037fae */ /* 0x0003e20008121844 */
[----:B--2---:R-:W-:-:S05]  /*7cb40*/  IADD3 R28, P1, R28, R31, RZ ;  /* 0x0000001f1c1c7210 */ /* 0x004fca0007f3e0ff */
[----:B------:R2:W-:Y:S01]  /*7cb50*/  STL [R1+0xcfc], R28 ;  /* 0x000cfc1c01007387 */ /* 0x0005e20000100800 */
[----:B------:R-:W-:Y:S02]  /*7cb60*/  IADD3 R22, P2, R22, R31, RZ ;  /* 0x0000001f16167210 */ /* 0x000fe40007f5e0ff */
[----:B-1----:R-:W-:Y:S01]  /*7cb70*/  MOV R20, R28 ;  /* 0x0000001c00147202 */ /* 0x002fe20000000f00 */
[--C-:B----4-:R-:W-:Y:S02]  /*7cb80*/  IMAD.X R29, R29, 0x1, R2.reuse, P1 ;  /* 0x000000011d1d7824 */ /* 0x110fe400008e0602 */
[----:B------:R-:W-:-:S03]  /*7cb90*/  IMAD.X R24, R24, 0x1, R2, P2 ;  /* 0x0000000118187824 */ /* 0x000fc600010e0602 */
[----:B------:R1:W-:Y:S04]  /*7cba0*/  STL [R1+0xcf8], R29 ;  /* 0x000cf81d01007387 */ /* 0x0003e80000100800 */
[----:B------:R-:W-:Y:S04]  /*7cbb0*/  STL [R1+0xd3c], R22 ;  /* 0x000d3c1601007387 */ /* 0x000fe80000100800 */
[----:B--2---:R-:W2:Y:S01]  /*7cbc0*/  LDL.LU R28, [R1+0xe78] ;  /* 0x000e7800011c7983 */ /* 0x004ea20000300800 */
[----:B------:R-:W-:-:S03]  /*7cbd0*/  IMAD.MOV.U32 R21, RZ, RZ, R29 ;  /* 0x000000ffff157224 */ /* 0x000fc600078e001d */
[----:B------:R4:W-:Y:S04]  /*7cbe0*/  STL [R1+0xd38], R24 ;  /* 0x000d381801007387 */ /* 0x0009e80000100800 */
[----:B-1----:R-:W2:Y:S01]  /*7cbf0*/  LDL.LU R29, [R1+0xeb8] ;  /* 0x000eb800011d7983 */ /* 0x002ea20000300800 */
[----:B------:R-:W-:-:S03]  /*7cc00*/  IADD3 R23, P1, R23, R31, RZ ;  /* 0x0000001f17177210 */ /* 0x000fc60007f3e0ff */
[----:B------:R1:W-:Y:S02]  /*7cc10*/  LDGSTS.E [R3+0x46e00], [R20.64], P0 ;  /* 0x46e0000014037fae */ /* 0x0003e40008121844 */
[----:B-1----:R-:W-:Y:S01]  /*7cc20*/  IMAD.MOV.U32 R20, RZ, RZ, R22 ;  /* 0x000000ffff147224 */ /* 0x002fe200078e0016 */
[----:B------:R-:W-:Y:S02]  /*7cc30*/  MOV R21, R24 ;  /* 0x0000001800157202 */ /* 0x000fe40000000f00 */
[----:B------:R-:W-:Y:S01]  /*7cc40*/  IADD3 R30, P2, R30, R31, RZ ;  /* 0x0000001f1e1e7210 */ /* 0x000fe20007f5e0ff */
[----:B----4-:R-:W4:Y:S01]  /*7cc50*/  LDL.LU R24, [R1+0xefc] ;  /* 0x000efc0001187983 */ /* 0x010f220000300800 */
[----:B------:R-:W-:-:S03]  /*7cc60*/  IMAD.X R25, R25, 0x1, R2, P1 ;  /* 0x0000000119197824 */ /* 0x000fc600008e0602 */
[----:B------:R-:W4:Y:S04]  /*7cc70*/  LDL.LU R22, [R1+0xf3c] ;  /* 0x000f3c0001167983 */ /* 0x000f280000300800 */
[----:B------:R-:W-:Y:S04]  /*7cc80*/  STL [R1+0xd7c], R23 ;  /* 0x000d7c1701007387 */ /* 0x000fe80000100800 */
[----:B------:R1:W-:Y:S04]  /*7cc90*/  LDGSTS.E [R3+0x47e00], [R20.64], P0 ;  /* 0x47e0000014037fae */ /* 0x0003e80008121844 */
[----:B------:R1:W-:Y:S01]  /*7cca0*/  STL [R1+0xd78], R25 ;  /* 0x000d781901007387 */ /* 0x0003e20000100800 */
[----:B------:R-:W-:-:S03]  /*7ccb0*/  IMAD.X R34, R34, 0x1, R2, P2 ;  /* 0x0000000122227824 */ /* 0x000fc600010e0602 */
[----:B------:R-:W-:Y:S01]  /*7ccc0*/  STL [R1+0xdbc], R30 ;  /* 0x000dbc1e01007387 */ /* 0x000fe20000100800 */
[----:B-1----:R-:W-:-:S03]  /*7ccd0*/  IMAD.MOV.U32 R21, RZ, RZ, R25 ;  /* 0x000000ffff157224 */ /* 0x002fc600078e0019 */
[----:B------:R-:W4:Y:S01]  /*7cce0*/  LDL.LU R25, [R1+0xef8] ;  /* 0x000ef80001197983 */ /* 0x000f220000300800 */
[----:B------:R-:W-:-:S03]  /*7ccf0*/  MOV R20, R23 ;  /* 0x0000001700147202 */ /* 0x000fc60000000f00 */
[----:B------:R1:W-:Y:S04]  /*7cd00*/  STL [R1+0xdb8], R34 ;  /* 0x000db82201007387 */ /* 0x0003e80000100800 */
[----:B------:R-:W4:Y:S04]  /*7cd10*/  LDL.LU R23, [R1+0xf38] ;  /* 0x000f380001177983 */ /* 0x000f280000300800 */
[----:B------:R1:W-:Y:S02]  /*7cd20*/  LDGSTS.E [R3+0x48e00], [R20.64], P0 ;  /* 0x48e0000014037fae */ /* 0x0003e40008121844 */
[----:B-1----:R-:W-:Y:S01]  /*7cd30*/  IMAD.MOV.U32 R20, RZ, RZ, R30 ;  /* 0x000000ffff147224 */ /* 0x002fe200078e001e */
[----:B------:R-:W-:-:S02]  /*7cd40*/  MOV R21, R34 ;  /* 0x0000002200157202 */ /* 0x000fc40000000f00 */
[----:B------:R-:W4:Y:S04]  /*7cd50*/  LDL.LU R34, [R1+0xf7c] ;  /* 0x000f7c0001227983 */ /* 0x000f280000300800 */
[----:B------:R-:W4:Y:S04]  /*7cd60*/  LDL.LU R30, [R1+0xfbc] ;  /* 0x000fbc00011e7983 */ /* 0x000f280000300800 */
[----:B------:R1:W-:Y:S01]  /*7cd70*/  LDGSTS.E [R3+0x49e00], [R20.64], P0 ;  /* 0x49e0000014037fae */ /* 0x0003e20008121844 */
[-C--:B---3--:R-:W-:Y:S02]  /*7cd80*/  IADD3 R33, P1, R33, R31.reuse, RZ ;  /* 0x0000001f21217210 */ /* 0x088fe40007f3e0ff */
[----:B------:R-:W-:-:S03]  /*7cd90*/  IADD3 R36, P2, R36, R31, RZ ;  /* 0x0000001f24247210 */ /* 0x000fc60007f5e0ff */
[--C-:B------:R-:W-:Y:S01]  /*7cda0*/  IMAD.X R35, R35, 0x1, R2.reuse, P1 ;  /* 0x0000000123237824 */ /* 0x100fe200008e0602 */
[----:B------:R-:W-:Y:S01]  /*7cdb0*/  STL [R1+0xdfc], R33 ;  /* 0x000dfc2101007387 */ /* 0x000fe20000100800 */
[----:B------:R-:W-:-:S03]  /*7cdc0*/  IMAD.X R37, R37, 0x1, R2, P2 ;  /* 0x0000000125257824 */ /* 0x000fc600010e0602 */
[----:B------:R3:W-:Y:S01]  /*7cdd0*/  STL [R1+0xdf8], R35 ;  /* 0x000df82301007387 */ /* 0x0007e20000100800 */
[----:B-1----:R-:W-:Y:S01]  /*7cde0*/  IMAD.MOV.U32 R21, RZ, RZ, R35 ;  /* 0x000000ffff157224 */ /* 0x002fe200078e0023 */
[----:B------:R-:W-:Y:S02]  /*7cdf0*/  MOV R20, R33 ;  /* 0x0000002100147202 */ /* 0x000fe40000000f00 */
[----:B------:R-:W-:Y:S04]  /*7ce00*/  STL [R1+0xe3c], R36 ;  /* 0x000e3c2401007387 */ /* 0x000fe80000100800 */
[----:B------:R1:W-:Y:S04]  /*7ce10*/  LDGSTS.E [R3+0x4ae00], [R20.64], P0 ;  /* 0x4ae0000014037fae */ /* 0x0003e80008121844 */
[----:B---3--:R-:W4:Y:S04]  /*7ce20*/  LDL.LU R35, [R1+0xf78] ;  /* 0x000f780001237983 */ /* 0x008f280000300800 */
[----:B------:R-:W-:Y:S01]  /*7ce30*/  STL [R1+0xe38], R37 ;  /* 0x000e382501007387 */ /* 0x000fe20000100800 */
[----:B------:R-:W-:-:S03]  /*7ce40*/  IADD3 R26, P1, R26, R31, RZ ;  /* 0x0000001f1a1a7210 */ /* 0x000fc60007f3e0ff */
[----:B------:R-:W4:Y:S01]  /*7ce50*/  LDL.LU R33, [R1+0xfb8] ;  /* 0x000fb80001217983 */ /* 0x000f220000300800 */
[----:B-1----:R-:W-:Y:S01]  /*7ce60*/  IMAD.MOV.U32 R20, RZ, RZ, R36 ;  /* 0x000000ffff147224 */ /* 0x002fe200078e0024 */
[----:B------:R-:W-:Y:S02]  /*7ce70*/  MOV R21, R37 ;  /* 0x0000002500157202 */ /* 0x000fe40000000f00 */
[----:B------:R-:W-:Y:S01]  /*7ce80*/  IADD3 R27, P2, R27, R31, RZ ;  /* 0x0000001f1b1b7210 */ /* 0x000fe20007f5e0ff */
[----:B------:R-:W-:Y:S04]  /*7ce90*/  STL [R1+0xe7c], R26 ;  /* 0x000e7c1a01007387 */ /* 0x000fe80000100800 */
[----:B------:R1:W-:Y:S02]  /*7cea0*/  LDGSTS.E [R3+0x4be00], [R20.64], P0 ;  /* 0x4be0000014037fae */ /* 0x0003e40008121844 */
[----:B-1----:R-:W-:Y:S01]  /*7ceb0*/  MOV R20, R26 ;  /* 0x0000001a00147202 */ /* 0x002fe20000000f00 */
[----:B--2---:R-:W-:-:S04]  /*7cec0*/  IMAD.X R28, R28, 0x1, R2, P1 ;  /* 0x000000011c1c7824 */ /* 0x004fc800008e0602 */
[----:B------:R-:W-:Y:S01]  /*7ced0*/  IMAD.MOV.U32 R21, RZ, RZ, R28 ;  /* 0x000000ffff157224 */ /* 0x000fe200078e001c */
[----:B------:R1:W-:Y:S01]  /*7cee0*/  STL [R1+0xe78], R28 ;  /* 0x000e781c01007387 */ /* 0x0003e20000100800 */
[----:B------:R-:W-:-:S03]  /*7cef0*/  IMAD.X R29, R29, 0x1, R2, P2 ;  /* 0x000000011d1d7824 */ /* 0x000fc600010e0602 */
[----:B------:R-:W-:Y:S04]  /*7cf00*/  STL [R1+0xebc], R27 ;  /* 0x000ebc1b01007387 */ /* 0x000fe80000100800 */
[----:B------:R2:W-:Y:S04]  /*7cf10*/  LDGSTS.E [R3+0x4ce00], [R20.64], P0 ;  /* 0x4ce0000014037fae */ /* 0x0005e80008121844 */
[----:B-1----:R-:W3:Y:S04]  /*7cf20*/  LDL.LU R28, [R1+0xffc] ;  /* 0x000ffc00011c7983 */ /* 0x002ee80000300800 */
[----:B------:R1:W-:Y:S04]  /*7cf30*/  STL [R1+0xeb8], R29 ;  /* 0x000eb81d01007387 */ /* 0x0003e80000100800 */
[----:B------:R-:W3:Y:S01]  /*7cf40*/  LDL.LU R26, [R1+0x103c] ;  /* 0x00103c00011a7983 */ /* 0x000ee20000300800 */
[----:B--2---:R-:W-:-:S03]  /*7cf50*/  MOV R21, R29 ;  /* 0x0000001d00157202 */ /* 0x004fc60000000f00 */
[----:B-1----:R-:W2:Y:S01]  /*7cf60*/  LDL.LU R29, [R1+0xff8] ;  /* 0x000ff800011d7983 */ /* 0x002ea20000300800 */
[----:B------:R-:W-:Y:S01]  /*7cf70*/  IMAD.MOV.U32 R20, RZ, RZ, R27 ;  /* 0x000000ffff147224 */ /* 0x000fe200078e001b */
[-C--:B----4-:R-:W-:Y:S02]  /*7cf80*/  IADD3 R24, P1, R24, R31.reuse, RZ ;  /* 0x0000001f18187210 */ /* 0x090fe40007f3e0ff */
[----:B------:R-:W4:Y:S01]  /*7cf90*/  LDL.LU R27, [R1+0x1038] ;  /* 0x00103800011b7983 */ /* 0x000f220000300800 */
[----:B------:R-:W-:-:S03]  /*7cfa0*/  IADD3 R22, P2, R22, R31, RZ ;  /* 0x0000001f16167210 */ /* 0x000fc60007f5e0ff */
[----:B------:R1:W-:Y:S04]  /*7cfb0*/  LDGSTS.E [R3+0x4de00], [R20.64], P0 ;  /* 0x4de0000014037fae */ /* 0x0003e80008121844 */
[----:B------:R-:W-:Y:S01]  /*7cfc0*/  STL [R1+0xefc], R24 ;  /* 0x000efc1801007387 */ /* 0x000fe20000100800 */
[----:B------:R-:W-:Y:S01]  /*7cfd0*/  IMAD.X R25, R25, 0x1, R2, P1 ;  /* 0x0000000119197824 */ /* 0x000fe200008e0602 */
[----:B-1----:R-:W-:-:S03]  /*7cfe0*/  MOV R20, R24 ;  /* 0x0000001800147202 */ /* 0x002fc60000000f00 */
[----:B------:R-:W-:Y:S01]  /*7cff0*/  IMAD.MOV.U32 R21, RZ, RZ, R25 ;  /* 0x000000ffff157224 */ /* 0x000fe200078e0019 */
[----:B------:R-:W-:Y:S01]  /*7d000*/  STL [R1+0xef8], R25 ;  /* 0x000ef81901007387 */ /* 0x000fe20000100800 */
[----:B------:R-:W-:-:S03]  /*7d010*/  IMAD.X R23, R23, 0x1, R2, P2 ;  /* 0x0000000117177824 */ /* 0x000fc600010e0602 */
[----:B------:R-:W-:Y:S04]  /*7d020*/  STL [R1+0xf3c], R22 ;  /* 0x000f3c1601007387 */ /* 0x000fe80000100800 */
[----:B------:R1:W-:Y:S04]  /*7d030*/  LDGSTS.E [R3+0x4ee00], [R20.64], P0 ;  /* 0x4ee0000014037fae */ /* 0x0003e80008121844 */
[----:B------:R1:W-:Y:S02]  /*7d040*/  STL [R1+0xf38], R23 ;  /* 0x000f381701007387 */ /* 0x0003e40000100800 */
[----:B-1----:R-:W-:Y:S01]  /*7d050*/  MOV R21, R23 ;  /* 0x0000001700157202 */ /* 0x002fe20000000f00 */
[----:B------:R-:W-:Y:S01]  /*7d060*/  IMAD.MOV.U32 R20, RZ, RZ, R22 ;  /* 0x000000ffff147224 */ /* 0x000fe200078e0016 */
[----:B------:R-:W4:Y:S04]  /*7d070*/  LDL.LU R23, [R1+0x1078] ;  /* 0x0010780001177983 */ /* 0x000f280000300800 */
[----:B------:R-:W4:Y:S04]  /*7d080*/  LDL.LU R22, [R1+0x107c] ;  /* 0x00107c0001167983 */ /* 0x000f280000300800 */
[----:B------:R-:W4:Y:S04]  /*7d090*/  LDL.LU R25, [R1+0x10b8] ;  /* 0x0010b80001197983 */ /* 0x000f280000300800 */
[----:B------:R-:W4:Y:S01]  /*7d0a0*/  LDL.LU R24, [R1+0x10bc] ;  /* 0x0010bc0001187983 */ /* 0x000f220000300800 */
[----:B------:R-:W-:-:S02]  /*7d0b0*/  IADD3 R34, P1, R34, R31, RZ ;  /* 0x0000001f22227210 */ /* 0x000fc40007f3e0ff */
[----:B------:R-:W-:Y:S01]  /*7d0c0*/  IADD3 R30, P2, R30, R31, RZ ;  /* 0x0000001f1e1e7210 */ /* 0x000fe20007f5e0ff */
[----:B------:R1:W-:Y:S04]  /*7d0d0*/  LDGSTS.E [R3+0x4fe00], [R20.64], P0 ;  /* 0x4fe0000014037fae */ /* 0x0003e80008121844 */
[----:B------:R-:W-:Y:S01]  /*7d0e0*/  STL [R1+0xf7c], R34 ;  /* 0x000f7c2201007387 */ /* 0x000fe20000100800 */
[----:B------:R-:W-:-:S05]  /*7d0f0*/  IMAD.X R35, R35, 0x1, R2, P1 ;  /* 0x0000000123237824 */ /* 0x000fca00008e0602 */
[----:B------:R1:W-:Y:S01]  /*7d100*/  STL [R1+0xf78], R35 ;  /* 0x000f782301007387 */ /* 0x0003e20000100800 */
[----:B------:R-:W-:-:S03]  /*7d110*/  IMAD.X R33, R33, 0x1, R2, P2 ;  /* 0x0000000121217824 */ /* 0x000fc600010e0602 */
[----:B------:R-:W-:Y:S04]  /*7d120*/  STL [R1+0xfbc], R30 ;  /* 0x000fbc1e01007387 */ /* 0x000fe80000100800 */
[----:B------:R1:W-:Y:S04]  /*7d130*/  STL [R1+0xfb8], R33 ;  /* 0x000fb82101007387 */ /* 0x0003e80000100800 */
[----:B------:R-:W4:Y:S04]  /*7d140*/  LDL.LU R43, [R1+0x10f8] ;  /* 0x0010f800012b7983 */ /* 0x000f280000300800 */
[----:B------:R-:W4:Y:S04]  /*7d150*/  LDL.LU R42, [R1+0x10fc] ;  /* 0x0010fc00012a7983 */ /* 0x000f280000300800 */
[----:B------:R-:W4:Y:S04]  /*7d160*/  LDL.LU R41, [R1+0x1138] ;  /* 0x0011380001297983 */ /* 0x000f280000300800 */
[----:B------:R-:W4:Y:S04]  /*7d170*/  LDL.LU R40, [R1+0x113c] ;  /* 0x00113c0001287983 */ /* 0x000f280000300800 */
[----:B------:R-:W4:Y:S04]  /*7d180*/  LDL.LU R38, [R1+0x117c] ;  /* 0x00117c0001267983 */ /* 0x000f280000300800 */
[----:B------:R-:W4:Y:S01]  /*7d190*/  LDL.LU R36, [R1+0x11bc] ;  /* 0x0011bc0001247983 */ /* 0x000f220000300800 */
[----:B-1----:R-:W-:Y:S01]  /*7d1a0*/  MOV R20, R34 ;  /* 0x0000002200147202 */ /* 0x002fe20000000f00 */
[----:B------:R-:W-:-:S05]  /*7d1b0*/  IMAD.MOV.U32 R21, RZ, RZ, R35 ;  /* 0x000000ffff157224 */ /* 0x000fca00078e0023 */
[----:B------:R1:W-:Y:S02]  /*7d1c0*/  LDGSTS.E [R3+0x50e00], [R20.64], P0 ;  /* 0x50e0000014037fae */ /* 0x0003e40008121844 */
[----:B-1----:R-:W-:Y:S01]  /*7d1d0*/  IMAD.MOV.U32 R20, RZ, RZ, R30 ;  /* 0x000000ffff147224 */ /* 0x002fe200078e001e */
[----:B------:R-:W-:-:S05]  /*7d1e0*/  MOV R21, R33 ;  /* 0x0000002100157202 */ /* 0x000fca0000000f00 */
[----:B------:R1:W-:Y:S01]  /*7d1f0*/  LDGSTS.E [R3+0x51e00], [R20.64], P0 ;  /* 0x51e0000014037fae */ /* 0x0003e20008121844 */
[----:B---3--:R-:W-:-:S05]  /*7d200*/  IADD3 R28, P1, R28, R31, RZ ;  /* 0x0000001f1c1c7210 */ /* 0x008fca0007f3e0ff */
[----:B------:R-:W-:Y:S01]  /*7d210*/  STL [R1+0xffc], R28 ;  /* 0x000ffc1c01007387 */ /* 0x000fe20000100800 */
[----:B------:R-:W-:Y:S01]  /*7d220*/  IADD3 R26, P2, R26, R31, RZ ;  /* 0x0000001f1a1a7210 */ /* 0x000fe20007f5e0ff */
[----:B--2---:R-:W-:-:S04]  /*7d230*/  IMAD.X R29, R29, 0x1, R2, P1 ;  /* 0x000000011d1d7824 */ /* 0x004fc800008e0602 */
[----:B----4-:R-:W-:Y:S01]  /*7d240*/  IMAD.X R27, R27, 0x1, R2, P2 ;  /* 0x000000011b1b7824 */ /* 0x010fe200010e0602 */
[----:B------:R-:W-:Y:S04]  /*7d250*/  STL [R1+0xff8], R29 ;  /* 0x000ff81d01007387 */ /* 0x000fe80000100800 */
[----:B------:R-:W-:Y:S04]  /*7d260*/  STL [R1+0x103c], R26 ;  /* 0x00103c1a01007387 */ /* 0x000fe80000100800 */
[----:B------:R-:W2:Y:S04]  /*7d270*/  LDL.LU R39, [R1+0x1178] ;  /* 0x0011780001277983 */ /* 0x000ea80000300800 */
[----:B------:R-:W-:Y:S04]  /*7d280*/  STL [R1+0x1038], R27 ;  /* 0x0010381b01007387 */ /* 0x000fe80000100800 */
[----:B------:R-:W3:Y:S04]  /*7d290*/  LDL.LU R37, [R1+0x11b8] ;  /* 0x0011b80001257983 */ /* 0x000ee80000300800 */
[----:B------:R-:W4:Y:S04]  /*7d2a0*/  LDL.LU R35, [R1+0x11f8] ;  /* 0x0011f80001237983 */ /* 0x000f280000300800 */
[----:B------:R-:W4:Y:S04]  /*7d2b0*/  LDL.LU R34, [R1+0x11fc] ;  /* 0x0011fc0001227983 */ /* 0x000f280000300800 */
[----:B------:R-:W4:Y:S01]  /*7d2c0*/  LDL.LU R33, [R1+0x1238] ;  /* 0x0012380001217983 */ /* 0x000f220000300800 */
[----:B-1----:R-:W-:-:S03]  /*7d2d0*/  MOV R20, R28 ;  /* 0x0000001c00147202 */ /* 0x002fc60000000f00 */
[----:B------:R-:W4:Y:S01]  /*7d2e0*/  LDL.LU R30, [R1+0x123c] ;  /* 0x00123c00011e7983 */ /* 0x000f220000300800 */
[----:B------:R-:W-:-:S05]  /*7d2f0*/  IMAD.MOV.U32 R21, RZ, RZ, R29 ;  /* 0x000000ffff157224 */ /* 0x000fca00078e001d */
[----:B------:R1:W-:Y:S01]  /*7d300*/  LDGSTS.E [R3+0x52e00], [R20.64], P0 ;  /* 0x52e0000014037fae */ /* 0x0003e20008121844 */
[----:B------:R-:W-:Y:S01]  /*7d310*/  IADD3 R22, P1, R22, R31, RZ ;  /* 0x0000001f16167210 */ /* 0x000fe20007f3e0ff */
[----:B-1----:R-:W-:Y:S01]  /*7d320*/  IMAD.MOV.U32 R20, RZ, RZ, R26 ;  /* 0x000000ffff147224 */ /* 0x002fe200078e001a */
[----:B------:R-:W-:-:S03]  /*7d330*/  MOV R21, R27 ;  /* 0x0000001b00157202 */ /* 0x000fc60000000f00 */
[--C-:B------:R-:W-:Y:S01]  /*7d340*/  IMAD.X R23, R23, 0x1, R2.reuse, P1 ;  /* 0x0000000117177824 */ /* 0x100fe200008e0602 */
[----:B------:R-:W-:Y:S01]  /*7d350*/  IADD3 R24, P2, R24, R31, RZ ;  /* 0x0000001f18187210 */ /* 0x000fe20007f5e0ff */
[----:B------:R-:W-:Y:S04]  /*7d360*/  STL [R1+0x107c], R22 ;  /* 0x00107c1601007387 */ /* 0x000fe80000100800 */
[----:B------:R1:W-:Y:S01]  /*7d370*/  LDGSTS.E [R3+0x53e00], [R20.64], P0 ;  /* 0x53e0000014037fae */ /* 0x0003e20008121844 */
[----:B------:R-:W-:-:S03]  /*7d380*/  IMAD.X R25, R25, 0x1, R2, P2 ;  /* 0x0000000119197824 */ /* 0x000fc600010e0602 */
[----:B------:R1:W-:Y:S04]  /*7d390*/  STL [R1+0x1078], R23 ;  /* 0x0010781701007387 */ /* 0x0003e80000100800 */
[----:B------:R-:W-:Y:S01]  /*7d3a0*/  STL [R1+0x10bc], R24 ;  /* 0x0010bc1801007387 */ /* 0x000fe20000100800 */
[----:B-1----:R-:W-:Y:S01]  /*7d3b0*/  MOV R20, R22 ;  /* 0x0000001600147202 */ /* 0x002fe20000000f00 */
[----:B------:R-:W-:Y:S02]  /*7d3c0*/  IMAD.MOV.U32 R21, RZ, RZ, R23 ;  /* 0x000000ffff157224 */ /* 0x000fe400078e0017 */
[----:B------:R-:W4:Y:S04]  /*7d3d0*/  LDL.LU.64 R22, [R1+0xb28] ;  /* 0x000b280001167983 */ /* 0x000f280000300a00 */
[----:B------:R1:W-:Y:S04]  /*7d3e0*/  LDGSTS.E [R3+0x54e00], [R20.64], P0 ;  /* 0x54e0000014037fae */ /* 0x0003e80008121844 */
[----:B------:R1:W-:Y:S02]  /*7d3f0*/  STL [R1+0x10b8], R25 ;  /* 0x0010b81901007387 */ /* 0x0003e40000100800 */
[----:B-1----:R-:W-:Y:S01]  /*7d400*/  IMAD.MOV.U32 R20, RZ, RZ, R24 ;  /* 0x000000ffff147224 */ /* 0x002fe200078e0018 */
[----:B------:R-:W-:-:S02]  /*7d410*/  MOV R21, R25 ;  /* 0x0000001900157202 */ /* 0x000fc40000000f00 */
[----:B------:R-:W4:Y:S04]  /*7d420*/  LDL.LU.64 R24, [R1+0xb18] ;  /* 0x000b180001187983 */ /* 0x000f280000300a00 */
[----:B------:R-:W4:Y:S04]  /*7d430*/  LDL.LU.64 R26, [R1+0xb08] ;  /* 0x000b0800011a7983 */ /* 0x000f280000300a00 */
[----:B------:R-:W4:Y:S01]  /*7d440*/  LDL.LU.64 R28, [R1+0xaf8] ;  /* 0x000af800011c7983 */ /* 0x000f220000300a00 */
[----:B------:R-:W-:-:S03]  /*7d450*/  IADD3 R42, P1, R42, R31, RZ ;  /* 0x0000001f2a2a7210 */ /* 0x000fc60007f3e0ff */
[----:B------:R1:W-:Y:S02]  /*7d460*/  LDGSTS.E [R3+0x55e00], [R20.64], P0 ;  /* 0x55e0000014037fae */ /* 0x0003e40008121844 */
[----:B------:R-:W-:Y:S01]  /*7d470*/  IMAD.X R43, R43, 0x1, R2, P1 ;  /* 0x000000012b2b7824 */ /* 0x000fe200008e0602 */
[----:B------:R-:W-:-:S05]  /*7d480*/  IADD3 R40, P2, R40, R31, RZ ;  /* 0x0000001f28287210 */ /* 0x000fca0007f5e0ff */
[----:B------:R-:W-:Y:S01]  /*7d490*/  IMAD.X R41, R41, 0x1, R2, P2 ;  /* 0x0000000129297824 */ /* 0x000fe200010e0602 */
[----:B-1----:R-:W-:Y:S01]  /*7d4a0*/  MOV R20, R42 ;  /* 0x0000002a00147202 */ /* 0x002fe20000000f00 */
[----:B------:R-:W-:Y:S01]  /*7d4b0*/  IMAD.MOV.U32 R21, RZ, RZ, R43 ;  /* 0x000000ffff157224 */ /* 0x000fe200078e002b */
[----:B------:R-:W-:-:S04]  /*7d4c0*/  IADD3 R38, P1, R38, R31, RZ ;  /* 0x0000001f26267210 */ /* 0x000fc80007f3e0ff */
[----:B------:R1:W-:Y:S01]  /*7d4d0*/  LDGSTS.E [R3+0x56e00], [R20.64], P0 ;  /* 0x56e0000014037fae */ /* 0x0003e20008121844 */
[----:B------:R-:W-:Y:S01]  /*7d4e0*/  IADD3 R36, P2, R36, R31, RZ ;  /* 0x0000001f24247210 */ /* 0x000fe20007f5e0ff */
[----:B-1----:R-:W-:Y:S01]  /*7d4f0*/  IMAD.MOV.U32 R20, RZ, RZ, R40 ;  /* 0x000000ffff147224 */ /* 0x002fe200078e0028 */
[----:B------:R-:W-:-:S05]  /*7d500*/  MOV R21, R41 ;  /* 0x0000002900157202 */ /* 0x000fca0000000f00 */
[----:B------:R1:W-:Y:S02]  /*7d510*/  LDGSTS.E [R3+0x57e00], [R20.64], P0 ;  /* 0x57e0000014037fae */ /* 0x0003e40008121844 */
[----:B-1----:R-:W-:Y:S02]  /*7d520*/  MOV R20, R38 ;  /* 0x0000002600147202 */ /* 0x002fe40000000f00 */
[----:B------:R-:W-:Y:S04]  /*7d530*/  STL [R1+0x10fc], R42 ;  /* 0x0010fc2a01007387 */ /* 0x000fe80000100800 */
[----:B------:R-:W-:Y:S04]  /*7d540*/  STL [R1+0x10f8], R43 ;  /* 0x0010f82b01007387 */ /* 0x000fe80000100800 */
[----:B------:R-:W-:Y:S04]  /*7d550*/  STL [R1+0x113c], R40 ;  /* 0x00113c2801007387 */ /* 0x000fe80000100800 */
[----:B------:R-:W-:Y:S04]  /*7d560*/  STL [R1+0x1138], R41 ;  /* 0x0011382901007387 */ /* 0x000fe80000100800 */
[----:B------:R-:W-:Y:S01]  /*7d570*/  STL [R1+0x117c], R38 ;  /* 0x00117c2601007387 */ /* 0x000fe20000100800 */
[----:B------:R-:W-:Y:S01]  /*7d580*/  IADD3 R32, R32, 0x1, RZ ;  /* 0x0000000120207810 */ /* 0x000fe20007ffe0ff */
[----:B--2---:R-:W-:-:S04]  /*7d590*/  IMAD.X R39, R39, 0x1, R2, P1 ;  /* 0x0000000127277824 */ /* 0x004fc800008e0602 */
[----:B------:R-:W-:Y:S02]  /*7d5a0*/  IMAD.MOV.U32 R21, RZ, RZ, R39 ;  /* 0x000000ffff157224 */ /* 0x000fe400078e0027 */
[----:B---3--:R-:W-:-:S03]  /*7d5b0*/  IMAD.X R37, R37, 0x1, R2, P2 ;  /* 0x0000000125257824 */ /* 0x008fc600010e0602 */
[----:B------:R1:W-:Y:S01]  /*7d5c0*/  LDGSTS.E [R3+0x58e00], [R20.64], P0 ;  /* 0x58e0000014037fae */ /* 0x0003e20008121844 */
[----:B----4-:R-:W-:Y:S01]  /*7d5d0*/  IADD3 R34, P1, R34, R31, RZ ;  /* 0x0000001f22227210 */ /* 0x010fe20007f3e0ff */
[----:B-1----:R-:W-:Y:S01]  /*7d5e0*/  IMAD.MOV.U32 R20, RZ, RZ, R36 ;  /* 0x000000ffff147224 */ /* 0x002fe200078e0024 */
[----:B------:R-:W-:-:S03]  /*7d5f0*/  MOV R21, R37 ;  /* 0x0000002500157202 */ /* 0x000fc60000000f00 */
[--C-:B------:R-:W-:Y:S01]  /*7d600*/  IMAD.X R35, R35, 0x1, R2.reuse, P1 ;  /* 0x0000000123237824 */ /* 0x100fe200008e0602 */
[----:B------:R-:W-:Y:S01]  /*7d610*/  IADD3 R30, P2, R30, R31, RZ ;  /* 0x0000001f1e1e7210 */ /* 0x000fe20007f5e0ff */
[----:B------:R1:W-:Y:S04]  /*7d620*/  LDGSTS.E [R3+0x59e00], [R20.64], P0 ;  /* 0x59e0000014037fae */ /* 0x0003e80008121844 */
[----:B------:R-:W-:Y:S01]  /*7d630*/  IMAD.X R33, R33, 0x1, R2, P2 ;  /* 0x0000000121217824 */ /* 0x000fe200010e0602 */
[----:B-1----:R-:W-:Y:S01]  /*7d640*/  MOV R20, R34 ;  /* 0x0000002200147202 */ /* 0x002fe20000000f00 */
[----:B------:R-:W-:-:S05]  /*7d650*/  IMAD.MOV.U32 R21, RZ, RZ, R35 ;  /* 0x000000ffff157224 */ /* 0x000fca00078e0023 */
[----:B------:R1:W-:Y:S02]  /*7d660*/  LDGSTS.E [R3+0x5ae00], [R20.64], P0 ;  /* 0x5ae0000014037fae */ /* 0x0003e40008121844 */
[----:B-1----:R-:W-:Y:S01]  /*7d670*/  IMAD.MOV.U32 R20, RZ, RZ, R30 ;  /* 0x000000ffff147224 */ /* 0x002fe200078e001e */
[----:B------:R-:W-:-:S05]  /*7d680*/  MOV R21, R33 ;  /* 0x0000002100157202 */ /* 0x000fca0000000f00 */
[----:B------:R1:W-:Y:S02]  /*7d690*/  LDGSTS.E [R3+0x5be00], [R20.64], P0 ;  /* 0x5be0000014037fae */ /* 0x0003e40008121844 */
[----:B-1----:R-:W-:-:S05]  /*7d6a0*/  IADD3 R21, P1, R22, R31, RZ ;  /* 0x0000001f16157210 */ /* 0x002fca0007f3e0ff */
[----:B------:R-:W-:Y:S01]  /*7d6b0*/  IMAD.X R20, R23, 0x1, R2, P1 ;  /* 0x0000000117147824 */ /* 0x000fe200008e0602 */
[----:B------:R-:W-:-:S05]  /*7d6c0*/  IADD3 R23, P1, R24, R31, RZ ;  /* 0x0000001f18177210 */ /* 0x000fca0007f3e0ff */
[----:B------:R-:W-:Y:S01]  /*7d6d0*/  IMAD.X R22, R25, 0x1, R2, P1 ;  /* 0x0000000119167824 */ /* 0x000fe200008e0602 */
[-C--:B------:R-:W-:Y:S01]  /*7d6e0*/  IADD3 R25, P1, R26, R31.reuse, RZ ;  /* 0x0000001f1a197210 */ /* 0x080fe20007f3e0ff */
[----:B------:R-:W-:Y:S01]  /*7d6f0*/  STL [R1+0x1178], R39 ;  /* 0x0011782701007387 */ /* 0x000fe20000100800 */
[----:B------:R-:W-:Y:S02]  /*7d700*/  LOP3.LUT R21, R21, R20, RZ, 0x3c, !PT ;  /* 0x0000001415157212 */ /* 0x000fe400078e3cff */
[----:B------:R-:W-:Y:S01]  /*7d710*/  IADD3.X R24, R27, R2, RZ, P1, !PT ;  /* 0x000000021b187210 */ /* 0x000fe20000ffe4ff */
[----:B------:R-:W-:Y:S01]  /*7d720*/  STL [R1+0x11bc], R36 ;  /* 0x0011bc2401007387 */ /* 0x000fe20000100800 */
[----:B------:R-:W-:Y:S02]  /*7d730*/  LOP3.LUT R23, R23, R22, RZ, 0x3c, !PT ;  /* 0x0000001617177212 */ /* 0x000fe400078e3cff */
[----:B------:R-:W-:Y:S01]  /*7d740*/  IADD3 R27, P1, R28, R31, RZ ;  /* 0x0000001f1c1b7210 */ /* 0x000fe20007f3e0ff */
[----:B------:R-:W-:Y:S01]  /*7d750*/  STL [R1+0x11b8], R37 ;  /* 0x0011b82501007387 */ /* 0x000fe20000100800 */
[----:B------:R-:W-:-:S02]  /*7d760*/  LOP3.LUT R25, R25, R24, RZ, 0x3c, !PT ;  /* 0x0000001819197212 */ /* 0x000fc400078e3cff */
[----:B------:R-:W-:Y:S01]  /*7d770*/  LOP3.LUT R20, R21, R20, RZ, 0x3c, !PT ;  /* 0x0000001415147212 */ /* 0x000fe200078e3cff */
[----:B------:R-:W-:Y:S01]  /*7d780*/  STL [R1+0x11fc], R34 ;  /* 0x0011fc2201007387 */ /* 0x000fe20000100800 */
[----:B------:R-:W-:Y:S01]  /*7d790*/  LOP3.LUT R22, R23, R22, RZ, 0x3c, !PT ;  /* 0x0000001617167212 */ /* 0x000fe200078e3cff */
[----:B------:R-:W-:Y:S01]  /*7d7a0*/  IMAD.X R26, R29, 0x1, R2, P1 ;  /* 0x000000011d1a7824 */ /* 0x000fe200008e0602 */
[----:B------:R-:W-:Y:S01]  /*7d7b0*/  LOP3.LUT R24, R25, R24, RZ, 0x3c, !PT ;  /* 0x0000001819187212 */ /* 0x000fe200078e3cff */
[----:B------:R-:W-:Y:S01]  /*7d7c0*/  STL [R1+0x11f8], R35 ;  /* 0x0011f82301007387 */ /* 0x000fe20000100800 */
[----:B------:R-:W-:-:S03]  /*7d7d0*/  LOP3.LUT R21, R21, R20, RZ, 0x3c, !PT ;  /* 0x0000001415157212 */ /* 0x000fc600078e3cff */
[----:B------:R-:W-:Y:S01]  /*7d7e0*/  STL [R1+0x123c], R30 ;  /* 0x00123c1e01007387 */ /* 0x000fe20000100800 */
[----:B------:R-:W-:-:S03]  /*7d7f0*/  LOP3.LUT R23, R23, R22, RZ, 0x3c, !PT ;  /* 0x0000001617177212 */ /* 0x000fc600078e3cff */
[----:B------:R1:W-:Y:S01]  /*7d800*/  STL [R1+0x1238], R33 ;  /* 0x0012382101007387 */ /* 0x0003e20000100800 */
[----:B------:R-:W-:Y:S01]  /*7d810*/  LOP3.LUT R25, R25, R24, RZ, 0x3c, !PT ;  /* 0x0000001819197212 */ /* 0x000fe200078e3cff */
[----:B------:R-:W-:Y:S01]  /*7d820*/  IMAD.MOV.U32 R29, RZ, RZ, R26 ;  /* 0x000000ffff1d7224 */ /* 0x000fe200078e001a */
[----:B------:R-:W-:Y:S01]  /*7d830*/  MOV R28, R27 ;  /* 0x0000001b001c7202 */ /* 0x000fe20000000f00 */
[----:B------:R-:W-:Y:S04]  /*7d840*/  STL.64 [R1+0xb28], R20 ;  /* 0x000b281401007387 */ /* 0x000fe80000100a00 */
[----:B------:R2:W-:Y:S01]  /*7d850*/  LDGSTS.E [R3+0x5ce00], [R20.64], P0 ;  /* 0x5ce0000014037fae */ /* 0x0005e20008121844 */
[----:B-1----:R-:W-:-:S03]  /*7d860*/  IMAD.MOV.U32 R33, RZ, RZ, 0x7f ;  /* 0x0000007fff217424 */ /* 0x002fc600078e00ff */
[----:B------:R-:W-:Y:S02]  /*7d870*/  STL.64 [R1+0xb18], R22 ;  /* 0x000b181601007387 */ /* 0x000fe40000100a00 */
[----:B------:R-:W-:Y:S02]  /*7d880*/  IADD3 R33, R33, c[0x0][0x180], RZ ;  /* 0x0000600021217a10 */ /* 0x000fe40007ffe0ff */
[----:B------:R2:W-:Y:S04]  /*7d890*/  LDGSTS.E [R3+0x5de00], [R22.64], P0 ;  /* 0x5de0000016037fae */ /* 0x0005e80008121844 */
[----:B------:R-:W-:Y:S04]  /*7d8a0*/  STL.64 [R1+0xb08], R24 ;  /* 0x000b081801007387 */ /* 0x000fe80000100a00 */
[----:B------:R2:W-:Y:S04]  /*7d8b0*/  LDGSTS.E [R3+0x5ee00], [R24.64], P0 ;  /* 0x5ee0000018037fae */ /* 0x0005e80008121844 */
[----:B------:R1:W-:Y:S04]  /*7d8c0*/  STL.64 [R1+0xaf8], R28 ;  /* 0x000af81c01007387 */ /* 0x0003e80000100a00 */
[----:B------:R1:W-:Y:S04]  /*7d8d0*/  LDGSTS.E [R3+0x5fe00], [R28.64], P0 ;  /* 0x5fe000001c037fae */ /* 0x0003e80008121844 */
[----:B------:R2:W-:Y:S04]  /*7d8e0*/  STL [R1+0xa60], R32 ;  /* 0x000a602001007387 */ /* 0x0005e80000100800 */
[----:B------:R-:W0:Y:S01]  /*7d8f0*/  LDGDEPBAR ;  /* 0x00000000000079af */ /* 0x000e220000000000 */
[----:B-1----:R-:W-:-:S04]  /*7d900*/  SHF.R.S32.HI R28, RZ, 0x1f, R33 ;  /* 0x0000001fff1c7819 */ /* 0x002fc80000011421 */
[----:B------:R-:W-:-:S04]  /*7d910*/  LEA.HI R28, R28, R33, RZ, 0x7 ;  /* 0x000000211c1c7211 */ /* 0x000fc800078f38ff */
[----:B------:R-:W-:-:S04]  /*7d920*/  SHF.R.S32.HI R28, RZ, 0x7, R28 ;  /* 0x00000007ff1c7819 */ /* 0x000fc8000001141c */
[----:B------:R-:W-:-:S13]  /*7d930*/  ISETP.NE.U32.AND P0, PT, R32, R28, PT ;  /* 0x0000001c2000720c */ /* 0x000fda0003f05070 */
[----:B--2---:R-:W-:Y:S01]  /*7d940*/  @!P0 CALL.REL.NOINC `(.L_x_0) ;  /* 0x0000001000008944 */ /* 0x004fe20003c00000 */
[----:B------:R-:W-:Y:S05]  /*7d950*/  BRA `(.L_x_1) ;  /* 0xfffb1c2000007947 */ /* 0x000fea000383ffff */
.L_x_0:
[----:B------:R-:W2:Y:S01]  /*7d960*/  LDL.LU R24, [R1+0x20] ;  /* 0x0000200001187983 */ /* 0x000ea20000300800 */
[----:B------:R-:W-:-:S04]  /*7d970*/  DEPBAR.LE SB0, 0x0 ;  /* 0x000080000000791a */ /* 0x000fc80000000000 */
[----:B------:R-:W2:Y:S04]  /*7d980*/  LDL.LU R25, [R1+0x24] ;  /* 0x0000240001197983 */ /* 0x000ea80000300800 */
[----:B------:R-:W2:Y:S04]  /*7d990*/  LDL.LU R26, [R1+0x10] ;  /* 0x00001000011a7983 */ /* 0x000ea80000300800 */
[----:B------:R-:W2:Y:S04]  /*7d9a0*/  LDL.LU R27, [R1+0x14] ;  /* 0x00001400011b7983 */ /* 0x000ea80000300800 */
[----:B------:R-:W3:Y:S04]  /*7d9b0*/  LDL.LU R20, [R1+0x28] ;  /* 0x0000280001147983 */ /* 0x000ee80000300800 */
[----:B------:R-:W3:Y:S04]  /*7d9c0*/  LDL.LU R21, [R1+0x2c] ;  /* 0x00002c0001157983 */ /* 0x000ee80000300800 */
[----:B------:R-:W3:Y:S04]  /*7d9d0*/  LDL.LU R22, [R1+0x18] ;  /* 0x0000180001167983 */ /* 0x000ee80000300800 */
[----:B------:R-:W3:Y:S04]  /*7d9e0*/  LDL.LU R23, [R1+0x1c] ;  /* 0x00001c0001177983 */ /* 0x000ee80000300800 */
[----:B------:R-:W1:Y:S02]  /*7d9f0*/  S2R R28, SR_TID.X ;  /* 0x00000000001c7919 */ /* 0x000e640000002100 */
[C---:B-1----:R-:W-:Y:S01]  /*7da00*/  IMAD.SHL.U32 R0, R28.reuse, 0x200, RZ ;  /* 0x000002001c007824 */ /* 0x042fe200078e00ff */
[----:B------:R-:W-:-:S04]  /*7da10*/  SHF.L.U32 R2, R28, 0x5, RZ ;  /* 0x000000051c027819 */ /* 0x000fc800000006ff */
[----:B------:R-:W-:-:S04]  /*7da20*/  LOP3.LUT R0, R0, 0x3000, RZ, 0xc0, !PT ;  /* 0x0000300000007812 */ /* 0x000fc800078ec0ff */
[----:B------:R-:W-:Y:S01]  /*7da30*/  LOP3.LUT R0, R0, 0x60, R2, 0xf8, !PT ;  /* 0x0000006000007812 */ /* 0x000fe200078ef802 */
[----:B------:R-:W-:-:S05]  /*7da40*/  IMAD.SHL.U32 R2, R28, 0x4, RZ ;  /* 0x000000041c027824 */ /* 0x000fca00078e00ff */
[----:B------:R-:W-:Y:S01]  /*7da50*/  LOP3.LUT R0, R0, 0x170, R2, 0x78, !PT ;  /* 0x0000017000007812 */ /* 0x000fe200078e7802 */
[----:B------:R-:W-:-:S05]  /*7da60*/  IMAD.SHL.U32 R2, R28, 0x40, RZ ;  /* 0x000000401c027824 */ /* 0x000fca00078e00ff */
[----:B------:R-:W-:-:S04]  /*7da70*/  LOP3.LUT R2, R2, 0x800, RZ, 0xc0, !PT ;  /* 0x0000080002027812 */ /* 0x000fc800078ec0ff */
[----:B------:R-:W-:Y:S01]  /*7da80*/  IADD3 R0, R2, R0, RZ ;  /* 0x0000000002007210 */ /* 0x000fe20007ffe0ff */
[----:B------:R-:W-:Y:S01]  /*7da90*/  BAR.SYNC.DEFER_BLOCKING 0x0 ;  /* 0x0000000000007b1d */ /* 0x000fe20000010000 */
[C---:B------:R-:W-:Y:S01]  /*7daa0*/  IMAD.SHL.U32 R2, R28.reuse, 0x800, RZ ;  /* 0x000008001c027824 */ /* 0x040fe200078e00ff */
[----:B------:R-:W-:-:S04]  /*7dab0*/  LOP3.LUT R3, R28, 0x7f, RZ, 0xc0, !PT ;  /* 0x0000007f1c037812 */ /* 0x000fc800078ec0ff */
[----:B------:R-:W-:-:S05]  /*7dac0*/  LOP3.LUT R2, R2, 0x3000, RZ, 0xc0, !PT ;  /* 0x0000300002027812 */ /* 0x000fca00078ec0ff */
[----:B------:R-:W-:-:S05]  /*7dad0*/  IMAD R2, R3, 0x10, R2 ;  /* 0x0000001003027824 */ /* 0x000fca00078e0202 */
[C---:B------:R-:W-:Y:S02]  /*7dae0*/  LOP3.LUT R3, R2.reuse, 0x40, RZ, 0x3c, !PT ;  /* 0x0000004002037812 */ /* 0x040fe400078e3cff */
[----:B------:R-:W-:Y:S01]  /*7daf0*/  LOP3.LUT R252, R2, 0x60, RZ, 0x3c, !PT ;  /* 0x0000006002fc7812 */ /* 0x000fe200078e3cff */
[----:B---3--:R1:W-:Y:S02]  /*7db00*/  STS.128 [R0+0x80], R20 ;  /* 0x0000801400007388 */ /* 0x0083e40000000c00 */
[----:B-1---5:R-:W-:Y:S01]  /*7db10*/  IMAD.MOV.U32 R20, RZ, RZ, R244 ;  /* 0x000000ffff147224 */ /* 0x022fe200078e00f4 */
[----:B------:R-:W-:Y:S01]  /*7db20*/  MOV R22, R240 ;  /* 0x000000f000167202 */ /* 0x000fe20000000f00 */
[----:B------:R-:W-:Y:S02]  /*7db30*/  IMAD.MOV.U32 R21, RZ, RZ, R245 ;  /* 0x000000ffff157224 */ /* 0x000fe400078e00f5 */
[----:B------:R-:W-:-:S05]  /*7db40*/  IMAD.MOV.U32 R23, RZ, RZ, R241 ;  /* 0x000000ffff177224 */ /* 0x000fca00078e00f1 */
[----:B------:R1:W-:Y:S01]  /*7db50*/  STS.128 [R0+0x200], R20 ;  /* 0x0002001400007388 */ /* 0x0003e20000000c00 */
[----:B------:R-:W-:Y:S01]  /*7db60*/  IMAD.MOV.U32 R240, RZ, RZ, R246 ;  /* 0x000000fffff07224 */ /* 0x000fe200078e00f6 */
[----:B------:R-:W-:Y:S02]  /*7db70*/  MOV R241, R247 ;  /* 0x000000f700f17202 */ /* 0x000fe40000000f00 */
[----:B--2---:R-:W-:Y:S01]  /*7db80*/  STS.128 [R0], R24 ;  /* 0x0000001800007388 */ /* 0x004fe20000000c00 */
[----:B-1----:R-:W-:Y:S01]  /*7db90*/  IMAD.MOV.U32 R20, RZ, RZ, R204 ;  /* 0x000000ffff147224 */ /* 0x002fe200078e00cc */
[----:B------:R-:W-:Y:S01]  /*7dba0*/  MOV R22, R208 ;  /* 0x000000d000167202 */ /* 0x000fe20000000f00 */
[----:B------:R-:W-:Y:S02]  /*7dbb0*/  IMAD.MOV.U32 R21, RZ, RZ, R205 ;  /* 0x000000ffff157224 */ /* 0x000fe400078e00cd */
[----:B------:R-:W-:Y:S01]  /*7dbc0*/  IMAD.MOV.U32 R23, RZ, RZ, R209 ;  /* 0x000000ffff177224 */ /* 0x000fe200078e00d1 */
[----:B------:R-:W-:Y:S01]  /*7dbd0*/  MOV R209, R207 ;  /* 0x000000cf00d17202 */ /* 0x000fe20000000f00 */
[----:B------:R-:W-:-:S03]  /*7dbe0*/  IMAD.MOV.U32 R208, RZ, RZ, R206 ;  /* 0x000000ffffd07224 */ /* 0x000fc600078e00ce */
[----:B------:R1:W-:Y:S04]  /*7dbf0*/  STS.128 [R0+0x400], R20 ;  /* 0x0004001400007388 */ /* 0x0003e80000000c00 */
[----:B------:R-:W-:Y:S04]  /*7dc00*/  STS.128 [R0+0x280], R240 ;  /* 0x000280f000007388 */ /* 0x000fe80000000c00 */
[----:B------:R-:W-:Y:S01]  /*7dc10*/  STS.128 [R0+0x480], R208 ;  /* 0x000480d000007388 */ /* 0x000fe20000000c00 */
[----:B-1----:R-:W-:Y:S01]  /*7dc20*/  MOV R22, R172 ;  /* 0x000000ac00167202 */ /* 0x002fe20000000f00 */
[----:B------:R-:W-:Y:S01]  /*7dc30*/  IMAD.MOV.U32 R23, RZ, RZ, R173 ;  /* 0x000000ffff177224 */ /* 0x000fe200078e00ad */
[----:B------:R-:W-:Y:S01]  /*7dc40*/  MOV R173, R235 ;  /* 0x000000eb00ad7202 */ /* 0x000fe20000000f00 */
[----:B------:R-:W-:-:S02]  /*7dc50*/  IMAD.MOV.U32 R20, RZ, RZ, R232 ;  /* 0x000000ffff147224 */ /* 0x000fc400078e00e8 */
[----:B------:R-:W-:Y:S02]  /*7dc60*/  IMAD.MOV.U32 R21, RZ, RZ, R233 ;  /* 0x000000ffff157224 */ /* 0x000fe400078e00e9 */
[----:B------:R-:W-:-:S03]  /*7dc70*/  IMAD.MOV.U32 R172, RZ, RZ, R234 ;  /* 0x000000ffffac7224 */ /* 0x000fc600078e00ea */
[----:B------:R-:W-:Y:S04]  /*7dc80*/  STS.128 [R0+0x600], R20 ;  /* 0x0006001400007388 */ /* 0x000fe80000000c00 */
[----:B------:R-:W-:Y:S04]  /*7dc90*/  STS.128 [R0+0x680], R172 ;  /* 0x000680ac00007388 */ /* 0x000fe80000000c00 */
[----:B------:R-:W-:Y:S06]  /*7dca0*/  BAR.SYNC.DEFER_BLOCKING 0x0 ;  /* 0x0000000000007b1d */ /* 0x000fec0000010000 */
[----:B------:R-:W1:Y:S04]  /*7dcb0*/  LDS.128 R28, [R2] ;  /* 0x00000000021c7984 */ /* 0x000e680000000c00 */
[----:B------:R-:W2:Y:S01]  /*7dcc0*/  LDS.128 R24, [R2+0x800] ;  /* 0x0008000002187984 */ /* 0x000ea20000000c00 */
[----:B------:R-:W-:-:S05]  /*7dcd0*/  LOP3.LUT R204, R2, 0x20, RZ, 0x3c, !PT ;  /* 0x0000002002cc7812 */ /* 0x000fca00078e3cff */
[----:B------:R-:W3:Y:S04]  /*7dce0*/  LDS.128 R32, [R204] ;  /* 0x00000000cc207984 */ /* 0x000ee80000000c00 */
[----:B-1----:R-:W-:Y:S04]  /*7dcf0*/  STL.64 [R1+0x40], R28 ;  /* 0x0000401c01007387 */ /* 0x002fe80000100a00 */
[----:B------:R-:W-:Y:S04]  /*7dd00*/  STL.64 [R1+0x48], R30 ;  /* 0x0000481e01007387 */ /* 0x000fe80000100a00 */
[----:B------:R-:W1:Y:S04]  /*7dd10*/  LDS.128 R28, [R204+0x800] ;  /* 0x00080000cc1c7984 */ /* 0x000e680000000c00 */
[----:B--2---:R-:W-:Y:S04]  /*7dd20*/  STL.64 [R1+0xc0], R24 ;  /* 0x0000c01801007387 */ /* 0x004fe80000100a00 */
[----:B------:R-:W-:Y:S04]  /*7dd30*/  STL.64 [R1+0xc8], R26 ;  /* 0x0000c81a01007387 */ /* 0x000fe80000100a00 */
[----:B------:R-:W2:Y:S04]  /*7dd40*/  LDS.128 R24, [R3] ;  /* 0x0000000003187984 */ /* 0x000ea80000000c00 */
[----:B---3--:R-:W-:Y:S04]  /*7dd50*/  STL.64 [R1+0x60], R32 ;  /* 0x0000602001007387 */ /* 0x008fe80000100a00 */
[----:B------:R-:W-:Y:S04]  /*7dd60*/  STL.64 [R1+0x68], R34 ;  /* 0x0000682201007387 */ /* 0x000fe80000100a00 */
[----:B------:R-:W3:Y:S04]  /*7dd70*/  LDS.128 R32, [R3+0x800] ;  /* 0x0008000003207984 */ /* 0x000ee80000000c00 */
[----:B-1----:R-:W-:Y:S04]  /*7dd80*/  STL.64 [R1+0xe0], R28 ;  /* 0x0000e01c01007387 */ /* 0x002fe80000100a00 */
[----:B------:R-:W-:Y:S04]  /*7dd90*/  STL.64 [R1+0xe8], R30 ;  /* 0x0000e81e01007387 */ /* 0x000fe80000100a00 */
[----:B------:R-:W1:Y:S04]  /*7dda0*/  LDS.128 R28, [R252] ;  /* 0x00000000fc1c7984 */ /* 0x000e680000000c00 */
[----:B--2---:R-:W-:Y:S04]  /*7ddb0*/  STL.64 [R1+0x80], R24 ;  /* 0x0000801801007387 */ /* 0x004fe80000100a00 */
[----:B------:R-:W-:Y:S04]  /*7ddc0*/  STL.64 [R1+0x88], R26 ;  /* 0x0000881a01007387 */ /* 0x000fe80000100a00 */
[----:B------:R-:W2:Y:S01]  /*7ddd0*/  LDS.128 R24, [R252+0x800] ;  /* 0x00080000fc187984 */ /* 0x000ea20000000c00 */
[----:B------:R-:W-:Y:S01]  /*7dde0*/  MOV R20, R168 ;  /* 0x000000a800147202 */ /* 0x000fe20000000f00 */
[----:B------:R-:W-:Y:S01]  /*7ddf0*/  IMAD.MOV.U32 R21, RZ, RZ, R169 ;  /* 0x000000ffff157224 */ /* 0x000fe200078e00a9 */
[----:B------:R-:W-:Y:S01]  /*7de00*/  MOV R23, R161 ;  /* 0x000000a100177202 */ /* 0x000fe20000000f00 */
[----:B------:R-:W-:Y:S01]  /*7de10*/  IMAD.MOV.U32 R22, RZ, RZ, R160 ;  /* 0x000000ffff167224 */ /* 0x000fe200078e00a0 */
[----:B------:R-:W-:Y:S01]  /*7de20*/  BAR.SYNC.DEFER_BLOCKING 0x0 ;  /* 0x0000000000007b1d */ /* 0x000fe20000010000 */
[----:B------:R-:W-:-:S02]  /*7de30*/  IMAD.MOV.U32 R160, RZ, RZ, R170 ;  /* 0x000000ffffa07224 */ /* 0x000fc400078e00aa */
[----:B------:R-:W-:-:S03]  /*7de40*/  IMAD.MOV.U32 R161, RZ, RZ, R171 ;  /* 0x000000ffffa17224 */ /* 0x000fc600078e00ab */
[----:B------:R4:W-:Y:S02]  /*7de50*/  STS.128 [R0], R20 ;  /* 0x0000001400007388 */ /* 0x0009e40000000c00 */
[----:B----4-:R-:W-:Y:S01]  /*7de60*/  MOV R20, R156 ;  /* 0x0000009c00147202 */ /* 0x010fe20000000f00 */
[----:B------:R-:W-:Y:S01]  /*7de70*/  IMAD.MOV.U32 R21, RZ, RZ, R157 ;  /* 0x000000ffff157224 */ /* 0x000fe200078e009d */
[----:B------:R-:W-:Y:S01]  /*7de80*/  MOV R23, R153 ;  /* 0x0000009900177202 */ /* 0x000fe20000000f00 */
[----:B------:R-:W-:-:S05]  /*7de90*/  IMAD.MOV.U32 R22, RZ, RZ, R152 ;  /* 0x000000ffff167224 */ /* 0x000fca00078e0098 */
[----:B------:R4:W-:Y:S01]  /*7dea0*/  STS.128 [R0+0x200], R20 ;  /* 0x0002001400007388 */ /* 0x0009e20000000c00 */
[----:B------:R-:W-:Y:S02]  /*7deb0*/  IMAD.MOV.U32 R152, RZ, RZ, R158 ;  /* 0x000000ffff987224 */ /* 0x000fe400078e009e */
[----:B------:R-:W-:Y:S02]  /*7dec0*/  IMAD.MOV.U32 R153, RZ, RZ, R159 ;  /* 0x000000ffff997224 */ /* 0x000fe400078e009f */
[----:B----4-:R-:W-:Y:S01]  /*7ded0*/  IMAD.MOV.U32 R22, RZ, RZ, R4 ;  /* 0x000000ffff167224 */ /* 0x010fe200078e0004 */
        /* <DEDUP_REMOVED lines=8> */
[----:B----4-:R-:W-:Y:S01]  /*7df60*/  IMAD.MOV.U32 R6, RZ, RZ, R16 ;  /* 0x000000ffff067224 */ /* 0x010fe200078e0010 */
[----:B------:R-:W-:Y:S01]  /*7df70*/  MOV R7, R17 ;  /* 0x0000001100077202 */ /* 0x000fe20000000f00 */
[----:B------:R-:W-:Y:S01]  /*7df80*/  IMAD.MOV.U32 R5, RZ, RZ, R13 ;  /* 0x000000ffff057224 */ /* 0x000fe200078e000d */
[----:B------:R-:W-:Y:S01]  /*7df90*/  MOV R4, R12 ;  /* 0x0000000c00047202 */ /* 0x000fe20000000f00 */
[----:B------:R-:W-:-:S02]  /*7dfa0*/  IMAD.MOV.U32 R16, RZ, RZ, R14 ;  /* 0x000000ffff107224 */ /* 0x000fc400078e000e */
[----:B------:R-:W-:Y:S01]  /*7dfb0*/  IMAD.MOV.U32 R17, RZ, RZ, R15 ;  /* 0x000000ffff117224 */ /* 0x000fe200078e000f */
[----:B------:R-:W-:Y:S04]  /*7dfc0*/  STS.128 [R0+0x400], R20 ;  /* 0x0004001400007388 */ /* 0x000fe80000000c00 */
[----:B------:R-:W-:Y:S04]  /*7dfd0*/  STS.128 [R0+0x600], R4 ;  /* 0x0006000400007388 */ /* 0x000fe80000000c00 */
[----:B------:R-:W-:Y:S04]  /*7dfe0*/  STS.128 [R0+0x680], R16 ;  /* 0x0006801000007388 */ /* 0x000fe80000000c00 */
[----:B------:R-:W-:Y:S06]  /*7dff0*/  BAR.SYNC.DEFER_BLOCKING 0x0 ;  /* 0x0000000000007b1d */ /* 0x000fec0000010000 */
[----:B------:R-:W4:Y:S04]  /*7e000*/  LDS.128 R12, [R2] ;  /* 0x00000000020c7984 */ /* 0x000f280000000c00 */
[----:B------:R-:W4:Y:S04]  /*7e010*/  LDS.128 R4, [R2+0x800] ;  /* 0x0008000002047984 */ /* 0x000f280000000c00 */
[----:B---3--:R-:W-:Y:S04]  /*7e020*/  STL.64 [R1+0xf0], R32 ;  /* 0x0000f02001007387 */ /* 0x008fe80000100a00 */
[----:B------:R-:W-:Y:S04]  /*7e030*/  STL.64 [R1+0xf8], R34 ;  /* 0x0000f82201007387 */ /* 0x000fe80000100a00 */
[----:B-1----:R-:W-:Y:S04]  /*7e040*/  STL.64 [R1+0xa0], R28 ;  /* 0x0000a01c01007387 */ /* 0x002fe80000100a00 */
[----:B------:R-:W-:Y:S04]  /*7e050*/  STL.64 [R1+0xa8], R30 ;  /* 0x0000a81e01007387 */ /* 0x000fe80000100a00 */
[----:B--2---:R-:W-:Y:S04]  /*7e060*/  STL.64 [R1+0x100], R24 ;  /* 0x0001001801007387 */ /* 0x004fe80000100a00 */
[----:B------:R-:W-:Y:S04]  /*7e070*/  STL.64 [R1+0x108], R26 ;  /* 0x0001081a01007387 */ /* 0x000fe80000100a00 */
[----:B------:R-:W2:Y:S04]  /*7e080*/  LDL.LU R8, [R1+0x560] ;  /* 0x0005600001087983 */ /* 0x000ea80000300800 */
[----:B------:R-:W2:Y:S04]  /*7e090*/  LDL.LU R9, [R1+0x564] ;  /* 0x0005640001097983 */ /* 0x000ea80000300800 */
[----:B------:R-:W2:Y:S04]  /*7e0a0*/  LDL.LU R10, [R1+0x5a0] ;  /* 0x0005a000010a7983 */ /* 0x000ea80000300800 */
[----:B------:R-:W2:Y:S04]  /*7e0b0*/  LDL.LU R11, [R1+0x5a4] ;  /* 0x0005a400010b7983 */ /* 0x000ea80000300800 */
[----:B------:R-:W1:Y:S04]  /*7e0c0*/  LDS.128 R16, [R204] ;  /* 0x00000000cc107984 */ /* 0x000e680000000c00 */
[----:B----4-:R-:W-:Y:S04]  /*7e0d0*/  STL.64 [R1+0x10], R12 ;  /* 0x0000100c01007387 */ /* 0x010fe80000100a00 */
[----:B------:R-:W-:Y:S04]  /*7e0e0*/  STL.64 [R1+0x18], R14 ;  /* 0x0000180e01007387 */ /* 0x000fe80000100a00 */
[----:B------:R-:W3:Y:S04]  /*7e0f0*/  LDS.128 R12, [R204+0x800] ;  /* 0x00080000cc0c7984 */ /* 0x000ee80000000c00 */
[----:B------:R-:W-:Y:S04]  /*7e100*/  STL.64 [R1+0x70], R4 ;  /* 0x0000700401007387 */ /* 0x000fe80000100a00 */
[----:B------:R-:W-:Y:S04]  /*7e110*/  STL.64 [R1+0x78], R6 ;  /* 0x0000780601007387 */ /* 0x000fe80000100a00 */
[----:B------:R-:W4:Y:S04]  /*7e120*/  LDS.128 R4, [R3] ;  /* 0x0000000003047984 */ /* 0x000f280000000c00 */
[----:B-1----:R-:W-:Y:S04]  /*7e130*/  STL.64 [R1+0x20], R16 ;  /* 0x0000201001007387 */ /* 0x002fe80000100a00 */
[----:B------:R-:W-:Y:S04]  /*7e140*/  STL.64 [R1+0x28], R18 ;  /* 0x0000281201007387 */ /* 0x000fe80000100a00 */
[----:B------:R-:W1:Y:S04]  /*7e150*/  LDS.128 R16, [R3+0x800] ;  /* 0x0008000003107984 */ /* 0x000e680000000c00 */
[----:B---3--:R-:W-:Y:S04]  /*7e160*/  STL.64 [R1+0x90], R12 ;  /* 0x0000900c01007387 */ /* 0x008fe80000100a00 */
[----:B------:R-:W-:Y:S04]  /*7e170*/  STL.64 [R1+0x98], R14 ;  /* 0x0000980e01007387 */ /* 0x000fe80000100a00 */
[----:B------:R-:W3:Y:S04]  /*7e180*/  LDS.128 R12, [R252] ;  /* 0x00000000fc0c7984 */ /* 0x000ee80000000c00 */
[----:B----4-:R-:W-:Y:S04]  /*7e190*/  STL.64 [R1+0x30], R4 ;  /* 0x0000300401007387 */ /* 0x010fe80000100a00 */
[----:B------:R-:W-:Y:S04]  /*7e1a0*/  STL.64 [R1+0x38], R6 ;  /* 0x0000380601007387 */ /* 0x000fe80000100a00 */
[----:B------:R-:W4:Y:S04]  /*7e1b0*/  LDS.128 R4, [R252+0x800] ;  /* 0x00080000fc047984 */ /* 0x000f280000000c00 */
[----:B------:R-:W-:Y:S06]  /*7e1c0*/  BAR.SYNC.DEFER_BLOCKING 0x0 ;  /* 0x0000000000007b1d */ /* 0x000fec0000010000 */
[----:B-1----:R-:W-:Y:S04]  /*7e1d0*/  STL.64 [R1+0xb0], R16 ;  /* 0x0000b01001007387 */ /* 0x002fe80000100a00 */
[----:B------:R-:W-:Y:S04]  /*7e1e0*/  STL.64 [R1+0xb8], R18 ;  /* 0x0000b81201007387 */ /* 0x000fe80000100a00 */
[----:B---3--:R-:W-:Y:S04]  /*7e1f0*/  STL.64 [R1+0x50], R12 ;  /* 0x0000500c01007387 */ /* 0x008fe80000100a00 */
[----:B------:R-:W-:Y:S04]  /*7e200*/  STL.64 [R1+0x58], R14 ;  /* 0x0000580e01007387 */ /* 0x000fe80000100a00 */
[----:B----4-:R1:W-:Y:S04]  /*7e210*/  STL.64 [R1+0xd0], R4 ;  /* 0x0000d00401007387 */ /* 0x0103e80000100a00 */
[----:B------:R3:W-:Y:S04]  /*7e220*/  STL.64 [R1+0xd8], R6 ;  /* 0x0000d80601007387 */ /* 0x0007e80000100a00 */
[----:B-1----:R-:W4:Y:S04]  /*7e230*/  LDL.LU R4, [R1+0x568] ;  /* 0x0005680001047983 */ /* 0x002f280000300800 */
[----:B------:R-:W4:Y:S04]  /*7e240*/  LDL.LU R5, [R1+0x56c] ;  /* 0x00056c0001057983 */ /* 0x000f280000300800 */
[----:B---3--:R-:W4:Y:S04]  /*7e250*/  LDL.LU R6, [R1+0x5a8] ;  /* 0x0005a80001067983 */ /* 0x008f280000300800 */
[----:B------:R-:W4:Y:S04]  /*7e260*/  LDL.LU R7, [R1+0x5ac] ;  /* 0x0005ac0001077983 */ /* 0x000f280000300800 */
[----:B----4-:R1:W-:Y:S04]  /*7e270*/  STS.128 [R0+0x80], R4 ;  /* 0x0000800400007388 */ /* 0x0103e80000000c00 */
[----:B-1----:R-:W3:Y:S04]  /*7e280*/  LDL.LU R4, [R1] ;  /* 0x0000000001047983 */ /* 0x002ee80000300800 */
[----:B------:R-:W3:Y:S01]  /*7e290*/  LDL.LU R5, [R1+0x4] ;  /* 0x0000040001057983 */ /* 0x000ee20000300800 */
[----:B------:R-:W-:Y:S01]  /*7e2a0*/  MOV R6, R248 ;  /* 0x000000f800067202 */ /* 0x000fe20000000f00 */
[----:B------:R-:W-:-:S02]  /*7e2b0*/  IMAD.MOV.U32 R7, RZ, RZ, R249 ;  /* 0x000000ffff077224 */ /* 0x000fc400078e00f9 */
[----:B------:R-:W4:Y:S04]  /*7e2c0*/  LDL.LU R248, [R1+0x8] ;  /* 0x0000080001f87983 */ /* 0x000f280000300800 */
[----:B------:R-:W4:Y:S04]  /*7e2d0*/  LDL.LU R249, [R1+0xc] ;  /* 0x00000c0001f97983 */ /* 0x000f280000300800 */
[----:B--2---:R-:W-:Y:S04]  /*7e2e0*/  STS.128 [R0], R8 ;  /* 0x0000000800007388 */ /* 0x004fe80000000c00 */
[----:B---3--:R1:W-:Y:S02]  /*7e2f0*/  STS.128 [R0+0x200], R4 ;  /* 0x0002000400007388 */ /* 0x0083e40000000c00 */
[----:B-1----:R-:W-:Y:S01]  /*7e300*/  IMAD.MOV.U32 R4, RZ, RZ, R212 ;  /* 0x000000ffff047224 */ /* 0x002fe200078e00d4 */
[----:B------:R-:W-:Y:S01]  /*7e310*/  MOV R5, R213 ;  /* 0x000000d500057202 */ /* 0x000fe20000000f00 */
[----:B------:R-:W-:-:S02]  /*7e320*/  IMAD.MOV.U32 R6, RZ, RZ, R216 ;  /* 0x000000ffff067224 */ /* 0x000fc400078e00d8 */
[----:B------:R-:W-:Y:S01]  /*7e330*/  IMAD.MOV.U32 R7, RZ, RZ, R217 ;  /* 0x000000ffff077224 */ /* 0x000fe200078e00d9 */
[----:B------:R-:W-:Y:S01]  /*7e340*/  MOV R216, R214 ;  /* 0x000000d600d87202 */ /* 0x000fe20000000f00 */
[----:B------:R-:W-:-:S03]  /*7e350*/  IMAD.MOV.U32 R217, RZ, RZ, R215 ;  /* 0x000000ffffd97224 */ /* 0x000fc600078e00d7 */
[----:B------:R1:W-:Y:S04]  /*7e360*/  STS.128 [R0+0x400], R4 ;  /* 0x0004000400007388 */ /* 0x0003e80000000c00 */
[----:B----4-:R-:W-:Y:S04]  /*7e370*/  STS.128 [R0+0x280], R248 ;  /* 0x000280f800007388 */ /* 0x010fe80000000c00 */
[----:B------:R-:W-:Y:S01]  /*7e380*/  STS.128 [R0+0x480], R216 ;  /* 0x000480d800007388 */ /* 0x000fe20000000c00 */
[----:B-1----:R-:W-:Y:S01]  /*7e390*/  IMAD.MOV.U32 R6, RZ, RZ, R80 ;  /* 0x000000ffff067224 */ /* 0x002fe200078e0050 */
[----:B------:R-:W-:Y:S01]  /*7e3a0*/  MOV R5, R77 ;  /* 0x0000004d00057202 */ /* 0x000fe20000000f00 */
[----:B------:R-:W-:Y:S01]  /*7e3b0*/  IMAD.MOV.U32 R7, RZ, RZ, R81 ;  /* 0x000000ffff077224 */ /* 0x000fe200078e0051 */
[----:B------:R-:W-:Y:S01]  /*7e3c0*/  MOV R80, R78 ;  /* 0x0000004e00507202 */ /* 0x000fe20000000f00 */
[----:B------:R-:W-:-:S02]  /*7e3d0*/  IMAD.MOV.U32 R4, RZ, RZ, R76 ;  /* 0x000000ffff047224 */ /* 0x000fc400078e004c */
[----:B------:R-:W-:-:S03]  /*7e3e0*/  IMAD.MOV.U32 R81, RZ, RZ, R79 ;  /* 0x000000ffff517224 */ /* 0x000fc600078e004f */
[----:B------:R-:W-:Y:S04]  /*7e3f0*/  STS.128 [R0+0x600], R4 ;  /* 0x0006000400007388 */ /* 0x000fe80000000c00 */
[----:B------:R-:W-:Y:S04]  /*7e400*/  STS.128 [R0+0x680], R80 ;  /* 0x0006805000007388 */ /* 0x000fe80000000c00 */
[----:B------:R-:W-:Y:S06]  /*7e410*/  BAR.SYNC.DEFER_BLOCKING 0x0 ;  /* 0x0000000000007b1d */ /* 0x000fec0000010000 */
[----:B------:R-:W1:Y:S04]  /*7e420*/  LDS.128 R12, [R2] ;  /* 0x00000000020c7984 */ /* 0x000e680000000c00 */
[----:B------:R-:W2:Y:S04]  /*7e430*/  LDS.128 R8, [R2+0x800] ;  /* 0x0008000002087984 */ /* 0x000ea80000000c00 */
        /* <DEDUP_REMOVED lines=16> */
[----:B------:R-:W-:Y:S01]  /*7e540*/  IMAD.MOV.U32 R4, RZ, RZ, R96 ;  /* 0x000000ffff047224 */ /* 0x000fe200078e0060 */
[----:B------:R-:W-:Y:S01]  /*7e550*/  MOV R5, R97 ;  /* 0x0000006100057202 */ /* 0x000fe20000000f00 */
[----:B------:R-:W-:-:S02]  /*7e560*/  IMAD.MOV.U32 R6, RZ, RZ, R100 ;  /* 0x000000ffff067224 */ /* 0x000fc400078e0064 */
[----:B------:R-:W-:Y:S01]  /*7e570*/  IMAD.MOV.U32 R7, RZ, RZ, R101 ;  /* 0x000000ffff077224 */ /* 0x000fe200078e0065 */
[----:B------:R-:W-:Y:S06]  /*7e580*/  BAR.SYNC.DEFER_BLOCKING 0x0 ;  /* 0x0000000000007b1d */ /* 0x000fec0000010000 */
[----:B---3--:R-:W-:Y:S04]  /*7e590*/  STL.64 [R1+0x210], R16 ;  /* 0x0002101001007387 */ /* 0x008fe80000100a00 */
[----:B------:R-:W-:Y:S04]  /*7e5a0*/  STL.64 [R1+0x218], R18 ;  /* 0x0002181201007387 */ /* 0x000fe80000100a00 */
[----:B------:R3:W-:Y:S02]  /*7e5b0*/  STS.128 [R0], R4 ;  /* 0x0000000400007388 */ /* 0x0007e40000000c00 */
[----:B---3--:R-:W-:Y:S01]  /*7e5c0*/  IMAD.MOV.U32 R4, RZ, RZ, R112 ;  /* 0x000000ffff047224 */ /* 0x008fe200078e0070 */
[----:B------:R-:W-:Y:S01]  /*7e5d0*/  MOV R5, R113 ;  /* 0x0000007100057202 */ /* 0x000fe20000000f00 */
[----:B------:R-:W-:-:S02]  /*7e5e0*/  IMAD.MOV.U32 R6, RZ, RZ, R116 ;  /* 0x000000ffff067224 */ /* 0x000fc400078e0074 */
[----:B------:R-:W-:-:S05]  /*7e5f0*/  IMAD.MOV.U32 R7, RZ, RZ, R117 ;  /* 0x000000ffff077224 */ /* 0x000fca00078e0075 */
[----:B------:R3:W-:Y:S04]  /*7e600*/  STS.128 [R0+0x200], R4 ;  /* 0x0002000400007388 */ /* 0x0007e80000000c00 */
[----:B-1----:R-:W-:Y:S01]  /*7e610*/  STL.64 [R1+0x190], R12 ;  /* 0x0001900c01007387 */ /* 0x002fe20000100a00 */
[----:B---3--:R-:W-:Y:S01]  /*7e620*/  IMAD.MOV.U32 R4, RZ, RZ, R132 ;  /* 0x000000ffff047224 */ /* 0x008fe200078e0084 */
[----:B------:R-:W-:Y:S01]  /*7e630*/  MOV R5, R133 ;  /* 0x0000008500057202 */ /* 0x000fe20000000f00 */
[----:B------:R-:W-:Y:S02]  /*7e640*/  IMAD.MOV.U32 R6, RZ, RZ, R136 ;  /* 0x000000ffff067224 */ /* 0x000fe400078e0088 */
[----:B------:R-:W-:Y:S01]  /*7e650*/  IMAD.MOV.U32 R7, RZ, RZ, R137 ;  /* 0x000000ffff077224 */ /* 0x000fe200078e0089 */
[----:B------:R-:W-:Y:S04]  /*7e660*/  STL.64 [R1+0x198], R14 ;  /* 0x0001980e01007387 */ /* 0x000fe80000100a00 */
[----:B------:R1:W-:Y:S04]  /*7e670*/  STS.128 [R0+0x400], R4 ;  /* 0x0004000400007388 */ /* 0x0003e80000000c00 */
[----:B--2---:R-:W-:Y:S04]  /*7e680*/  STL.64 [R1+0x220], R8 ;  /* 0x0002200801007387 */ /* 0x004fe80000100a00 */
[----:B------:R-:W-:Y:S01]  /*7e690*/  STL.64 [R1+0x228], R10 ;  /* 0x0002280a01007387 */ /* 0x000fe20000100a00 */
[----:B-1----:R-:W-:Y:S01]  /*7e6a0*/  IMAD.MOV.U32 R4, RZ, RZ, R148 ;  /* 0x000000ffff047224 */ /* 0x002fe200078e0094 */
[----:B------:R-:W-:Y:S01]  /*7e6b0*/  MOV R5, R149 ;  /* 0x0000009500057202 */ /* 0x000fe20000000f00 */
[----:B------:R-:W-:-:S02]  /*7e6c0*/  IMAD.MOV.U32 R6, RZ, RZ, R176 ;  /* 0x000000ffff067224 */ /* 0x000fc400078e00b0 */
[----:B------:R-:W-:-:S05]  /*7e6d0*/  IMAD.MOV.U32 R7, RZ, RZ, R177 ;  /* 0x000000ffff077224 */ /* 0x000fca00078e00b1 */
[----:B------:R1:W-:Y:S04]  /*7e6e0*/  STS.128 [R0+0x600], R4 ;  /* 0x0006000400007388 */ /* 0x0003e80000000c00 */
[----:B-1----:R-:W2:Y:S04]  /*7e6f0*/  LDL.LU R4, [R1+0x660] ;  /* 0x0006600001047983 */ /* 0x002ea80000300800 */
[----:B------:R-:W2:Y:S04]  /*7e700*/  LDL.LU R5, [R1+0x664] ;  /* 0x0006640001057983 */ /* 0x000ea80000300800 */
[----:B------:R-:W2:Y:S04]  /*7e710*/  LDL.LU R6, [R1+0x720] ;  /* 0x0007200001067983 */ /* 0x000ea80000300800 */
[----:B------:R-:W2:Y:S01]  /*7e720*/  LDL.LU R7, [R1+0x724] ;  /* 0x0007240001077983 */ /* 0x000ea20000300800 */
[----:B------:R-:W-:Y:S01]  /*7e730*/  MOV R100, R98 ;  /* 0x0000006200647202 */ /* 0x000fe20000000f00 */
[----:B------:R-:W-:Y:S01]  /*7e740*/  IMAD.MOV.U32 R101, RZ, RZ, R99 ;  /* 0x000000ffff657224 */ /* 0x000fe200078e0063 */
[----:B------:R-:W-:Y:S01]  /*7e750*/  MOV R116, R114 ;  /* 0x0000007200747202 */ /* 0x000fe20000000f00 */
[----:B------:R-:W-:Y:S01]  /*7e760*/  IMAD.MOV.U32 R117, RZ, RZ, R115 ;  /* 0x000000ffff757224 */ /* 0x000fe200078e0073 */
[----:B------:R-:W-:Y:S01]  /*7e770*/  MOV R136, R134 ;  /* 0x0000008600887202 */ /* 0x000fe20000000f00 */
[----:B------:R-:W-:Y:S01]  /*7e780*/  IMAD.MOV.U32 R137, RZ, RZ, R135 ;  /* 0x000000ffff897224 */ /* 0x000fe200078e0087 */
[----:B------:R-:W-:Y:S01]  /*7e790*/  MOV R176, R150 ;  /* 0x0000009600b07202 */ /* 0x000fe20000000f00 */
[----:B------:R-:W-:Y:S01]  /*7e7a0*/  IMAD.MOV.U32 R177, RZ, RZ, R151 ;  /* 0x000000ffffb17224 */ /* 0x000fe200078e0097 */
[----:B------:R-:W-:Y:S04]  /*7e7b0*/  STS.128 [R0+0x80], R100 ;  /* 0x0000806400007388 */ /* 0x000fe80000000c00 */
[----:B------:R-:W-:Y:S04]  /*7e7c0*/  STS.128 [R0+0x280], R116 ;  /* 0x0002807400007388 */ /* 0x000fe80000000c00 */
[----:B------:R-:W-:Y:S04]  /*7e7d0*/  STS.128 [R0+0x480], R136 ;  /* 0x0004808800007388 */ /* 0x000fe80000000c00 */
[----:B------:R-:W-:Y:S04]  /*7e7e0*/  STS.128 [R0+0x680], R176 ;  /* 0x000680b000007388 */ /* 0x000fe80000000c00 */
[----:B------:R-:W-:Y:S06]  /*7e7f0*/  BAR.SYNC.DEFER_BLOCKING 0x0 ;  /* 0x0000000000007b1d */ /* 0x000fec0000010000 */
[----:B------:R-:W1:Y:S04]  /*7e800*/  LDS.128 R12, [R2] ;  /* 0x00000000020c7984 */ /* 0x000e680000000c00 */
[----:B------:R-:W3:Y:S04]  /*7e810*/  LDS.128 R8, [R2+0x800] ;  /* 0x0008000002087984 */ /* 0x000ee80000000c00 */
[----:B------:R-:W4:Y:S04]  /*7e820*/  LDS.128 R16, [R204] ;  /* 0x00000000cc107984 */ /* 0x000f280000000c00 */
[----:B-1----:R-:W-:Y:S04]  /*7e830*/  STL.64 [R1], R12 ;  /* 0x0000000c01007387 */ /* 0x002fe80000100a00 */
        /* <DEDUP_REMOVED lines=8> */
[----:B-1----:R-:W-:Y:S04]  /*7e8c0*/  STL.64 [R1+0x180], R12 ;  /* 0x0001800c01007387 */ /* 0x002fe80000100a00 */
[----:B------:R-:W-:Y:S04]  /*7e8d0*/  STL.64 [R1+0x188], R14 ;  /* 0x0001880e01007387 */ /* 0x000fe80000100a00 */
[----:B------:R-:W1:Y:S04]  /*7e8e0*/  LDS.128 R12, [R252] ;  /* 0x00000000fc0c7984 */ /* 0x000e680000000c00 */
[----:B---3--:R-:W-:Y:S04]  /*7e8f0*/  STL.64 [R1+0x120], R8 ;  /* 0x0001200801007387 */ /* 0x008fe80000100a00 */
[----:B------:R-:W-:Y:S04]  /*7e900*/  STL.64 [R1+0x128], R10 ;  /* 0x0001280a01007387 */ /* 0x000fe80000100a00 */
[----:B------:R-:W3:Y:S04]  /*7e910*/  LDS.128 R8, [R252+0x800] ;  /* 0x00080000fc087984 */ /* 0x000ee80000000c00 */
[----:B------:R-:W-:Y:S06]  /*7e920*/  BAR.SYNC.DEFER_BLOCKING 0x0 ;  /* 0x0000000000007b1d */ /* 0x000fec0000010000 */
[----:B----4-:R-:W-:Y:S04]  /*7e930*/  STL.64 [R1+0x1a0], R16 ;  /* 0x0001a01001007387 */ /* 0x010fe80000100a00 */
[----:B------:R-:W-:Y:S04]  /*7e940*/  STL.64 [R1+0x1a8], R18 ;  /* 0x0001a81201007387 */ /* 0x000fe80000100a00 */
[----:B-1----:R-:W-:Y:S04]  /*7e950*/  STL.64 [R1+0x140], R12 ;  /* 0x0001400c01007387 */ /* 0x002fe80000100a00 */
[----:B------:R-:W-:Y:S04]  /*7e960*/  STL.64 [R1+0x148], R14 ;  /* 0x0001480e01007387 */ /* 0x000fe80000100a00 */
[----:B---3--:R-:W-:Y:S04]  /*7e970*/  STL.64 [R1+0x1c0], R8 ;  /* 0x0001c00801007387 */ /* 0x008fe80000100a00 */
[----:B------:R-:W-:Y:S04]  /*7e980*/  STL.64 [R1+0x1c8], R10 ;  /* 0x0001c80a01007387 */ /* 0x000fe80000100a00 */
[----:B--2---:R1:W-:Y:S04]  /*7e990*/  STS.128 [R0], R4 ;  /* 0x0000000400007388 */ /* 0x0043e80000000c00 */
        /* <DEDUP_REMOVED lines=8> */
[----:B--2---:R1:W-:Y:S04]  /*7ea20*/  STS.128 [R0+0x80], R4 ;  /* 0x0000800400007388 */ /* 0x0043e80000000c00 */
[----:B-1----:R-:W2:Y:S04]  /*7ea30*/  LDL.LU R4, [R1+0x558] ;  /* 0x0005580001047983 */ /* 0x002ea80000300800 */
[----:B------:R-:W2:Y:S04]  /*7ea40*/  LDL.LU R5, [R1+0x55c] ;  /* 0x00055c0001057983 */ /* 0x000ea80000300800 */
[----:B------:R-:W2:Y:S04]  /*7ea50*/  LDL.LU R6, [R1+0x598] ;  /* 0x0005980001067983 */ /* 0x000ea80000300800 */
[----:B------:R-:W2:Y:S04]  /*7ea60*/  LDL.LU R7, [R1+0x59c] ;  /* 0x00059c0001077983 */ /* 0x000ea80000300800 */
[----:B---3--:R-:W-:Y:S04]  /*7ea70*/  STS.128 [R0+0x200], R8 ;  /* 0x0002000800007388 */ /* 0x008fe80000000c00 */
[----:B--2---:R1:W-:Y:S02]  /*7ea80*/  STS.128 [R0+0x280], R4 ;  /* 0x0002800400007388 */ /* 0x0043e40000000c00 */
[----:B-1----:R-:W-:Y:S01]  /*7ea90*/  IMAD.MOV.U32 R4, RZ, RZ, R220 ;  /* 0x000000ffff047224 */ /* 0x002fe200078e00dc */
[----:B------:R-:W-:Y:S01]  /*7eaa0*/  MOV R5, R221 ;  /* 0x000000dd00057202 */ /* 0x000fe20000000f00 */
[----:B------:R-:W-:-:S02]  /*7eab0*/  IMAD.MOV.U32 R6, RZ, RZ, R224 ;  /* 0x000000ffff067224 */ /* 0x000fc400078e00e0 */
[----:B------:R-:W-:Y:S01]  /*7eac0*/  IMAD.MOV.U32 R7, RZ, RZ, R225 ;  /* 0x000000ffff077224 */ /* 0x000fe200078e00e1 */
[----:B------:R-:W-:Y:S01]  /*7ead0*/  MOV R224, R222 ;  /* 0x000000de00e07202 */ /* 0x000fe20000000f00 */
[----:B------:R-:W-:-:S03]  /*7eae0*/  IMAD.MOV.U32 R225, RZ, RZ, R223 ;  /* 0x000000ffffe17224 */ /* 0x000fc600078e00df */
[----:B------:R1:W-:Y:S04]  /*7eaf0*/  STS.128 [R0+0x400], R4 ;  /* 0x0004000400007388 */ /* 0x0003e80000000c00 */
[----:B------:R-:W-:Y:S01]  /*7eb00*/  STS.128 [R0+0x480], R224 ;  /* 0x000480e000007388 */ /* 0x000fe20000000c00 */
[----:B-1----:R-:W-:Y:S01]  /*7eb10*/  IMAD.MOV.U32 R6, RZ, RZ, R92 ;  /* 0x000000ffff067224 */ /* 0x002fe200078e005c */
[----:B------:R-:W-:Y:S01]  /*7eb20*/  MOV R5, R89 ;  /* 0x0000005900057202 */ /* 0x000fe20000000f00 */
[----:B------:R-:W-:Y:S01]  /*7eb30*/  IMAD.MOV.U32 R7, RZ, RZ, R93 ;  /* 0x000000ffff077224 */ /* 0x000fe200078e005d */
[----:B------:R-:W-:Y:S01]  /*7eb40*/  MOV R92, R90 ;  /* 0x0000005a005c7202 */ /* 0x000fe20000000f00 */
[----:B------:R-:W-:Y:S02]  /*7eb50*/  IMAD.MOV.U32 R4, RZ, RZ, R88 ;  /* 0x000000ffff047224 */ /* 0x000fe400078e0058 */
        /* <DEDUP_REMOVED lines=105> */
[----:B--2---:R1:W-:Y:S04]  /*7f1f0*/  STS.128 [R0+0x280], R4 ;  /* 0x0002800400007388 */ /* 0x0043e80000000c00 */
[----:B-1----:R-:W2:Y:S04]  /*7f200*/  LDL.LU R4, [R1+0x7e0] ;  /* 0x0007e00001047983 */ /* 0x002ea80000300800 */
[----:B------:R-:W2:Y:S04]  /*7f210*/  LDL.LU R5, [R1+0x7e4] ;  /* 0x0007e40001057983 */ /* 0x000ea80000300800 */
[----:B------:R-:W2:Y:S04]  /*7f220*/  LDL.LU R6, [R1+0x7d0] ;  /* 0x0007d00001067983 */ /* 0x000ea80000300800 */
[----:B------:R-:W2:Y:S04]  /*7f230*/  LDL.LU R7, [R1+0x7d4] ;  /* 0x0007d40001077983 */ /* 0x000ea80000300800 */
[----:B---3--:R1:W-:Y:S04]  /*7f240*/  STS.128 [R0+0x200], R8 ;  /* 0x0002000800007388 */ /* 0x0083e80000000c00 */
[----:B-1----:R-:W3:Y:S04]  /*7f250*/  LDL.LU R8, [R1+0x7e8] ;  /* 0x0007e80001087983 */ /* 0x002ee80000300800 */
        /* <DEDUP_REMOVED lines=18> */
[----:B--2---:R-:W-:Y:S04]  /*7f380*/  STS.128 [R0+0x680], R4 ;  /* 0x0006800400007388 */ /* 0x004fe80000000c00 */
[----:B------:R-:W-:Y:S06]  /*7f390*/  BAR.SYNC.DEFER_BLOCKING 0x0 ;  /* 0x0000000000007b1d */ /* 0x000fec0000010000 */
[----:B------:R-:W1:Y:S04]  /*7f3a0*/  LDS.128 R12, [R2] ;  /* 0x00000000020c7984 */ /* 0x000e680000000c00 */
[----:B------:R-:W2:Y:S04]  /*7f3b0*/  LDS.128 R4, [R2+0x800] ;  /* 0x0008000002047984 */ /* 0x000ea80000000c00 */
[----:B------:R-:W4:Y:S04]  /*7f3c0*/  LDS.128 R16, [R204] ;  /* 0x00000000cc107984 */ /* 0x000f280000000c00 */
[----:B-1----:R-:W-:Y:S04]  /*7f3d0*/  STL.64 [R1+0x430], R12 ;  /* 0x0004300c01007387 */ /* 0x002fe80000100a00 */
[----:B------:R-:W-:Y:S04]  /*7f3e0*/  STL.64 [R1+0x438], R14 ;  /* 0x0004380e01007387 */ /* 0x000fe80000100a00 */
[----:B------:R-:W1:Y:S04]  /*7f3f0*/  LDS.128 R12, [R204+0x800] ;  /* 0x00080000cc0c7984 */ /* 0x000e680000000c00 */
[----:B--2---:R-:W-:Y:S04]  /*7f400*/  STL.64 [R1+0x530], R4 ;  /* 0x0005300401007387 */ /* 0x004fe80000100a00 */
[----:B------:R-:W-:Y:S04]  /*7f410*/  STL.64 [R1+0x538], R6 ;  /* 0x0005380601007387 */ /* 0x000fe80000100a00 */
[----:B------:R-:W2:Y:S04]  /*7f420*/  LDS.128 R4, [R3] ;  /* 0x0000000003047984 */ /* 0x000ea80000000c00 */
[----:B----4-:R-:W-:Y:S04]  /*7f430*/  STL.64 [R1+0x440], R16 ;  /* 0x0004401001007387 */ /* 0x010fe80000100a00 */
[----:B------:R-:W-:Y:S04]  /*7f440*/  STL.64 [R1+0x448], R18 ;  /* 0x0004481201007387 */ /* 0x000fe80000100a00 */
[----:B------:R-:W4:Y:S04]  /*7f450*/  LDS.128 R16, [R3+0x800] ;  /* 0x0008000003107984 */ /* 0x000f280000000c00 */
[----:B-1----:R-:W-:Y:S04]  /*7f460*/  STL.64 [R1+0x540], R12 ;  /* 0x0005400c01007387 */ /* 0x002fe80000100a00 */
[----:B------:R-:W-:Y:S04]  /*7f470*/  STL.64 [R1+0x548], R14 ;  /* 0x0005480e01007387 */ /* 0x000fe80000100a00 */
[----:B------:R-:W1:Y:S04]  /*7f480*/  LDS.128 R12, [R252] ;  /* 0x00000000fc0c7984 */ /* 0x000e680000000c00 */
[----:B--2---:R-:W-:Y:S04]  /*7f490*/  STL.64 [R1+0x450], R4 ;  /* 0x0004500401007387 */ /* 0x004fe80000100a00 */
[----:B------:R-:W-:Y:S04]  /*7f4a0*/  STL.64 [R1+0x458], R6 ;  /* 0x0004580601007387 */ /* 0x000fe80000100a00 */
[----:B------:R-:W2:Y:S04]  /*7f4b0*/  LDS.128 R4, [R252+0x800] ;  /* 0x00080000fc047984 */ /* 0x000ea80000000c00 */
[----:B----4-:R-:W-:Y:S04]  /*7f4c0*/  STL.64 [R1+0x490], R16 ;  /* 0x0004901001007387 */ /* 0x010fe80000100a00 */
[----:B------:R-:W-:Y:S04]  /*7f4d0*/  STL.64 [R1+0x498], R18 ;  /* 0x0004981201007387 */ /* 0x000fe80000100a00 */
[----:B------:R-:W-:Y:S06]  /*7f4e0*/  BAR.SYNC.DEFER_BLOCKING 0x0 ;  /* 0x0000000000007b1d */ /* 0x000fec0000010000 */
[----:B-1----:R-:W-:Y:S04]  /*7f4f0*/  STL.64 [R1+0x460], R12 ;  /* 0x0004600c01007387 */ /* 0x002fe80000100a00 */
[----:B------:R-:W-:Y:S04]  /*7f500*/  STL.64 [R1+0x468], R14 ;  /* 0x0004680e01007387 */ /* 0x000fe80000100a00 */
[----:B--2---:R1:W-:Y:S04]  /*7f510*/  STL.64 [R1+0x470], R4 ;  /* 0x0004700401007387 */ /* 0x0043e80000100a00 */
[----:B------:R2:W-:Y:S04]  /*7f520*/  STL.64 [R1+0x478], R6 ;  /* 0x0004780601007387 */ /* 0x0005e80000100a00 */
[----:B-1----:R-:W4:Y:S04]  /*7f530*/  LDL.LU R4, [R1+0x698] ;  /* 0x0006980001047983 */ /* 0x002f280000300800 */
[----:B------:R-:W4:Y:S04]  /*7f540*/  LDL.LU R5, [R1+0x69c] ;  /* 0x00069c0001057983 */ /* 0x000f280000300800 */
[----:B--2---:R-:W4:Y:S04]  /*7f550*/  LDL.LU R6, [R1+0x688] ;  /* 0x0006880001067983 */ /* 0x004f280000300800 */
[----:B------:R-:W4:Y:S04]  /*7f560*/  LDL.LU R7, [R1+0x68c] ;  /* 0x00068c0001077983 */ /* 0x000f280000300800 */
[----:B----4-:R1:W-:Y:S04]  /*7f570*/  STS.128 [R0+0x80], R4 ;  /* 0x0000800400007388 */ /* 0x0103e80000000c00 */
[----:B-1----:R-:W2:Y:S04]  /*7f580*/  LDL.LU R4, [R1+0x580] ;  /* 0x0005800001047983 */ /* 0x002ea80000300800 */
[----:B------:R-:W2:Y:S04]  /*7f590*/  LDL.LU R5, [R1+0x584] ;  /* 0x0005840001057983 */ /* 0x000ea80000300800 */
[----:B------:R-:W2:Y:S04]  /*7f5a0*/  LDL.LU R6, [R1+0x570] ;  /* 0x0005700001067983 */ /* 0x000ea80000300800 */
[----:B------:R-:W2:Y:S04]  /*7f5b0*/  LDL.LU R7, [R1+0x574] ;  /* 0x0005740001077983 */ /* 0x000ea80000300800 */
[----:B---3--:R1:W-:Y:S04]  /*7f5c0*/  STS.128 [R0], R8 ;  /* 0x0000000800007388 */ /* 0x0083e80000000c00 */
        /* <DEDUP_REMOVED lines=25> */
[----:B--2---:R1:W-:Y:S04]  /*7f760*/  STS.128 [R0+0x680], R4 ;  /* 0x0006800400007388 */ /* 0x0043e80000000c00 */
[----:B------:R-:W-:Y:S06]  /*7f770*/  BAR.SYNC.DEFER_BLOCKING 0x0 ;  /* 0x0000000000007b1d */ /* 0x000fec0000010000 */
[----:B-1----:R-:W2:Y:S04]  /*7f780*/  LDL.LU R4, [R1+0x900] ;  /* 0x0009000001047983 */ /* 0x002ea80000300800 */
[----:B------:R-:W2:Y:S04]  /*7f790*/  LDL.LU R5, [R1+0x904] ;  /* 0x0009040001057983 */ /* 0x000ea80000300800 */
[----:B------:R-:W2:Y:S04]  /*7f7a0*/  LDL.LU R6, [R1+0x8f0] ;  /* 0x0008f00001067983 */ /* 0x000ea80000300800 */
[----:B------:R-:W2:Y:S04]  /*7f7b0*/  LDL.LU R7, [R1+0x8f4] ;  /* 0x0008f40001077983 */ /* 0x000ea80000300800 */
[----:B------:R-:W1:Y:S04]  /*7f7c0*/  LDS.128 R12, [R2] ;  /* 0x00000000020c7984 */ /* 0x000e680000000c00 */
[----:B------:R-:W3:Y:S04]  /*7f7d0*/  LDS.128 R8, [R2+0x800] ;  /* 0x0008000002087984 */ /* 0x000ee80000000c00 */
[----:B------:R-:W4:Y:S04]  /*7f7e0*/  LDS.128 R16, [R204] ;  /* 0x00000000cc107984 */ /* 0x000f280000000c00 */
[----:B------:R-:W-:Y:S04]  /*7f7f0*/  LDS.128 R244, [R3+0x800] ;  /* 0x0008000003f47984 */ /* 0x000fe80000000c00 */
[----:B------:R-:W-:Y:S04]  /*7f800*/  LDS.128 R240, [R252] ;  /* 0x00000000fcf07984 */ /* 0x000fe80000000c00 */
[----:B------:R-:W-:Y:S04]  /*7f810*/  LDS.128 R236, [R252+0x800] ;  /* 0x00080000fcec7984 */ /* 0x000fe80000000c00 */
[----:B-1----:R-:W-:Y:S04]  /*7f820*/  STL.64 [R1+0x200], R12 ;  /* 0x0002000c01007387 */ /* 0x002fe80000100a00 */
[----:B------:R-:W-:Y:S04]  /*7f830*/  STL.64 [R1+0x208], R14 ;  /* 0x0002080e01007387 */ /* 0x000fe80000100a00 */
[----:B------:R-:W1:Y:S04]  /*7f840*/  LDS.128 R12, [R204+0x800] ;  /* 0x00080000cc0c7984 */ /* 0x000e680000000c00 */
[----:B---3--:R-:W-:Y:S04]  /*7f850*/  STL.64 [R1+0x420], R8 ;  /* 0x0004200801007387 */ /* 0x008fe80000100a00 */
[----:B------:R-:W-:Y:S04]  /*7f860*/  STL.64 [R1+0x428], R10 ;  /* 0x0004280a01007387 */ /* 0x000fe80000100a00 */
[----:B------:R-:W3:Y:S04]  /*7f870*/  LDS.128 R8, [R3] ;  /* 0x0000000003087984 */ /* 0x000ee80000000c00 */
[----:B------:R-:W-:Y:S06]  /*7f880*/  BAR.SYNC.DEFER_BLOCKING 0x0 ;  /* 0x0000000000007b1d */ /* 0x000fec0000010000 */
[----:B----4-:R-:W-:Y:S04]  /*7f890*/  STL.64 [R1+0x360], R16 ;  /* 0x0003601001007387 */ /* 0x010fe80000100a00 */
[----:B------:R-:W-:Y:S04]  /*7f8a0*/  STL.64 [R1+0x368], R18 ;  /* 0x0003681201007387 */ /* 0x000fe80000100a00 */
[----:B-1----:R-:W-:Y:S04]  /*7f8b0*/  STL.64 [R1+0x1f0], R12 ;  /* 0x0001f00c01007387 */ /* 0x002fe80000100a00 */
[----:B------:R-:W-:Y:S04]  /*7f8c0*/  STL.64 [R1+0x1f8], R14 ;  /* 0x0001f80e01007387 */ /* 0x000fe80000100a00 */
[----:B------:R-:W-:Y:S04]  /*7f8d0*/  STL [R1+0x2180], R244 ;  /* 0x002180f401007387 */ /* 0x000fe80000100800 */
[----:B---3--:R-:W-:Y:S04]  /*7f8e0*/  STL.64 [R1+0x1e0], R8 ;  /* 0x0001e00801007387 */ /* 0x008fe80000100a00 */
        /* <DEDUP_REMOVED lines=42> */
[----:B------:R-:W4:Y:S04]  /*7fb90*/  LDL.LU R16, [R1+0x650] ;  /* 0x0006500001107983 */ /* 0x000f280000300800 */
[----:B------:R-:W4:Y:S04]  /*7fba0*/  LDL.LU R17, [R1+0x654] ;  /* 0x0006540001117983 */ /* 0x000f280000300800 */
[----:B------:R-:W4:Y:S04]  /*7fbb0*/  LDL.LU R18, [R1+0x640] ;  /* 0x0006400001127983 */ /* 0x000f280000300800 */
[----:B------:R-:W4:Y:S04]  /*7fbc0*/  LDL.LU R19, [R1+0x644] ;  /* 0x0006440001137983 */ /* 0x000f280000300800 */
[----:B---3--:R-:W-:Y:S04]  /*7fbd0*/  STS.128 [R0+0x480], R8 ;  /* 0x0004800800007388 */ /* 0x008fe80000000c00 */
[----:B--2---:R-:W-:Y:S04]  /*7fbe0*/  STS.128 [R0+0x680], R4 ;  /* 0x0006800400007388 */ /* 0x004fe80000000c00 */
[----:B------:R-:W-:Y:S06]  /*7fbf0*/  BAR.SYNC.DEFER_BLOCKING 0x0 ;  /* 0x0000000000007b1d */ /* 0x000fec0000010000 */
[----:B------:R-:W1:Y:S04]  /*7fc00*/  LDS.128 R232, [R2] ;  /* 0x0000000002e87984 */ /* 0x000e680000000c00 */
[----:B------:R-:W-:Y:S04]  /*7fc10*/  LDS.128 R228, [R2+0x800] ;  /* 0x0008000002e47984 */ /* 0x000fe80000000c00 */
[----:B------:R-:W-:Y:S04]  /*7fc20*/  LDS.128 R224, [R204] ;  /* 0x00000000cce07984 */ /* 0x000fe80000000c00 */
[----:B------:R-:W-:Y:S04]  /*7fc30*/  LDS.128 R216, [R204+0x800] ;  /* 0x00080000ccd87984 */ /* 0x000fe80000000c00 */
[----:B------:R-:W-:Y:S04]  /*7fc40*/  LDS.128 R212, [R3] ;  /* 0x0000000003d47984 */ /* 0x000fe80000000c00 */
[----:B------:R-:W-:Y:S04]  /*7fc50*/  LDS.128 R8, [R3+0x800] ;  /* 0x0008000003087984 */ /* 0x000fe80000000c00 */
[----:B------:R-:W-:Y:S04]  /*7fc60*/  LDS.128 R12, [R252] ;  /* 0x00000000fc0c7984 */ /* 0x000fe80000000c00 */
[----:B------:R-:W-:Y:S04]  /*7fc70*/  LDS.128 R4, [R252+0x800] ;  /* 0x00080000fc047984 */ /* 0x000fe80000000c00 */
[----:B------:R-:W-:Y:S06]  /*7fc80*/  BAR.SYNC.DEFER_BLOCKING 0x0 ;  /* 0x0000000000007b1d */ /* 0x000fec0000010000 */
[----:B----4-:R2:W-:Y:S04]  /*7fc90*/  STS.128 [R0], R16 ;  /* 0x0000001000007388 */ /* 0x0105e80000000c00 */
[----:B--2---:R-:W2:Y:S04]  /*7fca0*/  LDL.LU R16, [R1+0x658] ;  /* 0x0006580001107983 */ /* 0x004ea80000300800 */
        /* <DEDUP_REMOVED lines=8> */
[----:B--2---:R-:W2:Y:S04]  /*7fd30*/  LDL.LU R16, [R1+0x528] ;  /* 0x0005280001107983 */ /* 0x004ea80000300800 */
[----:B------:R-:W2:Y:S04]  /*7fd40*/  LDL.LU R17, [R1+0x52c] ;  /* 0x00052c0001117983 */ /* 0x000ea80000300800 */
[----:B------:R-:W2:Y:S04]  /*7fd50*/  LDL.LU R18, [R1+0x518] ;  /* 0x0005180001127983 */ /* 0x000ea80000300800 */
[----:B------:R-:W2:Y:S04]  /*7fd60*/  LDL.LU R19, [R1+0x51c] ;  /* 0x00051c0001137983 */ /* 0x000ea80000300800 */
[----:B--2---:R2:W-:Y:S04]  /*7fd70*/  STS.128 [R0+0x280], R16 ;  /* 0x0002801000007388 */ /* 0x0045e80000000c00 */
[----:B--2---:R-:W2:Y:S04]  /*7fd80*/  LDL.LU R16, [R1+0x4a0] ;  /* 0x0004a00001107983 */ /* 0x004ea80000300800 */
[----:B------:R-:W2:Y:S04]  /*7fd90*/  LDL.LU R17, [R1+0x4a4] ;  /* 0x0004a40001117983 */ /* 0x000ea80000300800 */
[----:B------:R-:W2:Y:S04]  /*7fda0*/  LDL.LU R18, [R1+0x480] ;  /* 0x0004800001127983 */ /* 0x000ea80000300800 */
[----:B------:R-:W2:Y:S04]  /*7fdb0*/  LDL.LU R19, [R1+0x484] ;  /* 0x0004840001137983 */ /* 0x000ea80000300800 */
[----:B---3--:R3:W-:Y:S04]  /*7fdc0*/  STS.128 [R0+0x200], R20 ;  /* 0x0002001400007388 */ /* 0x0087e80000000c00 */
[----:B---3--:R-:W3:Y:S04]  /*7fdd0*/  LDL.LU R20, [R1+0x4a8] ;  /* 0x0004a80001147983 */ /* 0x008ee80000300800 */
        /* <DEDUP_REMOVED lines=20> */
[----:B------:R-:W2:Y:S04]  /*7ff20*/  LDS.128 R44, [R2] ;  /* 0x00000000022c7984 */ /* 0x000ea80000000c00 */
[----:B------:R-:W-:Y:S04]  /*7ff30*/  LDS.128 R28, [R2+0x800] ;  /* 0x00080000021c7984 */ /* 0x000fe80000000c00 */
[----:B------:R-:W3:Y:S04]  /*7ff40*/  LDS.128 R40, [R204] ;  /* 0x00000000cc287984 */ /* 0x000ee80000000c00 */
[----:B------:R-:W-:Y:S04]  /*7ff50*/  LDS.128 R24, [R204+0x800] ;  /* 0x00080000cc187984 */ /* 0x000fe80000000c00 */
[----:B------:R-:W1:Y:S04]  /*7ff60*/  LDS.128 R36, [R3] ;  /* 0x0000000003247984 */ /* 0x000e680000000c00 */
[----:B------:R-:W-:Y:S04]  /*7ff70*/  LDS.128 R20, [R3+0x800] ;  /* 0x0008000003147984 */ /* 0x000fe80000000c00 */
[----:B------:R-:W1:Y:S04]  /*7ff80*/  LDS.128 R32, [R252] ;  /* 0x00000000fc207984 */ /* 0x000e680000000c00 */
[----:B------:R-:W1:Y:S04]  /*7ff90*/  LDS.128 R16, [R252+0x800] ;  /* 0x00080000fc107984 */ /* 0x000e680000000c00 */
[----:B------:R-:W-:Y:S06]  /*7ffa0*/  BAR.SYNC.DEFER_BLOCKING 0x0 ;  /* 0x0000000000007b1d */ /* 0x000fec0000010000 */
[----:B----4-:R4:W-:Y:S04]  /*7ffb0*/  STS.128 [R0], R48 ;  /* 0x0000003000007388 */ /* 0x0109e80000000c00 */
[----:B----4-:R-:W4:Y:S04]  /*7ffc0*/  LDL.LU R48, [R1+0x8e8] ;  /* 0x0008e80001307983 */ /* 0x010f280000300800 */
[----:B------:R-:W4:Y:S04]  /*7ffd0*/  LDL.LU R49, [R1+0x8ec] ;  /* 0x0008ec0001317983 */ /* 0x000f280000300800 */
[----:B------:R-:W4:Y:S04]  /*7ffe0*/  LDL.LU R50, [R1+0x8d8] ;  /* 0x0008d80001327983 */ /* 0x000f280000300800 */
[----:B------:R-:W4:Y:S04]  /*7fff0*/  LDL.LU R51, [R1+0x8dc] ;  /* 0x0008dc0001337983 */ /* 0x000f280000300800 */
[----:B------:R-:W2:Y:S04]  /*80000*/  LDL.LU R52, [R1+0x840] ;  /* 0x0008400001347983 */ /* 0x000ea80000300800 */
[----:B------:R-:W2:Y:S04]  /*80010*/  LDL.LU R53, [R1+0x844] ;  /* 0x0008440001357983 */ /* 0x000ea80000300800 */
[----:B------:R-:W2:Y:S04]  /*80020*/  LDL.LU R54, [R1+0x830] ;  /* 0x0008300001367983 */ /* 0x000ea80000300800 */
[----:B------:R-:W2:Y:S04]  /*80030*/  LDL.LU R55, [R1+0x834] ;  /* 0x0008340001377983 */ /* 0x000ea80000300800 */
[----:B----4-:R4:W-:Y:S04]  /*80040*/  STS.128 [R0+0x80], R48 ;  /* 0x0000803000007388 */ /* 0x0109e80000000c00 */
[----:B----4-:R-:W4:Y:S04]  /*80050*/  LDL.LU R48, [R1+0x848] ;  /* 0x0008480001307983 */ /* 0x010f280000300800 */
[----:B------:R-:W4:Y:S04]  /*80060*/  LDL.LU R49, [R1+0x84c] ;  /* 0x00084c0001317983 */ /* 0x000f280000300800 */
[----:B------:R-:W4:Y:S04]  /*80070*/  LDL.LU R50, [R1+0x838] ;  /* 0x0008380001327983 */ /* 0x000f280000300800 */
[----:B------:R-:W4:Y:S04]  /*80080*/  LDL.LU R51, [R1+0x83c] ;  /* 0x00083c0001337983 */ /* 0x000f280000300800 */
[----:B----4-:R4:W-:Y:S04]  /*80090*/  STS.128 [R0+0x280], R48 ;  /* 0x0002803000007388 */ /* 0x0109e80000000c00 */
[----:B----4-:R-:W4:Y:S04]  /*800a0*/  LDL.LU R48, [R1+0x7a0] ;  /* 0x0007a00001307983 */ /* 0x010f280000300800 */
[----:B------:R-:W4:Y:S04]  /*800b0*/  LDL.LU R49, [R1+0x7a4] ;  /* 0x0007a40001317983 */ /* 0x000f280000300800 */
[----:B------:R-:W4:Y:S04]  /*800c0*/  LDL.LU R50, [R1+0x790] ;  /* 0x0007900001327983 */ /* 0x000f280000300800 */
[----:B------:R-:W4:Y:S04]  /*800d0*/  LDL.LU R51, [R1+0x794] ;  /* 0x0007940001337983 */ /* 0x000f280000300800 */
[----:B--2---:R2:W-:Y:S04]  /*800e0*/  STS.128 [R0+0x200], R52 ;  /* 0x0002003400007388 */ /* 0x0045e80000000c00 */
[----:B--2---:R-:W2:Y:S04]  /*800f0*/  LDL.LU R52, [R1+0x7a8] ;  /* 0x0007a80001347983 */ /* 0x004ea80000300800 */
        /* <DEDUP_REMOVED lines=13> */
[----:B------:R-:W3:Y:S04]  /*801d0*/  LDL.LU R80, [R1+0x630] ;  /* 0x0006300001507983 */ /* 0x000ee80000300800 */
[----:B------:R-:W3:Y:S04]  /*801e0*/  LDL.LU R81, [R1+0x634] ;  /* 0x0006340001517983 */ /* 0x000ee80000300800 */
[----:B------:R-:W3:Y:S04]  /*801f0*/  LDL.LU R82, [R1+0x5f0] ;  /* 0x0005f00001527983 */ /* 0x000ee80000300800 */
[----:B------:R-:W3:Y:S04]  /*80200*/  LDL.LU R83, [R1+0x5f4] ;  /* 0x0005f40001537983 */ /* 0x000ee80000300800 */
[----:B--2---:R-:W-:Y:S04]  /*80210*/  STS.128 [R0+0x480], R52 ;  /* 0x0004803400007388 */ /* 0x004fe80000000c00 */
[----:B----4-:R-:W-:Y:S04]  /*80220*/  STS.128 [R0+0x680], R48 ;  /* 0x0006803000007388 */ /* 0x010fe80000000c00 */
[----:B------:R-:W-:Y:S06]  /*80230*/  BAR.SYNC.DEFER_BLOCKING 0x0 ;  /* 0x0000000000007b1d */ /* 0x000fec0000010000 */
[----:B------:R-:W2:Y:S04]  /*80240*/  LDS.128 R76, [R2] ;  /* 0x00000000024c7984 */ /* 0x000ea80000000c00 */
        /* <DEDUP_REMOVED lines=8> */
[----:B---3--:R3:W-:Y:S04]  /*802d0*/  STS.128 [R0], R80 ;  /* 0x0000005000007388 */ /* 0x0087e80000000c00 */
[----:B---3--:R-:W3:Y:S04]  /*802e0*/  LDL.LU R80, [R1+0x638] ;  /* 0x0006380001507983 */ /* 0x008ee80000300800 */
[----:B------:R-:W3:Y:S04]  /*802f0*/  LDL.LU R81, [R1+0x63c] ;  /* 0x00063c0001517983 */ /* 0x000ee80000300800 */
[----:B------:R-:W3:Y:S04]  /*80300*/  LDL.LU R82, [R1+0x5f8] ;  /* 0x0005f80001527983 */ /* 0x000ee80000300800 */
[----:B------:R-:W3:Y:S04]  /*80310*/  LDL.LU R83, [R1+0x5fc] ;  /* 0x0005fc0001537983 */ /* 0x000ee80000300800 */
[----:B------:R-:W4:Y:S04]  /*80320*/  LDL.LU R84, [R1+0x500] ;  /* 0x0005000001547983 */ /* 0x000f280000300800 */
[----:B------:R-:W4:Y:S04]  /*80330*/  LDL.LU R85, [R1+0x504] ;  /* 0x0005040001557983 */ /* 0x000f280000300800 */
[----:B------:R-:W4:Y:S04]  /*80340*/  LDL.LU R86, [R1+0x4f0] ;  /* 0x0004f00001567983 */ /* 0x000f280000300800 */
[----:B------:R-:W4:Y:S04]  /*80350*/  LDL.LU R87, [R1+0x4f4] ;  /* 0x0004f40001577983 */ /* 0x000f280000300800 */
[----:B---3--:R3:W-:Y:S04]  /*80360*/  STS.128 [R0+0x80], R80 ;  /* 0x0000805000007388 */ /* 0x0087e80000000c00 */
[----:B---3--:R-:W3:Y:S04]  /*80370*/  LDL.LU R80, [R1+0x508] ;  /* 0x0005080001507983 */ /* 0x008ee80000300800 */
[----:B------:R-:W3:Y:S04]  /*80380*/  LDL.LU R81, [R1+0x50c] ;  /* 0x00050c0001517983 */ /* 0x000ee80000300800 */
[----:B------:R-:W3:Y:S04]  /*80390*/  LDL.LU R82, [R1+0x4f8] ;  /* 0x0004f80001527983 */ /* 0x000ee80000300800 */
[----:B------:R-:W3:Y:S04]  /*803a0*/  LDL.LU R83, [R1+0x4fc] ;  /* 0x0004fc0001537983 */ /* 0x000ee80000300800 */
[----:B---3--:R3:W-:Y:S04]  /*803b0*/  STS.128 [R0+0x280], R80 ;  /* 0x0002805000007388 */ /* 0x0087e80000000c00 */
[----:B---3--:R-:W3:Y:S04]  /*803c0*/  LDL.LU R80, [R1+0x3b0] ;  /* 0x0003b00001507983 */ /* 0x008ee80000300800 */
[----:B------:R-:W3:Y:S04]  /*803d0*/  LDL.LU R81, [R1+0x3b4] ;  /* 0x0003b40001517983 */ /* 0x000ee80000300800 */
[----:B------:R-:W3:Y:S04]  /*803e0*/  LDL.LU R82, [R1+0x3c0] ;  /* 0x0003c00001527983 */ /* 0x000ee80000300800 */
[----:B------:R-:W3:Y:S04]  /*803f0*/  LDL.LU R83, [R1+0x3c4] ;  /* 0x0003c40001537983 */ /* 0x000ee80000300800 */
[----:B----4-:R4:W-:Y:S04]  /*80400*/  STS.128 [R0+0x200], R84 ;  /* 0x0002005400007388 */ /* 0x0109e80000000c00 */
[----:B----4-:R-:W4:Y:S04]  /*80410*/  LDL.LU R84, [R1+0x3b8] ;  /* 0x0003b80001547983 */ /* 0x010f280000300800 */
        /* <DEDUP_REMOVED lines=17> */
[----:B----4-:R-:W-:Y:S04]  /*80530*/  STS.128 [R0+0x480], R84 ;  /* 0x0004805400007388 */ /* 0x010fe80000000c00 */
[----:B---3--:R-:W-:Y:S04]  /*80540*/  STS.128 [R0+0x680], R80 ;  /* 0x0006805000007388 */ /* 0x008fe80000000c00 */
[----:B------:R-:W-:Y:S06]  /*80550*/  BAR.SYNC.DEFER_BLOCKING 0x0 ;  /* 0x0000000000007b1d */ /* 0x000fec0000010000 */
[----:B------:R-:W3:Y:S04]  /*80560*/  LDS.128 R108, [R2] ;  /* 0x00000000026c7984 */ /* 0x000ee80000000c00 */
[----:B------:R-:W-:Y:S04]  /*80570*/  LDS.128 R92, [R2+0x800] ;  /* 0x00080000025c7984 */ /* 0x000fe80000000c00 */
[----:B------:R-:W4:Y:S04]  /*80580*/  LDS.128 R104, [R204] ;  /* 0x00000000cc687984 */ /* 0x000f280000000c00 */
[----:B------:R-:W-:Y:S04]  /*80590*/  LDS.128 R88, [R204+0x800] ;  /* 0x00080000cc587984 */ /* 0x000fe80000000c00 */
[----:B------:R-:W1:Y:S04]  /*805a0*/  LDS.128 R100, [R3] ;  /* 0x0000000003647984 */ /* 0x000e680000000c00 */
[----:B------:R-:W-:Y:S04]  /*805b0*/  LDS.128 R84, [R3+0x800] ;  /* 0x0008000003547984 */ /* 0x000fe80000000c00 */
[----:B------:R-:W1:Y:S04]  /*805c0*/  LDS.128 R96, [R252] ;  /* 0x00000000fc607984 */ /* 0x000e680000000c00 */
[----:B------:R-:W1:Y:S04]  /*805d0*/  LDS.128 R80, [R252+0x800] ;  /* 0x00080000fc507984 */ /* 0x000e680000000c00 */
[----:B------:R-:W-:Y:S06]  /*805e0*/  BAR.SYNC.DEFER_BLOCKING 0x0 ;  /* 0x0000000000007b1d */ /* 0x000fec0000010000 */
[----:B--2---:R2:W-:Y:S04]  /*805f0*/  STS.128 [R0], R112 ;  /* 0x0000007000007388 */ /* 0x0045e80000000c00 */
        /* <DEDUP_REMOVED lines=13> */
[----:B---3--:R-:W-:Y:S04]  /*806d0*/  STS.128 [R0+0x200], R116 ;  /* 0x0002007400007388 */ /* 0x008fe80000000c00 */
[----:B--2---:R2:W-:Y:S04]  /*806e0*/  STS.128 [R0+0x280], R112 ;  /* 0x0002807000007388 */ /* 0x0045e80000000c00 */
        /* <DEDUP_REMOVED lines=12> */
[----:B--2---:R2:W-:Y:S02]  /*807b0*/  STS.128 [R0+0x400], R112 ;  /* 0x0004007000007388 */ /* 0x0045e40000000c00 */
[----:B--2---:R-:W-:Y:S01]  /*807c0*/  IMAD.MOV.U32 R114, RZ, RZ, R192 ;  /* 0x000000ffff727224 */ /* 0x004fe200078e00c0 */
[----:B------:R-:W-:Y:S01]  /*807d0*/  MOV R113, R189 ;  /* 0x000000bd00717202 */ /* 0x000fe20000000f00 */
[----:B------:R-:W-:Y:S01]  /*807e0*/  IMAD.MOV.U32 R115, RZ, RZ, R193 ;  /* 0x000000ffff737224 */ /* 0x000fe200078e00c1 */
[----:B------:R-:W-:Y:S01]  /*807f0*/  MOV R192, R190 ;  /* 0x000000be00c07202 */ /* 0x000fe20000000f00 */
[----:B------:R-:W-:-:S02]  /*80800*/  IMAD.MOV.U32 R112, RZ, RZ, R188 ;  /* 0x000000ffff707224 */ /* 0x000fc400078e00bc */
[----:B------:R-:W-:Y:S01]  /*80810*/  IMAD.MOV.U32 R193, RZ, RZ, R191 ;  /* 0x000000ffffc17224 */ /* 0x000fe200078e00bf */
[----:B---3--:R-:W-:Y:S04]  /*80820*/  STS.128 [R0+0x480], R116 ;  /* 0x0004807400007388 */ /* 0x008fe80000000c00 */
[----:B------:R-:W-:Y:S04]  /*80830*/  STS.128 [R0+0x600], R112 ;  /* 0x0006007000007388 */ /* 0x000fe80000000c00 */
[----:B------:R-:W-:Y:S04]  /*80840*/  STS.128 [R0+0x680], R192 ;  /* 0x000680c000007388 */ /* 0x000fe80000000c00 */
        /* <DEDUP_REMOVED lines=91> */
[----:B------:R-:W-:Y:S01]  /*80e00*/  IMAD.MOV.U32 R201, RZ, RZ, R199 ;  /* 0x000000ffffc97224 */ /* 0x000fe200078e00c7 */
[----:B--2---:R2:W-:Y:S04]  /*80e10*/  STS.128 [R0+0x400], R176 ;  /* 0x000400b000007388 */ /* 0x0045e80000000c00 */
[----:B--2---:R-:W2:Y:S04]  /*80e20*/  LDL.LU R176, [R1+0x5c0] ;  /* 0x0005c00001b07983 */ /* 0x004ea80000300800 */
[----:B------:R-:W2:Y:S04]  /*80e30*/  LDL.LU R177, [R1+0x5c4] ;  /* 0x0005c40001b17983 */ /* 0x000ea80000300800 */
[----:B------:R-:W2:Y:S04]  /*80e40*/  LDL.LU R178, [R1+0x5b0] ;  /* 0x0005b00001b27983 */ /* 0x000ea80000300800 */
[----:B------:R-:W2:Y:S04]  /*80e50*/  LDL.LU R179, [R1+0x5b4] ;  /* 0x0005b40001b37983 */ /* 0x000ea80000300800 */
[----:B---3--:R-:W-:Y:S04]  /*80e60*/  STS.128 [R0+0x480], R180 ;  /* 0x000480b400007388 */ /* 0x008fe80000000c00 */
[----:B------:R-:W-:Y:S04]  /*80e70*/  STS.128 [R0+0x600], R184 ;  /* 0x000600b800007388 */ /* 0x000fe80000000c00 */
[----:B------:R-:W-:Y:S04]  /*80e80*/  STS.128 [R0+0x680], R200 ;  /* 0x000680c800007388 */ /* 0x000fe80000000c00 */
[----:B------:R-:W-:Y:S06]  /*80e90*/  BAR.SYNC.DEFER_BLOCKING 0x0 ;  /* 0x0000000000007b1d */ /* 0x000fec0000010000 */
[----:B------:R-:W-:Y:S04]  /*80ea0*/  LDS.128 R188, [R204] ;  /* 0x00000000ccbc7984 */ /* 0x000fe80000000c00 */
[----:B------:R-:W-:Y:S04]  /*80eb0*/  LDS.128 R192, [R204+0x800] ;  /* 0x00080000ccc07984 */ /* 0x000fe80000000c00 */
[----:B------:R-:W3:Y:S04]  /*80ec0*/  LDS.128 R180, [R2] ;  /* 0x0000000002b47984 */ /* 0x000ee80000000c00 */
[----:B------:R-:W-:Y:S04]  /*80ed0*/  LDS.128 R184, [R2+0x800] ;  /* 0x0008000002b87984 */ /* 0x000fe80000000c00 */
[----:B------:R-:W-:Y:S04]  /*80ee0*/  LDS.128 R196, [R3] ;  /* 0x0000000003c47984 */ /* 0x000fe80000000c00 */
[----:B------:R-:W-:Y:S04]  /*80ef0*/  LDS.128 R200, [R3+0x800] ;  /* 0x0008000003c87984 */ /* 0x000fe80000000c00 */
[----:B------:R-:W-:Y:S04]  /*80f00*/  LDS.128 R204, [R252] ;  /* 0x00000000fccc7984 */ /* 0x000fe80000000c00 */
[----:B------:R-:W-:Y:S04]  /*80f10*/  LDS.128 R208, [R252+0x800] ;  /* 0x00080000fcd07984 */ /* 0x000fe80000000c00 */
        /* <DEDUP_REMOVED lines=15> */
[----:B------:R-:W3:Y:S04]  /*81010*/  LDL.LU R251, [R1+0xa54] ;  /* 0x000a540001fb7983 */ /* 0x000ee80000300800 */
        /* <DEDUP_REMOVED lines=10> */
[----:B------:R-:W3:Y:S04]  /*810c0*/  LDL.LU R223, [R1+0x3fc] ;  /* 0x0003fc0001df7983 */ /* 0x000ee80000300800 */
[----:B------:R-:W4:Y:S04]  /*810d0*/  LDL.LU R242, [R1+0xa58] ;  /* 0x000a580001f27983 */ /* 0x000f280000300800 */
[----:B------:R-:W4:Y:S04]  /*810e0*/  LDL.LU R245, [R1+0x10] ;  /* 0x0000100001f57983 */ /* 0x000f280000300800 */
        /* <DEDUP_REMOVED lines=9> */
[----:B------:R-:W3:Y:S04]  /*81180*/  LDL.LU R250, [R1+0xa5c] ;  /* 0x000a5c0001fa7983 */ /* 0x000ee80000300800 */
        /* <DEDUP_REMOVED lines=9> */
[----:B------:R-:W-:Y:S01]  /*81220*/  ISETP.GE.AND P0, PT, R251, c[0x0][0x178], PT ;  /* 0x00005e00fb007a0c */ /* 0x000fe20003f06270 */
[----:B----4-:R-:W-:-:S02]  /*81230*/  IMAD R3, R242, c[0x0][0x198], RZ ;  /* 0x00006600f2037a24 */ /* 0x010fc400078e02ff */
[----:B------:R-:W4:Y:S01]  /*81240*/  LDL.LU R246, [R1+0x64] ;  /* 0x0000640001f67983 */ /* 0x000f220000300800 */
[----:B------:R-:W-:-:S03]  /*81250*/  ISETP.LT.AND P0, PT, R242, c[0x0][0x17c], !P0 ;  /* 0x00005f00f2007a0c */ /* 0x000fc60004701270 */
[----:B--2---:R2:W-:Y:S02]  /*81260*/  STS.128 [R0+0x680], R176 ;  /* 0x000680b000007388 */ /* 0x0045e40000000c00 */
[----:B--2---:R-:W-:Y:S02]  /*81270*/  IMAD R0, R251, c[0x0][0x194], RZ ;  /* 0x00006500fb007a24 */ /* 0x004fe400078e02ff */
[----:B------:R-:W-:Y:S03]  /*81280*/  BAR.SYNC.DEFER_BLOCKING 0x0 ;  /* 0x0000000000007b1d */ /* 0x000fe60000010000 */
[----:B------:R-:W-:-:S04]  /*81290*/  LEA R220, P1, R0, c[0x0][0x170], 0x2 ;  /* 0x00005c0000dc7a11 */ /* 0x000fc800078210ff */
[----:B------:R-:W-:-:S05]  /*812a0*/  LEA.HI.X.SX32 R221, R0, c[0x0][0x174], 0x2, P1 ;  /* 0x00005d0000dd7a11 */ /* 0x000fca00008f16ff */
[----:B------:R-:W-:-:S05]  /*812b0*/  IMAD.WIDE R176, R3, 0x4, R220 ;  /* 0x0000000403b07825 */ /* 0x000fca00078e02dc */
[----:B------:R2:W-:Y:S04]  /*812c0*/  @P0 STG.E [R176.64], R249 ;  /* 0x000000f9b0000986 */ /* 0x0005e8000c101904 */
[----:B--2---:R-:W2:Y:S01]  /*812d0*/  LDL.LU R249, [R1+0x24] ;  /* 0x0000240001f97983 */ /* 0x004ea20000300800 */
[----:B------:R-:W-:Y:S02]  /*812e0*/  MOV R176, c[0x0][0x194] ;  /* 0x0000650000b07a02 */ /* 0x000fe40000000f00 */
[----:B------:R-:W-:-:S03]  /*812f0*/  ISETP.GE.AND P0, PT, R242, c[0x0][0x17c], PT ;  /* 0x00005f00f2007a0c */ /* 0x000fc60003f06270 */
[----:B------:R-:W-:Y:S01]  /*81300*/  IMAD R0, R176, 0x80, R0 ;  /* 0x00000080b0007824 */ /* 0x000fe200078e0200 */
[----:B---3--:R-:W-:-:S04]  /*81310*/  ISETP.LT.AND P0, PT, R250, c[0x0][0x178], !P0 ;  /* 0x00005e00fa007a0c */ /* 0x008fc80004701270 */
[----:B------:R-:W-:-:S04]  /*81320*/  LEA R176, P1, R0, c[0x0][0x170], 0x2 ;  /* 0x00005c0000b07a11 */ /* 0x000fc800078210ff */
[----:B------:R-:W-:-:S05]  /*81330*/  LEA.HI.X.SX32 R177, R0, c[0x0][0x174], 0x2, P1 ;  /* 0x00005d0000b17a11 */ /* 0x000fca00008f16ff */
[----:B------:R-:W-:-:S05]  /*81340*/  IMAD.WIDE R178, R3, 0x4, R176 ;  /* 0x0000000403b27825 */ /* 0x000fca00078e02b0 */
[----:B------:R3:W-:Y:S01]  /*81350*/  @P0 STG.E [R178.64], R245 ;  /* 0x000000f5b2000986 */ /* 0x0007e2000c101904 */
[----:B------:R-:W-:-:S04]  /*81360*/  ISETP.GE.AND P0, PT, R241, c[0x0][0x17c], PT ;  /* 0x00005f00f1007a0c */ /* 0x000fc80003f06270 */
[----:B------:R-:W-:Y:S02]  /*81370*/  ISETP.LT.AND P1, PT, R251, c[0x0][0x178], !P0 ;  /* 0x00005e00fb007a0c */ /* 0x000fe40004721270 */
[----:B------:R-:W-:Y:S02]  /*81380*/  IADD3 R0, R3, c[0x0][0x198], RZ ;  /* 0x0000660003007a10 */ /* 0x000fe40007ffe0ff */
[----:B------:R-:W-:Y:S01]  /*81390*/  ISETP.LT.AND P0, PT, R250, c[0x0][0x178], !P0 ;  /* 0x00005e00fa007a0c */ /* 0x000fe20004701270 */
[----:B------:R-:W2:Y:S02]  /*813a0*/  LDL.LU R3, [R1+0x1d84] ;  /* 0x001d840001037983 */ /* 0x000ea40000300800 */
[C---:B---3--:R-:W-:Y:S02]  /*813b0*/  IMAD.WIDE R178, R0.reuse, 0x4, R220 ;  /* 0x0000000400b27825 */ /* 0x048fe400078e02dc */
[----:B------:R-:W3:Y:S04]  /*813c0*/  LDL.LU R245, [R1+0x80] ;  /* 0x0000800001f57983 */ /* 0x000ee80000300800 */
[----:B------:R1:W-:Y:S02]  /*813d0*/  @P1 STG.E [R178.64], R244 ;  /* 0x000000f4b2001986 */ /* 0x0003e4000c101904 */
[----:B-1----:R-:W-:-:S02]  /*813e0*/  IMAD.WIDE R178, R0, 0x4, R176 ;  /* 0x0000000400b27825 */ /* 0x002fc400078e02b0 */
[----:B------:R-:W3:Y:S04]  /*813f0*/  LDL.LU R244, [R1+0x30] ;  /* 0x0000300001f47983 */ /* 0x000ee80000300800 */
[----:B------:R1:W-:Y:S01]  /*81400*/  @P0 STG.E [R178.64], R248 ;  /* 0x000000f8b2000986 */ /* 0x0003e2000c101904 */
[----:B------:R-:W-:-:S04]  /*81410*/  ISETP.GE.AND P0, PT, R223, c[0x0][0x17c], PT ;  /* 0x00005f00df007a0c */ /* 0x000fc80003f06270 */
[----:B------:R-:W-:Y:S02]  /*81420*/  ISETP.LT.AND P1, PT, R251, c[0x0][0x178], !P0 ;  /* 0x00005e00fb007a0c */ /* 0x000fe40004721270 */
[----:B------:R-:W-:Y:S02]  /*81430*/  IADD3 R0, R0, c[0x0][0x198], RZ ;  /* 0x0000660000007a10 */ /* 0x000fe40007ffe0ff */
[----:B------:R-:W-:-:S03]  /*81440*/  ISETP.LT.AND P0, PT, R250, c[0x0][0x178], !P0 ;  /* 0x00005e00fa007a0c */ /* 0x000fc60004701270 */
[C---:B-1----:R-:W-:Y:S01]  /*81450*/  IMAD.WIDE R178, R0.reuse, 0x4, R220 ;  /* 0x0000000400b27825 */ /* 0x042fe200078e02dc */
[----:B------:R-:W3:Y:S05]  /*81460*/  LDL.LU R248, [R1+0x84] ;  /* 0x0000840001f87983 */ /* 0x000eea0000300800 */
[----:B------:R1:W-:Y:S02]  /*81470*/  @P1 STG.E [R178.64], R240 ;  /* 0x000000f0b2001986 */ /* 0x0003e4000c101904 */
[----:B-1----:R-:W-:-:S05]  /*81480*/  IMAD.WIDE R178, R0, 0x4, R176 ;  /* 0x0000000400b27825 */ /* 0x002fca00078e02b0 */
[----:B------:R1:W-:Y:S01]  /*81490*/  @P0 STG.E [R178.64], R247 ;  /* 0x000000f7b2000986 */ /* 0x0003e2000c101904 */
[----:B------:R-:W-:-:S03]  /*814a0*/  ISETP.GE.AND P0, PT, R222, c[0x0][0x17c], PT ;  /* 0x00005f00de007a0c */ /* 0x000fc60003f06270 */
[----:B------:R-:W3:Y:S01]  /*814b0*/  LDL.LU R222, [R1+0x1d88] ;  /* 0x001d880001de7983 */ /* 0x000ee20000300800 */
[----:B------:R-:W-:Y:S02]  /*814c0*/  ISETP.LT.AND P1, PT, R251, c[0x0][0x178], !P0 ;  /* 0x00005e00fb007a0c */ /* 0x000fe40004721270 */
[----:B------:R-:W-:Y:S01]  /*814d0*/  IADD3 R0, R0, c[0x0][0x198], RZ ;  /* 0x0000660000007a10 */ /* 0x000fe20007ffe0ff */
[----:B------:R-:W3:Y:S01]  /*814e0*/  LDL.LU R241, [R1+0x1d98] ;  /* 0x001d980001f17983 */ /* 0x000ee20000300800 */
[----:B------:R-:W-:-:S03]  /*814f0*/  ISETP.LT.AND P0, PT, R250, c[0x0][0x178], !P0 ;  /* 0x00005e00fa007a0c */ /* 0x000fc60004701270 */
[C---:B-1----:R-:W-:Y:S01]  /*81500*/  IMAD.WIDE R178, R0.reuse, 0x4, R220 ;  /* 0x0000000400b27825 */ /* 0x042fe200078e02dc */
[----:B------:R-:W3:Y:S04]  /*81510*/  LDL.LU R240, [R1+0x1d94] ;  /* 0x001d940001f07983 */ /* 0x000ee80000300800 */
[----:B------:R-:W3:Y:S04]  /*81520*/  LDL.LU R223, [R1+0x1d90] ;  /* 0x001d900001df7983 */ /* 0x000ee80000300800 */
[----:B----4-:R1:W-:Y:S02]  /*81530*/  @P1 STG.E [R178.64], R246 ;  /* 0x000000f6b2001986 */ /* 0x0103e4000c101904 */
[----:B-1----:R-:W-:-:S05]  /*81540*/  IMAD.WIDE R178, R0, 0x4, R176 ;  /* 0x0000000400b27825 */ /* 0x002fca00078e02b0 */
[----:B--2---:R1:W-:Y:S04]  /*81550*/  @P0 STG.E [R178.64], R249 ;  /* 0x000000f9b2000986 */ /* 0x0043e8000c101904 */
[----:B-1----:R-:W2:Y:S01]  /*81560*/  LDL.LU R249, [R1+0x34] ;  /* 0x0000340001f97983 */ /* 0x002ea20000300800 */
[----:B------:R-:W-:-:S05]  /*81570*/  IADD3 R0, R0, c[0x0][0x198], RZ ;  /* 0x0000660000007a10 */ /* 0x000fca0007ffe0ff */
[----:B------:R-:W-:Y:S01]  /*81580*/  IMAD.WIDE R178, R0, 0x4, R220 ;  /* 0x0000000400b27825 */ /* 0x000fe200078e02dc */
[----:B------:R-:W-:Y:S02]  /*81590*/  ISETP.GE.AND P0, PT, R3, c[0x0][0x17c], PT ;  /* 0x00005f0003007a0c */ /* 0x000fe40003f06270 */
[----:B------:R-:W4:Y:S02]  /*815a0*/  LDL.LU R3, [R1+0x1d8c] ;  /* 0x001d8c0001037983 */ /* 0x000f240000300800 */
[----:B------:R-:W-:Y:S02]  /*815b0*/  ISETP.LT.AND P1, PT, R251, c[0x0][0x178], !P0 ;  /* 0x00005e00fb007a0c */ /* 0x000fe40004721270 */
[----:B------:R-:W-:Y:S01]  /*815c0*/  ISETP.LT.AND P0, PT, R250, c[0x0][0x178], !P0 ;  /* 0x00005e00fa007a0c */ /* 0x000fe20004701270 */
[----:B------:R-:W4:Y:S04]  /*815d0*/  LDL.LU R243, [R1+0xa0] ;  /* 0x0000a00001f37983 */ /* 0x000f280000300800 */
[----:B------:R-:W4:Y:S06]  /*815e0*/  LDL.LU R246, [R1+0x50] ;  /* 0x0000500001f67983 */ /* 0x000f2c0000300800 */
[----:B---3--:R1:W-:Y:S02]  /*815f0*/  @P1 STG.E [R178.64], R245 ;  /* 0x000000f5b2001986 */ /* 0x0083e4000c101904 */
[C---:B-1----:R-:W-:Y:S01]  /*81600*/  IMAD.WIDE R178, R0.reuse, 0x4, R176 ;  /* 0x0000000400b27825 */ /* 0x042fe200078e02b0 */
[----:B------:R-:W-:-:S04]  /*81610*/  IADD3 R0, R0, c[0x0][0x198], RZ ;  /* 0x0000660000007a10 */ /* 0x000fc80007ffe0ff */
[----:B------:R1:W-:Y:S02]  /*81620*/  @P0 STG.E [R178.64], R244 ;  /* 0x000000f4b2000986 */ /* 0x0003e4000c101904 */
[----:B-1----:R-:W-:Y:S01]  /*81630*/  IMAD.WIDE R178, R0, 0x4, R220 ;  /* 0x0000000400b27825 */ /* 0x002fe200078e02dc */
[----:B------:R-:W-:Y:S02]  /*81640*/  ISETP.GE.AND P6, PT, R222, c[0x0][0x17c], PT ;  /* 0x00005f00de007a0c */ /* 0x000fe40003fc6270 */
[----:B------:R-:W3:Y:S02]  /*81650*/  LDL.LU R222, [R1+0x1d9c] ;  /* 0x001d9c0001de7983 */ /* 0x000ee40000300800 */
[----:B------:R-:W-:Y:S02]  /*81660*/  ISETP.LT.AND P0, PT, R251, c[0x0][0x178], !P6 ;  /* 0x00005e00fb007a0c */ /* 0x000fe40007701270 */
[----:B------:R-:W3:Y:S01]  /*81670*/  LDL.LU R245, [R1+0xa4] ;  /* 0x0000a40001f57983 */ /* 0x000ee20000300800 */
[----:B------:R-:W-:-:S03]  /*81680*/  ISETP.LT.AND P6, PT, R250, c[0x0][0x178], !P6 ;  /* 0x00005e00fa007a0c */ /* 0x000fc600077c1270 */
[----:B------:R-:W3:Y:S01]  /*81690*/  LDL.LU R244, [R1+0x54] ;  /* 0x0000540001f47983 */ /* 0x000ee20000300800 */
[----:B------:R-:W-:-:S03]  /*816a0*/  ISETP.GE.AND P3, PT, R241, c[0x0][0x17c], PT ;  /* 0x00005f00f1007a0c */ /* 0x000fc60003f66270 */
[----:B------:R-:W3:Y:S04]  /*816b0*/  LDL.LU R242, [R1+0xc0] ;  /* 0x0000c00001f27983 */ /* 0x000ee80000300800 */
[----:B------:R1:W-:Y:S01]  /*816c0*/  @P0 STG.E [R178.64], R248 ;  /* 0x000000f8b2000986 */ /* 0x0003e2000c101904 */
[----:B------:R-:W-:-:S03]  /*816d0*/  ISETP.GE.AND P0, PT, R240, c[0x0][0x17c], PT ;  /* 0x00005f00f0007a0c */ /* 0x000fc60003f06270 */
[----:B------:R-:W3:Y:S01]  /*816e0*/  LDL.LU R241, [R1+0x1da0] ;  /* 0x001da00001f17983 */ /* 0x000ee20000300800 */
[----:B-1----:R-:W-:-:S03]  /*816f0*/  IMAD.WIDE R178, R0, 0x4, R176 ;  /* 0x0000000400b27825 */ /* 0x002fc600078e02b0 */
[----:B------:R-:W3:Y:S04]  /*81700*/  LDL.LU R248, [R1+0x70] ;  /* 0x0000700001f87983 */ /* 0x000ee80000300800 */
[----:B------:R-:W3:Y:S04]  /*81710*/  LDL.LU R240, [R1+0x1da4] ;  /* 0x001da40001f07983 */ /* 0x000ee80000300800 */
[----:B--2---:R1:W-:Y:S04]  /*81720*/  @P6 STG.E [R178.64], R249 ;  /* 0x000000f9b2006986 */ /* 0x0043e8000c101904 */
[----:B-1----:R-:W2:Y:S01]  /*81730*/  LDL.LU R249, [R1+0xc4] ;  /* 0x0000c40001f97983 */ /* 0x002ea20000300800 */
[----:B------:R-:W-:-:S02]  /*81740*/  ISETP.LT.AND P5, PT, R251, c[0x0][0x178], !P3 ;  /* 0x00005e00fb007a0c */ /* 0x000fc40005fa1270 */
[----:B------:R-:W-:Y:S01]  /*81750*/  ISETP.LT.AND P3, PT, R250, c[0x0][0x178], !P3 ;  /* 0x00005e00fa007a0c */ /* 0x000fe20005f61270 */
[----:B------:R-:W2:Y:S01]  /*81760*/  LDL.LU R247, [R1+0x74] ;  /* 0x0000740001f77983 */ /* 0x000ea20000300800 */
[----:B------:R-:W-:Y:S02]  /*81770*/  ISETP.GE.AND P2, PT, R223, c[0x0][0x17c], PT ;  /* 0x00005f00df007a0c */ /* 0x000fe40003f46270 */
[----:B------:R-:W-:Y:S02]  /*81780*/  ISETP.LT.AND P6, PT, R251, c[0x0][0x178], !P0 ;  /* 0x00005e00fb007a0c */ /* 0x000fe400047c1270 */
[----:B----4-:R-:W-:Y:S02]  /*81790*/  ISETP.GE.AND P4, PT, R3, c[0x0][0x17c], PT ;  /* 0x00005f0003007a0c */ /* 0x010fe40003f86270 */
[----:B------:R-:W-:Y:S02]  /*817a0*/  IADD3 R3, R0, c[0x0][0x198], RZ ;  /* 0x0000660000037a10 */ /* 0x000fe40007ffe0ff */
[----:B------:R-:W-:-:S03]  /*817b0*/  ISETP.LT.AND P0, PT, R250, c[0x0][0x178], !P0 ;  /* 0x00005e00fa007a0c */ /* 0x000fc60004701270 */
[----:B------:R-:W-:Y:S01]  /*817c0*/  IMAD.WIDE R178, R3, 0x4, R176 ;  /* 0x0000000403b27825 */ /* 0x000fe200078e02b0 */
[----:B---3--:R-:W-:-:S03]  /*817d0*/  ISETP.GE.AND P1, PT, R222, c[0x0][0x17c], PT ;  /* 0x00005f00de007a0c */ /* 0x008fc60003f26270 */
[C---:B------:R-:W-:Y:S01]  /*817e0*/  IMAD.WIDE R222, R3.reuse, 0x4, R220 ;  /* 0x0000000403de7825 */ /* 0x040fe200078e02dc */
[----:B------:R-:W-:-:S04]  /*817f0*/  IADD3 R3, R3, c[0x0][0x198], RZ ;  /* 0x0000660003037a10 */ /* 0x000fc80007ffe0ff */
[----:B------:R1:W-:Y:S01]  /*81800*/  @P5 STG.E [R222.64], R243 ;  /* 0x000000f3de005986 */ /* 0x0003e2000c101904 */
[----:B------:R-:W-:Y:S02]  /*81810*/  ISETP.LT.AND P5, PT, R251, c[0x0][0x178], !P2 ;  /* 0x00005e00fb007a0c */ /* 0x000fe400057a1270 */
[----:B------:R-:W-:Y:S01]  /*81820*/  ISETP.LT.AND P2, PT, R250, c[0x0][0x178], !P2 ;  /* 0x00005e00fa007a0c */ /* 0x000fe20005741270 */
[----:B------:R3:W-:Y:S01]  /*81830*/  @P3 STG.E [R178.64], R246 ;  /* 0x000000f6b2003986 */ /* 0x0007e2000c101904 */
[C---:B------:R-:W-:Y:S01]  /*81840*/  IADD3 R0, R3.reuse, c[0x0][0x198], RZ ;  /* 0x0000660003007a10 */ /* 0x040fe20007ffe0ff */
[----:B-1----:R-:W-:-:S04]  /*81850*/  IMAD.WIDE R222, R3, 0x4, R220 ;  /* 0x0000000403de7825 */ /* 0x002fc800078e02dc */
[----:B---3--:R-:W-:Y:S01]  /*81860*/  IMAD.WIDE R178, R3, 0x4, R176 ;  /* 0x0000000403b27825 */ /* 0x008fe200078e02b0 */
[----:B------:R1:W-:Y:S01]  /*81870*/  @P6 STG.E [R222.64], R245 ;  /* 0x000000f5de006986 */ /* 0x0003e2000c101904 */
[----:B------:R-:W-:-:S03]  /*81880*/  ISETP.LT.AND P6, PT, R251, c[0x0][0x178], !P4 ;  /* 0x00005e00fb007a0c */ /* 0x000fc600067c1270 */
[----:B------:R3:W-:Y:S01]  /*81890*/  @P0 STG.E [R178.64], R244 ;  /* 0x000000f4b2000986 */ /* 0x0007e2000c101904 */
[C---:B------:R-:W-:Y:S01]  /*818a0*/  IADD3 R3, R0.reuse, c[0x0][0x198], RZ ;  /* 0x0000660000037a10 */ /* 0x040fe20007ffe0ff */
[----:B-1----:R-:W-:-:S04]  /*818b0*/  IMAD.WIDE R222, R0, 0x4, R220 ;  /* 0x0000000400de7825 */ /* 0x002fc800078e02dc */
[----:B---3--:R-:W-:Y:S01]  /*818c0*/  IMAD.WIDE R178, R0, 0x4, R176 ;  /* 0x0000000400b27825 */ /* 0x008fe200078e02b0 */
[----:B------:R-:W-:Y:S01]  /*818d0*/  @P5 STG.E [R222.64], R242 ;  /* 0x000000f2de005986 */ /* 0x000fe2000c101904 */
[----:B------:R-:W-:-:S03]  /*818e0*/  ISETP.GE.AND P3, PT, R241, c[0x0][0x17c], PT ;  /* 0x00005f00f1007a0c */ /* 0x000fc60003f66270 */
[----:B------:R1:W-:Y:S01]  /*818f0*/  @P2 STG.E [R178.64], R248 ;  /* 0x000000f8b2002986 */ /* 0x0003e2000c101904 */
[----:B------:R-:W-:-:S03]  /*81900*/  ISETP.GE.AND P0, PT, R240, c[0x0][0x17c], PT ;  /* 0x00005f00f0007a0c */ /* 0x000fc60003f06270 */
[----:B------:R-:W3:Y:S04]  /*81910*/  LDL.LU R241, [R1+0x1da8] ;  /* 0x001da80001f17983 */ /* 0x000ee80000300800 */
[----:B------:R-:W4:Y:S01]  /*81920*/  LDL.LU R246, [R1+0x90] ;  /* 0x0000900001f67983 */ /* 0x000f220000300800 */
[----:B-1----:R-:W-:-:S03]  /*81930*/  IMAD.WIDE R178, R3, 0x4, R220 ;  /* 0x0000000403b27825 */ /* 0x002fc600078e02dc */
[----:B------:R-:W4:Y:S01]  /*81940*/  LDL.LU R240, [R1+0x1dac] ;  /* 0x001dac0001f07983 */ /* 0x000f220000300800 */
[----:B------:R-:W-:-:S03]  /*81950*/  IADD3 R0, R3, c[0x0][0x198], RZ ;  /* 0x0000660003007a10 */ /* 0x000fc60007ffe0ff */
[----:B------:R-:W4:Y:S04]  /*81960*/  LDL.LU R245, [R1+0xe4] ;  /* 0x0000e40001f57983 */ /* 0x000f280000300800 */
[----:B------:R-:W4:Y:S04]  /*81970*/  LDL.LU R244, [R1+0x94] ;  /* 0x0000940001f47983 */ /* 0x000f280000300800 */
[----:B------:R-:W4:Y:S04]  /*81980*/  LDL.LU R242, [R1+0x1db0] ;  /* 0x001db00001f27983 */ /* 0x000f280000300800 */
[----:B------:R-:W4:Y:S04]  /*81990*/  LDL.LU R243, [R1+0xb0] ;  /* 0x0000b00001f37983 */ /* 0x000f280000300800 */
[----:B--2---:R1:W-:Y:S02]  /*819a0*/  @P6 STG.E [R178.64], R249 ;  /* 0x000000f9b2006986 */ /* 0x0043e4000c101904 */
[----:B-1----:R-:W-:-:S02]  /*819b0*/  IMAD.WIDE R248, R3, 0x4, R176 ;  /* 0x0000000403f87825 */ /* 0x002fc400078e02b0 */
[----:B------:R-:W2:Y:S01]  /*819c0*/  LDL.LU R3, [R1+0xe0] ;  /* 0x0000e00001037983 */ /* 0x000ea20000300800 */
[C---:B------:R-:W-:Y:S02]  /*819d0*/  ISETP.LT.AND P4, PT, R250.reuse, c[0x0][0x178], !P4 ;  /* 0x00005e00fa007a0c */ /* 0x040fe40006781270 */
[----:B------:R-:W-:Y:S02]  /*819e0*/  ISETP.LT.AND P5, PT, R251, c[0x0][0x178], !P1 ;  /* 0x00005e00fb007a0c */ /* 0x000fe40004fa1270 */
[----:B------:R-:W-:Y:S01]  /*819f0*/  ISETP.LT.AND P1, PT, R250, c[0x0][0x178], !P1 ;  /* 0x00005e00fa007a0c */ /* 0x000fe20004f21270 */
[----:B------:R-:W-:-:S04]  /*81a00*/  IMAD.WIDE R178, R0, 0x4, R220 ;  /* 0x0000000400b27825 */ /* 0x000fc800078e02dc */
[----:B------:R-:W-:-:S04]  /*81a10*/  IMAD.WIDE R222, R0, 0x4, R176 ;  /* 0x0000000400de7825 */ /* 0x000fc800078e02b0 */
[----:B------:R1:W-:Y:S04]  /*81a20*/  @P4 STG.E [R248.64], R247 ;  /* 0x000000f7f8004986 */ /* 0x0003e8000c101904 */
[----:B-1----:R-:W2:Y:S01]  /*81a30*/  LDL.LU R248, [R1+0xf0] ;  /* 0x0000f00001f87983 */ /* 0x002ea20000300800 */
[----:B---3--:R-:W-:-:S03]  /*81a40*/  ISETP.GE.AND P2, PT, R241, c[0x0][0x17c], PT ;  /* 0x00005f00f1007a0c */ /* 0x008fc60003f46270 */
[----:B------:R-:W3:Y:S01]  /*81a50*/  LDL.LU R241, [R1+0xf4] ;  /* 0x0000f40001f17983 */ /* 0x000ee20000300800 */
[----:B----4-:R-:W-:-:S03]  /*81a60*/  ISETP.GE.AND P4, PT, R240, c[0x0][0x17c], PT ;  /* 0x00005f00f0007a0c */ /* 0x010fc60003f86270 */
[----:B------:R-:W4:Y:S04]  /*81a70*/  LDL.LU R240, [R1+0x1db4] ;  /* 0x001db40001f07983 */ /* 0x000f280000300800 */
[----:B------:R-:W3:Y:S04]  /*81a80*/  LDL.LU R247, [R1+0xb4] ;  /* 0x0000b40001f77983 */ /* 0x000ee80000300800 */
[----:B------:R-:W3:Y:S04]  /*81a90*/  LDL.LU R249, [R1+0x100] ;  /* 0x0001000001f97983 */ /* 0x000ee80000300800 */
[----:B--2---:R-:W-:Y:S04]  /*81aa0*/  @P5 STG.E [R178.64], R3 ;  /* 0x00000003b2005986 */ /* 0x004fe8000c101904 */
[----:B------:R1:W-:Y:S01]  /*81ab0*/  @P1 STG.E [R222.64], R246 ;  /* 0x000000f6de001986 */ /* 0x0003e2000c101904 */
[----:B------:R-:W-:-:S03]  /*81ac0*/  ISETP.GE.AND P1, PT, R242, c[0x0][0x17c], PT ;  /* 0x00005f00f2007a0c */ /* 0x000fc60003f26270 */
[----:B------:R-:W2:Y:S01]  /*81ad0*/  LDL.LU R242, [R1+0x1db8] ;  /* 0x001db80001f27983 */ /* 0x000ea20000300800 */
[C---:B------:R-:W-:Y:S02]  /*81ae0*/  ISETP.LT.AND P6, PT, R251.reuse, c[0x0][0x178], !P3 ;  /* 0x00005e00fb007a0c */ /* 0x040fe40005fc1270 */
[----:B------:R-:W-:Y:S02]  /*81af0*/  ISETP.LT.AND P3, PT, R250, c[0x0][0x178], !P3 ;  /* 0x00005e00fa007a0c */ /* 0x000fe40005f61270 */
[----:B------:R-:W-:Y:S02]  /*81b00*/  IADD3 R0, R0, c[0x0][0x198], RZ ;  /* 0x0000660000007a10 */ /* 0x000fe40007ffe0ff */
[----:B------:R-:W-:Y:S01]  /*81b10*/  ISETP.LT.AND P5, PT, R251, c[0x0][0x178], !P0 ;  /* 0x00005e00fb007a0c */ /* 0x000fe200047a1270 */
[----:B-1----:R-:W3:Y:S01]  /*81b20*/  LDL.LU R246, [R1+0xd0] ;  /* 0x0000d00001f67983 */ /* 0x002ee20000300800 */
[----:B------:R-:W-:Y:S01]  /*81b30*/  ISETP.LT.AND P0, PT, R250, c[0x0][0x178], !P0 ;  /* 0x00005e00fa007a0c */ /* 0x000fe20004701270 */
[C---:B------:R-:W-:Y:S01]  /*81b40*/  IMAD.WIDE R178, R0.reuse, 0x4, R220 ;  /* 0x0000000400b27825 */ /* 0x040fe200078e02dc */
[----:B------:R-:W-:-:S03]  /*81b50*/  IADD3 R3, R0, c[0x0][0x198], RZ ;  /* 0x0000660000037a10 */ /* 0x000fc60007ffe0ff */
[--C-:B------:R-:W-:Y:S01]  /*81b60*/  IMAD.WIDE R222, R0, 0x4, R176.reuse ;  /* 0x0000000400de7825 */ /* 0x100fe200078e02b0 */
[----:B------:R1:W-:Y:S04]  /*81b70*/  @P6 STG.E [R178.64], R245 ;  /* 0x000000f5b2006986 */ /* 0x0003e8000c101904 */
[----:B------:R1:W-:Y:S02]  /*81b80*/  @P3 STG.E [R222.64], R244 ;  /* 0x000000f4de003986 */ /* 0x0003e4000c101904 */
[----:B-1----:R-:W-:-:S04]  /*81b90*/  IMAD.WIDE R178, R3, 0x4, R176 ;  /* 0x0000000403b27825 */ /* 0x002fc800078e02b0 */
[----:B------:R-:W-:-:S05]  /*81ba0*/  IMAD.WIDE R222, R3, 0x4, R220 ;  /* 0x0000000403de7825 */ /* 0x000fca00078e02dc */
[----:B------:R-:W-:Y:S04]  /*81bb0*/  @P5 STG.E [R222.64], R248 ;  /* 0x000000f8de005986 */ /* 0x000fe8000c101904 */
[----:B------:R1:W-:Y:S01]  /*81bc0*/  @P0 STG.E [R178.64], R243 ;  /* 0x000000f3b2000986 */ /* 0x0003e2000c101904 */
[----:B----4-:R-:W-:-:S03]  /*81bd0*/  ISETP.GE.AND P3, PT, R240, c[0x0][0x17c], PT ;  /* 0x00005f00f0007a0c */ /* 0x010fc60003f66270 */
[----:B------:R-:W4:Y:S04]  /*81be0*/  LDL.LU R240, [R1+0x1dbc] ;  /* 0x001dbc0001f07983 */ /* 0x000f280000300800 */
[----:B------:R-:W4:Y:S04]  /*81bf0*/  LDL.LU R245, [R1+0x104] ;  /* 0x0001040001f57983 */ /* 0x000f280000300800 */
[----:B------:R-:W4:Y:S01]  /*81c00*/  LDL.LU R244, [R1+0xd4] ;  /* 0x0000d40001f47983 */ /* 0x000f220000300800 */
[----:B--2---:R-:W-:-:S03]  /*81c10*/  ISETP.GE.AND P0, PT, R242, c[0x0][0x17c], PT ;  /* 0x00005f00f2007a0c */ /* 0x004fc60003f06270 */
[----:B------:R-:W2:Y:S01]  /*81c20*/  LDL.LU R242, [R1+0x1dc0] ;  /* 0x001dc00001f27983 */ /* 0x000ea20000300800 */
[----:B------:R-:W-:Y:S02]  /*81c30*/  ISETP.LT.AND P6, PT, R251, c[0x0][0x178], !P2 ;  /* 0x00005e00fb007a0c */ /* 0x000fe400057c1270 */
[----:B------:R-:W-:Y:S01]  /*81c40*/  ISETP.LT.AND P2, PT, R250, c[0x0][0x178], !P2 ;  /* 0x00005e00fa007a0c */ /* 0x000fe20005741270 */
[----:B-1----:R-:W2:Y:S01]  /*81c50*/  LDL.LU R243, [R1+0x18] ;  /* 0x0000180001f37983 */ /* 0x002ea20000300800 */
[----:B------:R-:W-:Y:S02]  /*81c60*/  IADD3 R0, R3, c[0x0][0x198], RZ ;  /* 0x0000660003007a10 */ /* 0x000fe40007ffe0ff */
[----:B------:R-:W-:-:S03]  /*81c70*/  ISETP.LT.AND P5, PT, R251, c[0x0][0x178], !P4 ;  /* 0x00005e00fb007a0c */ /* 0x000fc600067a1270 */
[C---:B------:R-:W-:Y:S01]  /*81c80*/  IMAD.WIDE R222, R0.reuse, 0x4, R220 ;  /* 0x0000000400de7825 */ /* 0x040fe200078e02dc */
[----:B------:R-:W-:-:S03]  /*81c90*/  IADD3 R3, R0, c[0x0][0x198], RZ ;  /* 0x0000660000037a10 */ /* 0x000fc60007ffe0ff */
[----:B------:R-:W-:Y:S01]  /*81ca0*/  IMAD.WIDE R178, R0, 0x4, R176 ;  /* 0x0000000400b27825 */ /* 0x000fe200078e02b0 */
[----:B---3--:R-:W-:Y:S01]  /*81cb0*/  @P6 STG.E [R222.64], R241 ;  /* 0x000000f1de006986 */ /* 0x008fe2000c101904 */
[----:B------:R-:W-:-:S03]  /*81cc0*/  ISETP.LT.AND P4, PT, R250, c[0x0][0x178], !P4 ;  /* 0x00005e00fa007a0c */ /* 0x000fc60006781270 */
[----:B------:R1:W-:Y:S02]  /*81cd0*/  @P2 STG.E [R178.64], R247 ;  /* 0x000000f7b2002986 */ /* 0x0003e4000c101904 */
[----:B-1----:R-:W-:-:S05]  /*81ce0*/  IMAD.WIDE R178, R3, 0x4, R220 ;  /* 0x0000000403b27825 */ /* 0x002fca00078e02dc */
[----:B------:R1:W-:Y:S02]  /*81cf0*/  @P5 STG.E [R178.64], R249 ;  /* 0x000000f9b2005986 */ /* 0x0003e4000c101904 */
[----:B-1----:R-:W-:-:S05]  /*81d00*/  IMAD.WIDE R248, R3, 0x4, R176 ;  /* 0x0000000403f87825 */ /* 0x002fca00078e02b0 */
[----:B------:R1:W-:Y:S01]  /*81d10*/  @P4 STG.E [R248.64], R246 ;  /* 0x000000f6f8004986 */ /* 0x0003e2000c101904 */
[----:B----4-:R-:W-:-:S03]  /*81d20*/  ISETP.GE.AND P2, PT, R240, c[0x0][0x17c], PT ;  /* 0x00005f00f0007a0c */ /* 0x010fc60003f46270 */
[----:B------:R-:W3:Y:S04]  /*81d30*/  LDL.LU R240, [R1+0x1dc4] ;  /* 0x001dc40001f07983 */ /* 0x000ee80000300800 */
[----:B------:R-:W4:Y:S04]  /*81d40*/  LDL.LU R241, [R1+0x4c] ;  /* 0x00004c0001f17983 */ /* 0x000f280000300800 */
[----:B------:R-:W4:Y:S04]  /*81d50*/  LDL.LU R247, [R1+0x1c] ;  /* 0x00001c0001f77983 */ /* 0x000f280000300800 */
[----:B-1----:R-:W4:Y:S04]  /*81d60*/  LDL.LU R248, [R1+0x48] ;  /* 0x0000480001f87983 */ /* 0x002f280000300800 */
[----:B------:R-:W4:Y:S01]  /*81d70*/  LDL.LU R249, [R1+0x68] ;  /* 0x0000680001f97983 */ /* 0x000f220000300800 */
[----:B--2---:R-:W-:-:S03]  /*81d80*/  ISETP.GE.AND P4, PT, R242, c[0x0][0x17c], PT ;  /* 0x00005f00f2007a0c */ /* 0x004fc60003f86270 */
[----:B------:R-:W2:Y:S01]  /*81d90*/  LDL.LU R242, [R1+0x1dc8] ;  /* 0x001dc80001f27983 */ /* 0x000ea20000300800 */
[----:B------:R-:W-:Y:S02]  /*81da0*/  ISETP.LT.AND P6, PT, R251, c[0x0][0x178], !P1 ;  /* 0x00005e00fb007a0c */ /* 0x000fe40004fc1270 */
[C---:B------:R-:W-:Y:S01]  /*81db0*/  ISETP.LT.AND P1, PT, R250.reuse, c[0x0][0x178], !P1 ;  /* 0x00005e00fa007a0c */ /* 0x040fe20004f21270 */
[----:B------:R-:W2:Y:S01]  /*81dc0*/  LDL.LU R246, [R1+0x28] ;  /* 0x0000280001f67983 */ /* 0x000ea20000300800 */
[----:B------:R-:W-:Y:S02]  /*81dd0*/  IADD3 R0, R3, c[0x0][0x198], RZ ;  /* 0x0000660003007a10 */ /* 0x000fe40007ffe0ff */
[----:B------:R-:W-:Y:S02]  /*81de0*/  ISETP.LT.AND P5, PT, R251, c[0x0][0x178], !P3 ;  /* 0x00005e00fb007a0c */ /* 0x000fe40005fa1270 */
[----:B------:R-:W-:Y:S01]  /*81df0*/  ISETP.LT.AND P3, PT, R250, c[0x0][0x178], !P3 ;  /* 0x00005e00fa007a0c */ /* 0x000fe20005f61270 */
[----:B------:R-:W-:-:S04]  /*81e00*/  IMAD.WIDE R178, R0, 0x4, R220 ;  /* 0x0000000400b27825 */ /* 0x000fc800078e02dc */
[C---:B------:R-:W-:Y:S01]  /*81e10*/  IMAD.WIDE R222, R0.reuse, 0x4, R176 ;  /* 0x0000000400de7825 */ /* 0x040fe200078e02b0 */
[----:B------:R-:W-:Y:S01]  /*81e20*/  IADD3 R0, R0, c[0x0][0x198], RZ ;  /* 0x0000660000007a10 */ /* 0x000fe20007ffe0ff */
[----:B------:R1:W-:Y:S04]  /*81e30*/  @P6 STG.E [R178.64], R245 ;  /* 0x000000f5b2006986 */ /* 0x0003e8000c101904 */
[----:B------:R1:W-:Y:S02]  /*81e40*/  @P1 STG.E [R222.64], R244 ;  /* 0x000000f4de001986 */ /* 0x0003e4000c101904 */
[C---:B-1----:R-:W-:Y:S02]  /*81e50*/  IMAD.WIDE R178, R0.reuse, 0x4, R220 ;  /* 0x0000000400b27825 */ /* 0x042fe400078e02dc */
[----:B------:R-:W2:Y:S02]  /*81e60*/  LDL.LU R245, [R1+0x6c] ;  /* 0x00006c0001f57983 */ /* 0x000ea40000300800 */
[----:B------:R-:W-:Y:S01]  /*81e70*/  IMAD.WIDE R222, R0, 0x4, R176 ;  /* 0x0000000400de7825 */ /* 0x000fe200078e02b0 */
[----:B---3--:R-:W-:-:S02]  /*81e80*/  ISETP.GE.AND P1, PT, R240, c[0x0][0x17c], PT ;  /* 0x00005f00f0007a0c */ /* 0x008fc40003f26270 */
[----:B------:R-:W3:Y:S04]  /*81e90*/  LDL.LU R240, [R1+0x1dcc] ;  /* 0x001dcc0001f07983 */ /* 0x000ee80000300800 */
[----:B------:R-:W3:Y:S04]  /*81ea0*/  LDL.LU R244, [R1+0x2c] ;  /* 0x00002c0001f47983 */ /* 0x000ee80000300800 */
[----:B----4-:R-:W-:Y:S04]  /*81eb0*/  @P5 STG.E [R178.64], R248 ;  /* 0x000000f8b2005986 */ /* 0x010fe8000c101904 */
[----:B------:R1:W-:Y:S01]  /*81ec0*/  @P3 STG.E [R222.64], R243 ;  /* 0x000000f3de003986 */ /* 0x0003e2000c101904 */
[----:B--2---:R-:W-:-:S03]  /*81ed0*/  ISETP.GE.AND P3, PT, R242, c[0x0][0x17c], PT ;  /* 0x00005f00f2007a0c */ /* 0x004fc60003f66270 */
[----:B------:R-:W2:Y:S01]  /*81ee0*/  LDL.LU R242, [R1+0x1dd0] ;  /* 0x001dd00001f27983 */ /* 0x000ea20000300800 */
[C---:B------:R-:W-:Y:S02]  /*81ef0*/  ISETP.LT.AND P6, PT, R251.reuse, c[0x0][0x178], !P0 ;  /* 0x00005e00fb007a0c */ /* 0x040fe400047c1270 */
[----:B------:R-:W-:Y:S01]  /*81f00*/  ISETP.LT.AND P0, PT, R250, c[0x0][0x178], !P0 ;  /* 0x00005e00fa007a0c */ /* 0x000fe20004701270 */
[----:B-1----:R-:W4:Y:S01]  /*81f10*/  LDL.LU R243, [R1+0x38] ;  /* 0x0000380001f37983 */ /* 0x002f220000300800 */
[----:B------:R-:W-:Y:S02]  /*81f20*/  IADD3 R3, R0, c[0x0][0x198], RZ ;  /* 0x0000660000037a10 */ /* 0x000fe40007ffe0ff */
[----:B------:R-:W-:Y:S02]  /*81f30*/  ISETP.LT.AND P5, PT, R251, c[0x0][0x178], !P2 ;  /* 0x00005e00fb007a0c */ /* 0x000fe400057a1270 */
[----:B------:R-:W-:Y:S01]  /*81f40*/  ISETP.LT.AND P2, PT, R250, c[0x0][0x178], !P2 ;  /* 0x00005e00fa007a0c */ /* 0x000fe20005741270 */
[C---:B------:R-:W-:Y:S01]  /*81f50*/  IMAD.WIDE R222, R3.reuse, 0x4, R220 ;  /* 0x0000000403de7825 */ /* 0x040fe200078e02dc */
[----:B------:R-:W-:-:S03]  /*81f60*/  IADD3 R0, R3, c[0x0][0x198], RZ ;  /* 0x0000660003007a10 */ /* 0x000fc60007ffe0ff */
[----:B------:R-:W-:Y:S01]  /*81f70*/  IMAD.WIDE R178, R3, 0x4, R176 ;  /* 0x0000000403b27825 */ /* 0x000fe200078e02b0 */
[----:B------:R1:W-:Y:S04]  /*81f80*/  @P6 STG.E [R222.64], R241 ;  /* 0x000000f1de006986 */ /* 0x0003e8000c101904 */
[----:B------:R1:W-:Y:S01]  /*81f90*/  @P0 STG.E [R178.64], R247 ;  /* 0x000000f7b2000986 */ /* 0x0003e2000c101904 */
[C---:B------:R-:W-:Y:S01]  /*81fa0*/  IADD3 R3, R0.reuse, c[0x0][0x198], RZ ;  /* 0x0000660000037a10 */ /* 0x040fe20007ffe0ff */
[----:B-1----:R-:W-:-:S04]  /*81fb0*/  IMAD.WIDE R222, R0, 0x4, R220 ;  /* 0x0000000400de7825 */ /* 0x002fc800078e02dc */
[----:B------:R-:W-:Y:S01]  /*81fc0*/  IMAD.WIDE R178, R0, 0x4, R176 ;  /* 0x0000000400b27825 */ /* 0x000fe200078e02b0 */
[----:B------:R1:W-:Y:S01]  /*81fd0*/  @P5 STG.E [R222.64], R249 ;  /* 0x000000f9de005986 */ /* 0x0003e2000c101904 */
[----:B------:R-:W-:-:S03]  /*81fe0*/  IADD3 R0, R3, c[0x0][0x198], RZ ;  /* 0x0000660003007a10 */ /* 0x000fc60007ffe0ff */
[----:B------:R1:W-:Y:S02]  /*81ff0*/  @P2 STG.E [R178.64], R246 ;  /* 0x000000f6b2002986 */ /* 0x0003e4000c101904 */
[----:B-1----:R-:W-:-:S04]  /*82000*/  IMAD.WIDE R248, R3, 0x4, R176 ;  /* 0x0000000403f87825 */ /* 0x002fc800078e02b0 */
[----:B------:R-:W-:Y:S01]  /*82010*/  IMAD.WIDE R178, R3, 0x4, R220 ;  /* 0x0000000403b27825 */ /* 0x000fe200078e02dc */
[----:B---3--:R-:W-:Y:S02]  /*82020*/  ISETP.GE.AND P0, PT, R240, c[0x0][0x17c], PT ;  /* 0x00005f00f0007a0c */ /* 0x008fe40003f06270 */
[----:B------:R-:W3:Y:S04]  /*82030*/  LDL.LU R240, [R1+0x1dd4] ;  /* 0x001dd40001f07983 */ /* 0x000ee80000300800 */
[----:B------:R-:W4:Y:S04]  /*82040*/  LDL.LU R241, [R1+0x8c] ;  /* 0x00008c0001f17983 */ /* 0x000f280000300800 */
[----:B------:R-:W4:Y:S01]  /*82050*/  LDL.LU R247, [R1+0x3c] ;  /* 0x00003c0001f77983 */ /* 0x000f220000300800 */
[----:B--2---:R-:W-:-:S03]  /*82060*/  ISETP.GE.AND P2, PT, R242, c[0x0][0x17c], PT ;  /* 0x00005f00f2007a0c */ /* 0x004fc60003f46270 */
[----:B------:R-:W2:Y:S04]  /*82070*/  LDL.LU R242, [R1+0x1dd8] ;  /* 0x001dd80001f27983 */ /* 0x000ea80000300800 */
[----:B------:R-:W2:Y:S04]  /*82080*/  LDL.LU R246, [R1+0x58] ;  /* 0x0000580001f67983 */ /* 0x000ea80000300800 */
[----:B------:R-:W2:Y:S01]  /*82090*/  LDL.LU R3, [R1+0x88] ;  /* 0x0000880001037983 */ /* 0x000ea20000300800 */
[----:B------:R-:W-:Y:S02]  /*820a0*/  ISETP.LT.AND P6, PT, R251, c[0x0][0x178], !P4 ;  /* 0x00005e00fb007a0c */ /* 0x000fe400067c1270 */
[----:B------:R-:W-:-:S02]  /*820b0*/  ISETP.LT.AND P4, PT, R250, c[0x0][0x178], !P4 ;  /* 0x00005e00fa007a0c */ /* 0x000fc40006781270 */
[----:B------:R-:W-:Y:S02]  /*820c0*/  ISETP.LT.AND P5, PT, R251, c[0x0][0x178], !P1 ;  /* 0x00005e00fb007a0c */ /* 0x000fe40004fa1270 */
[----:B------:R-:W-:Y:S01]  /*820d0*/  ISETP.LT.AND P1, PT, R250, c[0x0][0x178], !P1 ;  /* 0x00005e00fa007a0c */ /* 0x000fe20004f21270 */
[----:B------:R-:W-:-:S06]  /*820e0*/  IMAD.WIDE R222, R0, 0x4, R176 ;  /* 0x0000000400de7825 */ /* 0x000fcc00078e02b0 */
[----:B------:R1:W-:Y:S04]  /*820f0*/  @P6 STG.E [R178.64], R245 ;  /* 0x000000f5b2006986 */ /* 0x0003e8000c101904 */
[----:B------:R1:W-:Y:S02]  /*82100*/  @P4 STG.E [R248.64], R244 ;  /* 0x000000f4f8004986 */ /* 0x0003e4000c101904 */
[----:B-1----:R-:W-:Y:S02]  /*82110*/  IMAD.WIDE R178, R0, 0x4, R220 ;  /* 0x0000000400b27825 */ /* 0x002fe400078e02dc */
[----:B------:R-:W4:Y:S04]  /*82120*/  LDL.LU R248, [R1+0xa8] ;  /* 0x0000a80001f87983 */ /* 0x000f280000300800 */
[----:B------:R-:W4:Y:S01]  /*82130*/  LDL.LU R245, [R1+0xac] ;  /* 0x0000ac0001f57983 */ /* 0x000f220000300800 */
[----:B---3--:R-:W-:-:S03]  /*82140*/  ISETP.GE.AND P4, PT, R240, c[0x0][0x17c], PT ;  /* 0x00005f00f0007a0c */ /* 0x008fc60003f86270 */
[----:B------:R-:W3:Y:S04]  /*82150*/  LDL.LU R240, [R1+0x1ddc] ;  /* 0x001ddc0001f07983 */ /* 0x000ee80000300800 */
[----:B------:R-:W3:Y:S04]  /*82160*/  LDL.LU R244, [R1+0x5c] ;  /* 0x00005c0001f47983 */ /* 0x000ee80000300800 */
[----:B------:R-:W3:Y:S04]  /*82170*/  LDL.LU R249, [R1+0xc8] ;  /* 0x0000c80001f97983 */ /* 0x000ee80000300800 */
[----:B--2---:R-:W-:Y:S04]  /*82180*/  @P5 STG.E [R178.64], R3 ;  /* 0x00000003b2005986 */ /* 0x004fe8000c101904 */
[----:B----4-:R1:W-:Y:S01]  /*82190*/  @P1 STG.E [R222.64], R243 ;  /* 0x000000f3de001986 */ /* 0x0103e2000c101904 */
[----:B------:R-:W-:-:S03]  /*821a0*/  ISETP.GE.AND P1, PT, R242, c[0x0][0x17c], PT ;  /* 0x00005f00f2007a0c */ /* 0x000fc60003f26270 */
[----:B------:R-:W2:Y:S01]  /*821b0*/  LDL.LU R242, [R1+0x1de0] ;  /* 0x001de00001f27983 */ /* 0x000ea20000300800 */
[C---:B------:R-:W-:Y:S02]  /*821c0*/  ISETP.LT.AND P6, PT, R251.reuse, c[0x0][0x178], !P3 ;  /* 0x00005e00fb007a0c */ /* 0x040fe40005fc1270 */
[----:B------:R-:W-:Y:S02]  /*821d0*/  ISETP.LT.AND P3, PT, R250, c[0x0][0x178], !P3 ;  /* 0x00005e00fa007a0c */ /* 0x000fe40005f61270 */
[----:B------:R-:W-:Y:S02]  /*821e0*/  IADD3 R0, R0, c[0x0][0x198], RZ ;  /* 0x0000660000007a10 */ /* 0x000fe40007ffe0ff */
[----:B------:R-:W-:Y:S01]  /*821f0*/  ISETP.LT.AND P5, PT, R251, c[0x0][0x178], !P0 ;  /* 0x00005e00fb007a0c */ /* 0x000fe200047a1270 */
[----:B-1----:R-:W4:Y:S01]  /*82200*/  LDL.LU R243, [R1+0x78] ;  /* 0x0000780001f37983 */ /* 0x002f220000300800 */
        /* <DEDUP_REMOVED lines=10> */
[----:B---3--:R-:W-:-:S03]  /*822b0*/  ISETP.GE.AND P3, PT, R240, c[0x0][0x17c], PT ;  /* 0x00005f00f0007a0c */ /* 0x008fc60003f66270 */
[----:B------:R-:W3:Y:S04]  /*822c0*/  LDL.LU R240, [R1+0x1de4] ;  /* 0x001de40001f07983 */ /* 0x000ee80000300800 */
[----:B------:R-:W3:Y:S04]  /*822d0*/  LDL.LU R241, [R1+0xcc] ;  /* 0x0000cc0001f17983 */ /* 0x000ee80000300800 */
[----:B------:R-:W3:Y:S01]  /*822e0*/  LDL.LU R247, [R1+0x7c] ;  /* 0x00007c0001f77983 */ /* 0x000ee20000300800 */
        /* <DEDUP_REMOVED lines=10> */
[----:B------:R-:W-:Y:S01]  /*82390*/  @P6 STG.E [R222.64], R245 ;  /* 0x000000f5de006986 */ /* 0x000fe2000c101904 */
[----:B------:R-:W-:-:S03]  /*823a0*/  ISETP.LT.AND P4, PT, R250, c[0x0][0x178], !P4 ;  /* 0x00005e00fa007a0c */ /* 0x000fc60006781270 */
[----:B------:R1:W-:Y:S02]  /*823b0*/  @P2 STG.E [R178.64], R244 ;  /* 0x000000f4b2002986 */ /* 0x0003e4000c101904 */
[----:B-1----:R-:W-:-:S05]  /*823c0*/  IMAD.WIDE R178, R3, 0x4, R220 ;  /* 0x0000000403b27825 */ /* 0x002fca00078e02dc */
[----:B------:R1:W-:Y:S02]  /*823d0*/  @P5 STG.E [R178.64], R249 ;  /* 0x000000f9b2005986 */ /* 0x0003e4000c101904 */
[----:B-1----:R-:W-:-:S05]  /*823e0*/  IMAD.WIDE R248, R3, 0x4, R176 ;  /* 0x0000000403f87825 */ /* 0x002fca00078e02b0 */
[----:B----4-:R1:W-:Y:S01]  /*823f0*/  @P4 STG.E [R248.64], R243 ;  /* 0x000000f3f8004986 */ /* 0x0103e2000c101904 */
[----:B---3--:R-:W-:-:S03]  /*82400*/  ISETP.GE.AND P2, PT, R240, c[0x0][0x17c], PT ;  /* 0x00005f00f0007a0c */ /* 0x008fc60003f46270 */
        /* <DEDUP_REMOVED lines=53> */
[----:B------:R-:W2:Y:S04]  /*82760*/  LDL.LU R243, [R1] ;  /* 0x0000000001f37983 */ /* 0x000ea80000300800 */
        /* <DEDUP_REMOVED lines=341> */
[----:B------:R-:W-:-:S02]  /*83cc0*/  ISETP.LT.AND P6, PT, R251, c[0x0][0x178], !P3 ;  /* 0x00005e00fb007a0c */ /* 0x000fc40005fc1270 */
[----:B---3--:R-:W-:Y:S02]  /*83cd0*/  ISETP.GE.AND P4, PT, R240, c[0x0][0x17c], PT ;  /* 0x00005f00f0007a0c */ /* 0x008fe40003f86270 */
[----:B------:R-:W3:Y:S04]  /*83ce0*/  LDL.LU R240, [R1+0x1ea0] ;  /* 0x001ea00001f07983 */ /* 0x000ee80000300800 */
[----:B------:R-:W3:Y:S04]  /*83cf0*/  LDL.LU R244, [R1+0x1cc] ;  /* 0x0001cc0001f47983 */ /* 0x000ee80000300800 */
[----:B------:R-:W3:Y:S01]  /*83d00*/  LDL.LU R249, [R1+0x270] ;  /* 0x0002700001f97983 */ /* 0x000ee20000300800 */
[----:B------:R-:W-:-:S03]  /*83d10*/  IADD3 R0, R0, c[0x0][0x198], RZ ;  /* 0x0000660000007a10 */ /* 0x000fc60007ffe0ff */
[----:B--2---:R1:W-:Y:S04]  /*83d20*/  @P5 STG.E [R178.64], R3 ;  /* 0x00000003b2005986 */ /* 0x0043e8000c101904 */
[----:B----4-:R2:W-:Y:S01]  /*83d30*/  @P1 STG.E [R222.64], R243 ;  /* 0x000000f3de001986 */ /* 0x0105e2000c101904 */
[----:B------:R-:W-:-:S03]  /*83d40*/  ISETP.GE.AND P1, PT, R242, c[0x0][0x17c], PT ;  /* 0x00005f00f2007a0c */ /* 0x000fc60003f26270 */
[----:B------:R-:W4:Y:S01]  /*83d50*/  LDL.LU R242, [R1+0x1ea8] ;  /* 0x001ea80001f27983 */ /* 0x000f220000300800 */
[----:B-1----:R-:W-:-:S03]  /*83d60*/  IMAD.WIDE R178, R0, 0x4, R220 ;  /* 0x0000000400b27825 */ /* 0x002fc600078e02dc */
[----:B--2---:R-:W2:Y:S04]  /*83d70*/  LDL.LU R243, [R1+0x230] ;  /* 0x0002300001f37983 */ /* 0x004ea80000300800 */
[----:B------:R1:W-:Y:S04]  /*83d80*/  @P6 STG.E [R178.64], R241 ;  /* 0x000000f1b2006986 */ /* 0x0003e8000c101904 */
[----:B-1----:R-:W2:Y:S01]  /*83d90*/  LDL.LU R241, [R1+0x1eac] ;  /* 0x001eac0001f17983 */ /* 0x002ea20000300800 */
[----:B------:R-:W-:Y:S02]  /*83da0*/  ISETP.LT.AND P3, PT, R250, c[0x0][0x178], !P3 ;  /* 0x00005e00fa007a0c */ /* 0x000fe40005f61270 */
[----:B------:R-:W-:Y:S01]  /*83db0*/  ISETP.LT.AND P5, PT, R251, c[0x0][0x178], !P0 ;  /* 0x00005e00fb007a0c */ /* 0x000fe200047a1270 */
[----:B------:R-:W-:Y:S01]  /*83dc0*/  IMAD.WIDE R222, R0, 0x4, R176 ;  /* 0x0000000400de7825 */ /* 0x000fe200078e02b0 */
[----:B------:R-:W-:-:S02]  /*83dd0*/  ISETP.LT.AND P0, PT, R250, c[0x0][0x178], !P0 ;  /* 0x00005e00fa007a0c */ /* 0x000fc40004701270 */
[----:B------:R-:W-:-:S05]  /*83de0*/  IADD3 R3, R0, c[0x0][0x198], RZ ;  /* 0x0000660000037a10 */ /* 0x000fca0007ffe0ff */
[----:B------:R-:W-:Y:S02]  /*83df0*/  IMAD.WIDE R178, R3, 0x4, R176 ;  /* 0x0000000403b27825 */ /* 0x000fe400078e02b0 */
[----:B------:R1:W-:Y:S01]  /*83e00*/  @P3 STG.E [R222.64], R247 ;  /* 0x000000f7de003986 */ /* 0x0003e2000c101904 */
[----:B---3--:R-:W-:-:S03]  /*83e10*/  ISETP.GE.AND P3, PT, R240, c[0x0][0x17c], PT ;  /* 0x00005f00f0007a0c */ /* 0x008fc60003f66270 */
[----:B------:R-:W3:Y:S01]  /*83e20*/  LDL.LU R240, [R1+0x274] ;  /* 0x0002740001f07983 */ /* 0x000ee20000300800 */
[----:B-1----:R-:W-:-:S03]  /*83e30*/  IMAD.WIDE R222, R3, 0x4, R220 ;  /* 0x0000000403de7825 */ /* 0x002fc600078e02dc */
[----:B------:R-:W3:Y:S04]  /*83e40*/  LDL.LU R247, [R1+0x234] ;  /* 0x0002340001f77983 */ /* 0x000ee80000300800 */
[----:B------:R1:W-:Y:S04]  /*83e50*/  @P5 STG.E [R222.64], R248 ;  /* 0x000000f8de005986 */ /* 0x0003e8000c101904 */
[----:B------:R1:W-:Y:S01]  /*83e60*/  @P0 STG.E [R178.64], R246 ;  /* 0x000000f6b2000986 */ /* 0x0003e2000c101904 */
[----:B------:R-:W-:Y:S02]  /*83e70*/  ISETP.LT.AND P6, PT, R251, c[0x0][0x178], !P2 ;  /* 0x00005e00fb007a0c */ /* 0x000fe400057c1270 */
[----:B------:R-:W-:-:S02]  /*83e80*/  ISETP.LT.AND P2, PT, R250, c[0x0][0x178], !P2 ;  /* 0x00005e00fa007a0c */ /* 0x000fc40005741270 */
[----:B------:R-:W-:-:S05]  /*83e90*/  IADD3 R0, R3, c[0x0][0x198], RZ ;  /* 0x0000660003007a10 */ /* 0x000fca0007ffe0ff */
[----:B-1----:R-:W-:-:S04]  /*83ea0*/  IMAD.WIDE R222, R0, 0x4, R220 ;  /* 0x0000000400de7825 */ /* 0x002fc800078e02dc */
[----:B------:R-:W-:Y:S01]  /*83eb0*/  IMAD.WIDE R178, R0, 0x4, R176 ;  /* 0x0000000400b27825 */ /* 0x000fe200078e02b0 */
[----:B------:R1:W-:Y:S04]  /*83ec0*/  @P6 STG.E [R222.64], R245 ;  /* 0x000000f5de006986 */ /* 0x0003e8000c101904 */
[----:B------:R1:W-:Y:S01]  /*83ed0*/  @P2 STG.E [R178.64], R244 ;  /* 0x000000f4b2002986 */ /* 0x0003e2000c101904 */
[----:B----4-:R-:W-:-:S03]  /*83ee0*/  ISETP.GE.AND P0, PT, R242, c[0x0][0x17c], PT ;  /* 0x00005f00f2007a0c */ /* 0x010fc60003f06270 */
[----:B------:R-:W4:Y:S04]  /*83ef0*/  LDL.LU R242, [R1+0x1eb4] ;  /* 0x001eb40001f27983 */ /* 0x000f280000300800 */
[----:B------:R-:W4:Y:S01]  /*83f00*/  LDL.LU R246, [R1+0x240] ;  /* 0x0002400001f67983 */ /* 0x000f220000300800 */
[----:B--2---:R-:W-:-:S03]  /*83f10*/  ISETP.GE.AND P2, PT, R241, c[0x0][0x17c], PT ;  /* 0x00005f00f1007a0c */ /* 0x004fc60003f46270 */
[----:B------:R-:W2:Y:S01]  /*83f20*/  LDL.LU R241, [R1+0x1eb8] ;  /* 0x001eb80001f17983 */ /* 0x000ea20000300800 */
[----:B------:R-:W-:Y:S02]  /*83f30*/  ISETP.LT.AND P5, PT, R251, c[0x0][0x178], !P4 ;  /* 0x00005e00fb007a0c */ /* 0x000fe400067a1270 */
[----:B------:R-:W-:Y:S01]  /*83f40*/  IADD3 R3, R0, c[0x0][0x198], RZ ;  /* 0x0000660000037a10 */ /* 0x000fe20007ffe0ff */
[----:B-1----:R-:W2:Y:S01]  /*83f50*/  LDL.LU R245, [R1+0x2a4] ;  /* 0x0002a40001f57983 */ /* 0x002ea20000300800 */
[----:B------:R-:W-:-:S03]  /*83f60*/  ISETP.LT.AND P4, PT, R250, c[0x0][0x178], !P4 ;  /* 0x00005e00fa007a0c */ /* 0x000fc60006781270 */
[C---:B------:R-:W-:Y:S01]  /*83f70*/  IMAD.WIDE R178, R3.reuse, 0x4, R220 ;  /* 0x0000000403b27825 */ /* 0x040fe200078e02dc */
[----:B------:R-:W2:Y:S05]  /*83f80*/  LDL.LU R244, [R1+0x244] ;  /* 0x0002440001f47983 */ /* 0x000eaa0000300800 */
[----:B------:R1:W-:Y:S02]  /*83f90*/  @P5 STG.E [R178.64], R249 ;  /* 0x000000f9b2005986 */ /* 0x0003e4000c101904 */
[----:B-1----:R-:W-:-:S05]  /*83fa0*/  IMAD.WIDE R248, R3, 0x4, R176 ;  /* 0x0000000403f87825 */ /* 0x002fca00078e02b0 */
[----:B------:R1:W-:Y:S01]  /*83fb0*/  @P4 STG.E [R248.64], R243 ;  /* 0x000000f3f8004986 */ /* 0x0003e2000c101904 */
[----:B------:R-:W-:Y:S02]  /*83fc0*/  ISETP.LT.AND P6, PT, R251, c[0x0][0x178], !P1 ;  /* 0x00005e00fb007a0c */ /* 0x000fe40004fc1270 */
[----:B------:R-:W-:Y:S01]  /*83fd0*/  ISETP.LT.AND P1, PT, R250, c[0x0][0x178], !P1 ;  /* 0x00005e00fa007a0c */ /* 0x000fe20004f21270 */
[----:B-1----:R-:W2:Y:S04]  /*83fe0*/  LDL.LU R248, [R1+0x2a0] ;  /* 0x0002a00001f87983 */ /* 0x002ea80000300800 */
[----:B------:R-:W2:Y:S01]  /*83ff0*/  LDL.LU R249, [R1+0x2d0] ;  /* 0x0002d00001f97983 */ /* 0x000ea20000300800 */
[----:B------:R-:W-:-:S05]  /*84000*/  IADD3 R0, R3, c[0x0][0x198], RZ ;  /* 0x0000660003007a10 */ /* 0x000fca0007ffe0ff */
[----:B------:R-:W-:-:S04]  /*84010*/  IMAD.WIDE R178, R0, 0x4, R220 ;  /* 0x0000000400b27825 */ /* 0x000fc800078e02dc */
[----:B------:R-:W-:Y:S01]  /*84020*/  IMAD.WIDE R222, R0, 0x4, R176 ;  /* 0x0000000400de7825 */ /* 0x000fe200078e02b0 */
[----:B---3--:R1:W-:Y:S04]  /*84030*/  @P6 STG.E [R178.64], R240 ;  /* 0x000000f0b2006986 */ /* 0x0083e8000c101904 */
[----:B------:R3:W-:Y:S01]  /*84040*/  @P1 STG.E [R222.64], R247 ;  /* 0x000000f7de001986 */ /* 0x0007e2000c101904 */
[----:B----4-:R-:W-:-:S03]  /*84050*/  ISETP.GE.AND P4, PT, R242, c[0x0][0x17c], PT ;  /* 0x00005f00f2007a0c */ /* 0x010fc60003f86270 */
[----:B------:R-:W4:Y:S04]  /*84060*/  LDL.LU R242, [R1+0x1ebc] ;  /* 0x001ebc0001f27983 */ /* 0x000f280000300800 */
[----:B------:R-:W4:Y:S04]  /*84070*/  LDL.LU R243, [R1+0x250] ;  /* 0x0002500001f37983 */ /* 0x000f280000300800 */
[----:B-1----:R-:W4:Y:S01]  /*84080*/  LDL.LU R240, [R1+0x2d4] ;  /* 0x0002d40001f07983 */ /* 0x002f220000300800 */
[----:B--2---:R-:W-:-:S03]  /*84090*/  ISETP.GE.AND P1, PT, R241, c[0x0][0x17c], PT ;  /* 0x00005f00f1007a0c */ /* 0x004fc60003f26270 */
[----:B------:R-:W2:Y:S01]  /*840a0*/  LDL.LU R241, [R1+0x1ec4] ;  /* 0x001ec40001f17983 */ /* 0x000ea20000300800 */
[----:B------:R-:W-:Y:S02]  /*840b0*/  ISETP.LT.AND P5, PT, R251, c[0x0][0x178], !P3 ;  /* 0x00005e00fb007a0c */ /* 0x000fe40005fa1270 */
[----:B------:R-:W-:Y:S01]  /*840c0*/  ISETP.LT.AND P3, PT, R250, c[0x0][0x178], !P3 ;  /* 0x00005e00fa007a0c */ /* 0x000fe20005f61270 */
[----:B---3--:R-:W3:Y:S01]  /*840d0*/  LDL.LU R247, [R1+0x254] ;  /* 0x0002540001f77983 */ /* 0x008ee20000300800 */
[----:B------:R-:W-:-:S05]  /*840e0*/  IADD3 R0, R0, c[0x0][0x198], RZ ;  /* 0x0000660000007a10 */ /* 0x000fca0007ffe0ff */
[----:B------:R-:W-:-:S04]  /*840f0*/  IMAD.WIDE R178, R0, 0x4, R220 ;  /* 0x0000000400b27825 */ /* 0x000fc800078e02dc */
[--C-:B------:R-:W-:Y:S01]  /*84100*/  IMAD.WIDE R222, R0, 0x4, R176.reuse ;  /* 0x0000000400de7825 */ /* 0x100fe200078e02b0 */
[----:B------:R-:W-:Y:S02]  /*84110*/  ISETP.LT.AND P6, PT, R251, c[0x0][0x178], !P0 ;  /* 0x00005e00fb007a0c */ /* 0x000fe400047c1270 */
[----:B------:R-:W-:Y:S02]  /*84120*/  ISETP.LT.AND P0, PT, R250, c[0x0][0x178], !P0 ;  /* 0x00005e00fa007a0c */ /* 0x000fe40004701270 */
[----:B------:R-:W-:Y:S01]  /*84130*/  IADD3 R3, R0, c[0x0][0x198], RZ ;  /* 0x0000660000037a10 */ /* 0x000fe20007ffe0ff */
[----:B------:R1:W-:Y:S04]  /*84140*/  @P5 STG.E [R178.64], R248 ;  /* 0x000000f8b2005986 */ /* 0x0003e8000c101904 */
[----:B------:R1:W-:Y:S02]  /*84150*/  @P3 STG.E [R222.64], R246 ;  /* 0x000000f6de003986 */ /* 0x0003e4000c101904 */
[----:B-1----:R-:W-:-:S04]  /*84160*/  IMAD.WIDE R178, R3, 0x4, R176 ;  /* 0x0000000403b27825 */ /* 0x002fc800078e02b0 */
[----:B------:R-:W-:-:S05]  /*84170*/  IMAD.WIDE R222, R3, 0x4, R220 ;  /* 0x0000000403de7825 */ /* 0x000fca00078e02dc */
        /* <DEDUP_REMOVED lines=8> */
[----:B------:R-:W-:Y:S01]  /*84200*/  ISETP.LT.AND P2, PT, R250, c[0x0][0x178], !P2 ;  /* 0x00005e00fa007a0c */ /* 0x000fe20005741270 */
[----:B-1----:R-:W2:Y:S01]  /*84210*/  LDL.LU R245, [R1+0x314] ;  /* 0x0003140001f57983 */ /* 0x002ea20000300800 */
[----:B------:R-:W-:-:S03]  /*84220*/  IADD3 R0, R3, c[0x0][0x198], RZ ;  /* 0x0000660003007a10 */ /* 0x000fc60007ffe0ff */
[----:B------:R-:W2:Y:S02]  /*84230*/  LDL.LU R244, [R1+0x284] ;  /* 0x0002840001f47983 */ /* 0x000ea40000300800 */
[C---:B------:R-:W-:Y:S01]  /*84240*/  IMAD.WIDE R222, R0.reuse, 0x4, R220 ;  /* 0x0000000400de7825 */ /* 0x040fe200078e02dc */
[----:B------:R-:W-:-:S03]  /*84250*/  IADD3 R3, R0, c[0x0][0x198], RZ ;  /* 0x0000660000037a10 */ /* 0x000fc60007ffe0ff */
[----:B------:R-:W-:Y:S01]  /*84260*/  IMAD.WIDE R178, R0, 0x4, R176 ;  /* 0x0000000400b27825 */ /* 0x000fe200078e02b0 */
[----:B------:R1:W-:Y:S01]  /*84270*/  @P5 STG.E [R222.64], R249 ;  /* 0x000000f9de005986 */ /* 0x0003e2000c101904 */
[----:B------:R-:W-:-:S03]  /*84280*/  IADD3 R0, R3, c[0x0][0x198], RZ ;  /* 0x0000660003007a10 */ /* 0x000fc60007ffe0ff */
[----:B------:R3:W-:Y:S01]  /*84290*/  @P2 STG.E [R178.64], R243 ;  /* 0x000000f3b2002986 */ /* 0x0007e2000c101904 */
[----:B------:R-:W-:Y:S02]  /*842a0*/  ISETP.LT.AND P6, PT, R251, c[0x0][0x178], !P4 ;  /* 0x00005e00fb007a0c */ /* 0x000fe400067c1270 */
[----:B------:R-:W-:Y:S01]  /*842b0*/  ISETP.LT.AND P4, PT, R250, c[0x0][0x178], !P4 ;  /* 0x00005e00fa007a0c */ /* 0x000fe20006781270 */
[----:B-1----:R-:W-:-:S04]  /*842c0*/  IMAD.WIDE R248, R3, 0x4, R176 ;  /* 0x0000000403f87825 */ /* 0x002fc800078e02b0 */
[----:B---3--:R-:W-:-:S06]  /*842d0*/  IMAD.WIDE R178, R3, 0x4, R220 ;  /* 0x0000000403b27825 */ /* 0x008fcc00078e02dc */
[----:B------:R-:W-:Y:S04]  /*842e0*/  @P6 STG.E [R178.64], R240 ;  /* 0x000000f0b2006986 */ /* 0x000fe8000c101904 */
[----:B------:R1:W-:Y:S01]  /*842f0*/  @P4 STG.E [R248.64], R247 ;  /* 0x000000f7f8004986 */ /* 0x0003e2000c101904 */
[----:B----4-:R-:W-:-:S03]  /*84300*/  ISETP.GE.AND P2, PT, R242, c[0x0][0x17c], PT ;  /* 0x00005f00f2007a0c */ /* 0x010fc60003f46270 */
[----:B------:R-:W3:Y:S04]  /*84310*/  LDL.LU R242, [R1+0x1ed0] ;  /* 0x001ed00001f27983 */ /* 0x000ee80000300800 */
[----:B------:R-:W2:Y:S04]  /*84320*/  LDL.LU R243, [R1+0x2c0] ;  /* 0x0002c00001f37983 */ /* 0x000ea80000300800 */
[----:B------:R-:W3:Y:S04]  /*84330*/  LDL.LU R3, [R1+0x310] ;  /* 0x0003100001037983 */ /* 0x000ee80000300800 */
[----:B-1----:R-:W2:Y:S04]  /*84340*/  LDL.LU R248, [R1+0x340] ;  /* 0x0003400001f87983 */ /* 0x002ea80000300800 */
[----:B------:R-:W2:Y:S02]  /*84350*/  LDL.LU R240, [R1+0x344] ;  /* 0x0003440001f07983 */ /* 0x000ea40000300800 */
[----:B--2---:R-:W-:-:S02]  /*84360*/  ISETP.GE.AND P4, PT, R241, c[0x0][0x17c], PT ;  /* 0x00005f00f1007a0c */ /* 0x004fc40003f86270 */
[----:B------:R-:W2:Y:S01]  /*84370*/  LDL.LU R241, [R1+0x1ed8] ;  /* 0x001ed80001f17983 */ /* 0x000ea20000300800 */
[C---:B------:R-:W-:Y:S02]  /*84380*/  ISETP.LT.AND P5, PT, R251.reuse, c[0x0][0x178], !P1 ;  /* 0x00005e00fb007a0c */ /* 0x040fe40004fa1270 */
[----:B------:R-:W-:Y:S01]  /*84390*/  ISETP.LT.AND P1, PT, R250, c[0x0][0x178], !P1 ;  /* 0x00005e00fa007a0c */ /* 0x000fe20004f21270 */
[C---:B------:R-:W-:Y:S01]  /*843a0*/  IMAD.WIDE R178, R0.reuse, 0x4, R220 ;  /* 0x0000000400b27825 */ /* 0x040fe200078e02dc */
[----:B------:R-:W2:Y:S03]  /*843b0*/  LDL.LU R247, [R1+0x2c4] ;  /* 0x0002c40001f77983 */ /* 0x000ea60000300800 */
[----:B------:R-:W-:Y:S01]  /*843c0*/  IMAD.WIDE R222, R0, 0x4, R176 ;  /* 0x0000000400de7825 */ /* 0x000fe200078e02b0 */
[----:B------:R-:W2:Y:S01]  /*843d0*/  LDL.LU R249, [R1+0x390] ;  /* 0x0003900001f97983 */ /* 0x000ea20000300800 */
[----:B------:R-:W-:-:S02]  /*843e0*/  ISETP.LT.AND P6, PT, R251, c[0x0][0x178], !P3 ;  /* 0x00005e00fb007a0c */ /* 0x000fc40005fc1270 */
[----:B------:R-:W-:Y:S02]  /*843f0*/  ISETP.LT.AND P3, PT, R250, c[0x0][0x178], !P3 ;  /* 0x00005e00fa007a0c */ /* 0x000fe40005f61270 */
[----:B------:R-:W-:Y:S01]  /*84400*/  IADD3 R0, R0, c[0x0][0x198], RZ ;  /* 0x0000660000007a10 */ /* 0x000fe20007ffe0ff */
[----:B---3--:R1:W-:Y:S04]  /*84410*/  @P5 STG.E [R178.64], R3 ;  /* 0x00000003b2005986 */ /* 0x0083e8000c101904 */
[----:B------:R3:W-:Y:S01]  /*84420*/  @P1 STG.E [R222.64], R246 ;  /* 0x000000f6de001986 */ /* 0x0007e2000c101904 */
[----:B------:R-:W-:-:S03]  /*84430*/  ISETP.GE.AND P1, PT, R242, c[0x0][0x17c], PT ;  /* 0x00005f00f2007a0c */ /* 0x000fc60003f26270 */
[----:B------:R-:W4:Y:S01]  /*84440*/  LDL.LU R242, [R1+0x1edc] ;  /* 0x001edc0001f27983 */ /* 0x000f220000300800 */
[----:B-1----:R-:W-:-:S04]  /*84450*/  IMAD.WIDE R178, R0, 0x4, R220 ;  /* 0x0000000400b27825 */ /* 0x002fc800078e02dc */
[----:B---3--:R-:W-:Y:S01]  /*84460*/  IMAD.WIDE R222, R0, 0x4, R176 ;  /* 0x0000000400de7825 */ /* 0x008fe200078e02b0 */
[----:B------:R1:W-:Y:S04]  /*84470*/  @P6 STG.E [R178.64], R245 ;  /* 0x000000f5b2006986 */ /* 0x0003e8000c101904 */
[----:B------:R3:W-:Y:S01]  /*84480*/  @P3 STG.E [R222.64], R244 ;  /* 0x000000f4de003986 */ /* 0x0007e2000c101904 */
[----:B--2---:R-:W-:-:S03]  /*84490*/  ISETP.GE.AND P3, PT, R241, c[0x0][0x17c], PT ;  /* 0x00005f00f1007a0c */ /* 0x004fc60003f66270 */
[----:B------:R-:W2:Y:S04]  /*844a0*/  LDL.LU R246, [R1+0x2f0] ;  /* 0x0002f00001f67983 */ /* 0x000ea80000300800 */
[----:B------:R-:W2:Y:S01]  /*844b0*/  LDL.LU R241, [R1+0x1ee0] ;  /* 0x001ee00001f17983 */ /* 0x000ea20000300800 */
[----:B------:R-:W-:Y:S02]  /*844c0*/  ISETP.LT.AND P5, PT, R251, c[0x0][0x178], !P0 ;  /* 0x00005e00fb007a0c */ /* 0x000fe400047a1270 */
[----:B------:R-:W-:Y:S01]  /*844d0*/  ISETP.LT.AND P0, PT, R250, c[0x0][0x178], !P0 ;  /* 0x00005e00fa007a0c */ /* 0x000fe20004701270 */
[----:B-1----:R-:W2:Y:S01]  /*844e0*/  LDL.LU R245, [R1+0x394] ;  /* 0x0003940001f57983 */ /* 0x002ea20000300800 */
[----:B------:R-:W-:-:S03]  /*844f0*/  IADD3 R3, R0, c[0x0][0x198], RZ ;  /* 0x0000660000037a10 */ /* 0x000fc60007ffe0ff */
[----:B---3--:R-:W3:Y:S02]  /*84500*/  LDL.LU R244, [R1+0x2f4] ;  /* 0x0002f40001f47983 */ /* 0x008ee40000300800 */
[----:B------:R-:W-:-:S04]  /*84510*/  IMAD.WIDE R222, R3, 0x4, R220 ;  /* 0x0000000403de7825 */ /* 0x000fc800078e02dc */
[----:B------:R-:W-:Y:S01]  /*84520*/  IMAD.WIDE R178, R3, 0x4, R176 ;  /* 0x0000000403b27825 */ /* 0x000fe200078e02b0 */
[----:B------:R1:W-:Y:S01]  /*84530*/  @P5 STG.E [R222.64], R248 ;  /* 0x000000f8de005986 */ /* 0x0003e2000c101904 */
[----:B------:R-:W-:-:S03]  /*84540*/  ISETP.LT.AND P6, PT, R251, c[0x0][0x178], !P2 ;  /* 0x00005e00fb007a0c */ /* 0x000fc600057c1270 */
[----:B------:R1:W-:Y:S01]  /*84550*/  @P0 STG.E [R178.64], R243 ;  /* 0x000000f3b2000986 */ /* 0x0003e2000c101904 */
[----:B------:R-:W-:Y:S02]  /*84560*/  ISETP.LT.AND P2, PT, R250, c[0x0][0x178], !P2 ;  /* 0x00005e00fa007a0c */ /* 0x000fe40005741270 */
[----:B------:R-:W-:-:S05]  /*84570*/  IADD3 R0, R3, c[0x0][0x198], RZ ;  /* 0x0000660003007a10 */ /* 0x000fca0007ffe0ff */
[----:B-1----:R-:W-:-:S04]  /*84580*/  IMAD.WIDE R222, R0, 0x4, R220 ;  /* 0x0000000400de7825 */ /* 0x002fc800078e02dc */
[----:B------:R-:W-:Y:S01]  /*84590*/  IMAD.WIDE R178, R0, 0x4, R176 ;  /* 0x0000000400b27825 */ /* 0x000fe200078e02b0 */
[----:B------:R1:W-:Y:S04]  /*845a0*/  @P6 STG.E [R222.64], R240 ;  /* 0x000000f0de006986 */ /* 0x0003e8000c101904 */
[----:B------:R1:W-:Y:S01]  /*845b0*/  @P2 STG.E [R178.64], R247 ;  /* 0x000000f7b2002986 */ /* 0x0003e2000c101904 */
[----:B----4-:R-:W-:-:S03]  /*845c0*/  ISETP.GE.AND P0, PT, R242, c[0x0][0x17c], PT ;  /* 0x00005f00f2007a0c */ /* 0x010fc60003f06270 */
[----:B------:R-:W4:Y:S04]  /*845d0*/  LDL.LU R242, [R1+0x1eec] ;  /* 0x001eec0001f27983 */ /* 0x000f280000300800 */
[----:B-1----:R-:W4:Y:S01]  /*845e0*/  LDL.LU R240, [R1+0x3a0] ;  /* 0x0003a00001f07983 */ /* 0x002f220000300800 */
[----:B--2---:R-:W-:-:S03]  /*845f0*/  ISETP.GE.AND P2, PT, R241, c[0x0][0x17c], PT ;  /* 0x00005f00f1007a0c */ /* 0x004fc60003f46270 */
[----:B------:R-:W2:Y:S01]  /*84600*/  LDL.LU R241, [R1+0x1ef8] ;  /* 0x001ef80001f17983 */ /* 0x000ea20000300800 */
[C---:B------:R-:W-:Y:S02]  /*84610*/  ISETP.LT.AND P5, PT, R251.reuse, c[0x0][0x178], !P4 ;  /* 0x00005e00fb007a0c */ /* 0x040fe400067a1270 */
[----:B------:R-:W-:Y:S01]  /*84620*/  IADD3 R3, R0, c[0x0][0x198], RZ ;  /* 0x0000660000037a10 */ /* 0x000fe20007ffe0ff */
[----:B------:R-:W2:Y:S01]  /*84630*/  LDL.LU R247, [R1+0x324] ;  /* 0x0003240001f77983 */ /* 0x000ea20000300800 */
[C---:B------:R-:W-:Y:S02]  /*84640*/  ISETP.LT.AND P4, PT, R250.reuse, c[0x0][0x178], !P4 ;  /* 0x00005e00fa007a0c */ /* 0x040fe40006781270 */
[----:B------:R-:W-:Y:S01]  /*84650*/  ISETP.LT.AND P6, PT, R251, c[0x0][0x178], !P1 ;  /* 0x00005e00fb007a0c */ /* 0x000fe20004fc1270 */
[C---:B------:R-:W-:Y:S01]  /*84660*/  IMAD.WIDE R178, R3.reuse, 0x4, R220 ;  /* 0x0000000403b27825 */ /* 0x040fe200078e02dc */
[----:B------:R-:W-:Y:S01]  /*84670*/  ISETP.LT.AND P1, PT, R250, c[0x0][0x178], !P1 ;  /* 0x00005e00fa007a0c */ /* 0x000fe20004f21270 */
[----:B------:R-:W2:Y:S01]  /*84680*/  LDL.LU R243, [R1+0x410] ;  /* 0x0004100001f37983 */ /* 0x000ea20000300800 */
[----:B------:R-:W-:-:S03]  /*84690*/  IADD3 R0, R3, c[0x0][0x198], RZ ;  /* 0x0000660003007a10 */ /* 0x000fc60007ffe0ff */
[----:B------:R1:W-:Y:S02]  /*846a0*/  @P5 STG.E [R178.64], R249 ;  /* 0x000000f9b2005986 */ /* 0x0003e4000c101904 */
[----:B------:R-:W-:-:S04]  /*846b0*/  IMAD.WIDE R222, R0, 0x4, R176 ;  /* 0x0000000400de7825 */ /* 0x000fc800078e02b0 */
[----:B-1----:R-:W-:-:S04]  /*846c0*/  IMAD.WIDE R248, R3, 0x4, R176 ;  /* 0x0000000403f87825 */ /* 0x002fc800078e02b0 */
[C---:B------:R-:W-:Y:S01]  /*846d0*/  IMAD.WIDE R178, R0.reuse, 0x4, R220 ;  /* 0x0000000400b27825 */ /* 0x040fe200078e02dc */
[----:B------:R-:W-:Y:S01]  /*846e0*/  IADD3 R0, R0, c[0x0][0x198], RZ ;  /* 0x0000660000007a10 */ /* 0x000fe20007ffe0ff */
[----:B------:R1:W-:Y:S04]  /*846f0*/  @P4 STG.E [R248.64], R246 ;  /* 0x000000f6f8004986 */ /* 0x0003e8000c101904 */
[----:B------:R1:W-:Y:S01]  /*84700*/  @P6 STG.E [R178.64], R245 ;  /* 0x000000f5b2006986 */ /* 0x0003e2000c101904 */
[----:B------:R-:W-:-:S03]  /*84710*/  IADD3 R3, R0, c[0x0][0x198], RZ ;  /* 0x0000660000037a10 */ /* 0x000fc60007ffe0ff */
[----:B---3--:R3:W-:Y:S04]  /*84720*/  @P1 STG.E [R222.64], R244 ;  /* 0x000000f4de001986 */ /* 0x0087e8000c101904 */
[----:B-1----:R-:W2:Y:S01]  /*84730*/  LDL.LU R249, [R1+0x3a4] ;  /* 0x0003a40001f97983 */ /* 0x002ea20000300800 */
[----:B------:R-:W-:-:S04]  /*84740*/  IMAD.WIDE R178, R0, 0x4, R220 ;  /* 0x0000000400b27825 */ /* 0x000fc800078e02dc */
[----:B---3--:R-:W-:Y:S01]  /*84750*/  IMAD.WIDE R222, R0, 0x4, R176 ;  /* 0x0000000400de7825 */ /* 0x008fe200078e02b0 */
[----:B----4-:R-:W-:Y:S02]  /*84760*/  ISETP.GE.AND P4, PT, R242, c[0x0][0x17c], PT ;  /* 0x00005f00f2007a0c */ /* 0x010fe40003f86270 */
[----:B------:R-:W3:Y:S04]  /*84770*/  LDL.LU R242, [R1+0x380] ;  /* 0x0003800001f27983 */ /* 0x000ee80000300800 */
[----:B------:R-:W4:Y:S04]  /*84780*/  LDL.LU R248, [R1+0x1efc] ;  /* 0x001efc0001f87983 */ /* 0x000f280000300800 */
[----:B------:R-:W3:Y:S04]  /*84790*/  LDL.LU R246, [R1+0x414] ;  /* 0x0004140001f67983 */ /* 0x000ee80000300800 */
[----:B------:R-:W3:Y:S04]  /*847a0*/  LDL.LU R0, [R1+0x320] ;  /* 0x0003200001007983 */ /* 0x000ee80000300800 */
[----:B------:R-:W4:Y:S01]  /*847b0*/  LDL.LU R245, [R1+0x1f04] ;  /* 0x001f040001f57983 */ /* 0x000f220000300800 */
[----:B--2---:R-:W-:-:S03]  /*847c0*/  ISETP.GE.AND P1, PT, R241, c[0x0][0x17c], PT ;  /* 0x00005f00f1007a0c */ /* 0x004fc60003f26270 */
[----:B------:R-:W2:Y:S01]  /*847d0*/  LDL.LU R241, [R1+0x1f08] ;  /* 0x001f080001f17983 */ /* 0x000ea20000300800 */
[C---:B------:R-:W-:Y:S02]  /*847e0*/  ISETP.LT.AND P5, PT, R251.reuse, c[0x0][0x178], !P3 ;  /* 0x00005e00fb007a0c */ /* 0x040fe40005fa1270 */
[C---:B------:R-:W-:Y:S01]  /*847f0*/  ISETP.LT.AND P3, PT, R250.reuse, c[0x0][0x178], !P3 ;  /* 0x00005e00fa007a0c */ /* 0x040fe20005f61270 */
[----:B------:R-:W2:Y:S01]  /*84800*/  LDL.LU R244, [R1+0x384] ;  /* 0x0003840001f47983 */ /* 0x000ea20000300800 */
[----:B------:R-:W-:Y:S02]  /*84810*/  ISETP.LT.AND P6, PT, R251, c[0x0][0x178], !P0 ;  /* 0x00005e00fb007a0c */ /* 0x000fe400047c1270 */
[----:B------:R-:W-:-:S07]  /*84820*/  ISETP.LT.AND P0, PT, R250, c[0x0][0x178], !P0 ;  /* 0x00005e00fa007a0c */ /* 0x000fce0004701270 */
[----:B------:R1:W-:Y:S01]  /*84830*/  @P5 STG.E [R178.64], R240 ;  /* 0x000000f0b2005986 */ /* 0x0003e2000c101904 */
[----:B------:R-:W-:Y:S02]  /*84840*/  ISETP.LT.AND P5, PT, R251, c[0x0][0x178], !P2 ;  /* 0x00005e00fb007a0c */ /* 0x000fe400057a1270 */
[----:B------:R-:W-:Y:S01]  /*84850*/  ISETP.LT.AND P2, PT, R250, c[0x0][0x178], !P2 ;  /* 0x00005e00fa007a0c */ /* 0x000fe20005741270 */
[C---:B-1----:R-:W-:Y:S01]  /*84860*/  IMAD.WIDE R178, R3.reuse, 0x4, R176 ;  /* 0x0000000403b27825 */ /* 0x042fe200078e02b0 */
[----:B------:R-:W2:Y:S04]  /*84870*/  LDL.LU R240, [R1+0x2190] ;  /* 0x0021900001f07983 */ /* 0x000ea80000300800 */
[----:B---3--:R1:W-:Y:S02]  /*84880*/  @P3 STG.E [R222.64], R0 ;  /* 0x00000000de003986 */ /* 0x0083e4000c101904 */
[C---:B-1----:R-:W-:Y:S01]  /*84890*/  IMAD.WIDE R222, R3.reuse, 0x4, R220 ;  /* 0x0000000403de7825 */ /* 0x042fe200078e02dc */
[----:B------:R-:W-:-:S04]  /*848a0*/  IADD3 R0, R3, c[0x0][0x198], RZ ;  /* 0x0000660003007a10 */ /* 0x000fc80007ffe0ff */
[----:B------:R1:W-:Y:S04]  /*848b0*/  @P6 STG.E [R222.64], R249 ;  /* 0x000000f9de006986 */ /* 0x0003e8000c101904 */
[----:B------:R3:W-:Y:S01]  /*848c0*/  @P0 STG.E [R178.64], R247 ;  /* 0x000000f7b2000986 */ /* 0x0007e2000c101904 */
[----:B----4-:R-:W-:Y:S01]  /*848d0*/  ISETP.GE.AND P0, PT, R245, c[0x0][0x17c], PT ;  /* 0x00005f00f5007a0c */ /* 0x010fe20003f06270 */
[----:B-1----:R-:W-:-:S04]  /*848e0*/  IMAD.WIDE R222, R0, 0x4, R220 ;  /* 0x0000000400de7825 */ /* 0x002fc800078e02dc */
[----:B---3--:R-:W-:Y:S01]  /*848f0*/  IMAD.WIDE R178, R0, 0x4, R176 ;  /* 0x0000000400b27825 */ /* 0x008fe200078e02b0 */
[----:B------:R-:W-:Y:S04]  /*84900*/  @P5 STG.E [R222.64], R243 ;  /* 0x000000f3de005986 */ /* 0x000fe8000c101904 */
[----:B------:R-:W3:Y:S04]  /*84910*/  LDL.LU R247, [R1+0x27c] ;  /* 0x00027c0001f77983 */ /* 0x000ee80000300800 */
[----:B------:R1:W-:Y:S01]  /*84920*/  @P2 STG.E [R178.64], R242 ;  /* 0x000000f2b2002986 */ /* 0x0003e2000c101904 */
[----:B--2---:R-:W-:-:S03]  /*84930*/  ISETP.GE.AND P2, PT, R241, c[0x0][0x17c], PT ;  /* 0x00005f00f1007a0c */ /* 0x004fc60003f46270 */
[----:B------:R-:W2:Y:S04]  /*84940*/  LDL.LU R245, [R1+0x23c] ;  /* 0x00023c0001f57983 */ /* 0x000ea80000300800 */
[----:B------:R-:W4:Y:S01]  /*84950*/  LDL.LU R241, [R1+0x1f18] ;  /* 0x001f180001f17983 */ /* 0x000f220000300800 */
[----:B------:R-:W-:Y:S02]  /*84960*/  ISETP.LT.AND P6, PT, R251, c[0x0][0x178], !P4 ;  /* 0x00005e00fb007a0c */ /* 0x000fe400067c1270 */
[----:B------:R-:W-:Y:S01]  /*84970*/  ISETP.LT.AND P4, PT, R250, c[0x0][0x178], !P4 ;  /* 0x00005e00fa007a0c */ /* 0x000fe20006781270 */
[----:B-1----:R-:W2:Y:S01]  /*84980*/  LDL.LU R242, [R1+0x1f1c] ;  /* 0x001f1c0001f27983 */ /* 0x002ea20000300800 */
[----:B------:R-:W-:Y:S02]  /*84990*/  IADD3 R3, R0, c[0x0][0x198], RZ ;  /* 0x0000660000037a10 */ /* 0x000fe40007ffe0ff */
[----:B------:R-:W-:Y:S01]  /*849a0*/  ISETP.GE.AND P3, PT, R248, c[0x0][0x17c], PT ;  /* 0x00005f00f8007a0c */ /* 0x000fe20003f66270 */
[----:B------:R-:W2:Y:S02]  /*849b0*/  LDL.LU R243, [R1+0x248] ;  /* 0x0002480001f37983 */ /* 0x000ea40000300800 */
[----:B------:R-:W-:-:S04]  /*849c0*/  IMAD.WIDE R178, R3, 0x4, R220 ;  /* 0x0000000403b27825 */ /* 0x000fc800078e02dc */
[C---:B------:R-:W-:Y:S01]  /*849d0*/  IMAD.WIDE R248, R3.reuse, 0x4, R176 ;  /* 0x0000000403f87825 */ /* 0x040fe200078e02b0 */
[----:B------:R-:W-:Y:S01]  /*849e0*/  IADD3 R0, R3, c[0x0][0x198], RZ ;  /* 0x0000660003007a10 */ /* 0x000fe20007ffe0ff */
[----:B------:R-:W-:Y:S04]  /*849f0*/  @P6 STG.E [R178.64], R246 ;  /* 0x000000f6b2006986 */ /* 0x000fe8000c101904 */
[----:B------:R-:W2:Y:S04]  /*84a00*/  LDL.LU R3, [R1+0x238] ;  /* 0x0002380001037983 */ /* 0x000ea80000300800 */
[----:B------:R1:W-:Y:S04]  /*84a10*/  @P4 STG.E [R248.64], R244 ;  /* 0x000000f4f8004986 */ /* 0x0003e8000c101904 */
[----:B-1----:R-:W2:Y:S04]  /*84a20*/  LDL.LU R249, [R1+0x278] ;  /* 0x0002780001f97983 */ /* 0x002ea80000300800 */
[----:B------:R-:W3:Y:S04]  /*84a30*/  LDL.LU R248, [R1+0x2a8] ;  /* 0x0002a80001f87983 */ /* 0x000ee80000300800 */
[----:B------:R-:W3:Y:S04]  /*84a40*/  LDL.LU R246, [R1+0x2ac] ;  /* 0x0002ac0001f67983 */ /* 0x000ee80000300800 */
[----:B------:R-:W3:Y:S01]  /*84a50*/  LDL.LU R244, [R1+0x24c] ;  /* 0x00024c0001f47983 */ /* 0x000ee20000300800 */
[----:B----4-:R-:W-:-:S03]  /*84a60*/  ISETP.GE.AND P4, PT, R241, c[0x0][0x17c], PT ;  /* 0x00005f00f1007a0c */ /* 0x010fc60003f86270 */
[----:B------:R-:W4:Y:S01]  /*84a70*/  LDL.LU R241, [R1+0x1f20] ;  /* 0x001f200001f17983 */ /* 0x000f220000300800 */
[C---:B------:R-:W-:Y:S02]  /*84a80*/  ISETP.LT.AND P5, PT, R251.reuse, c[0x0][0x178], !P1 ;  /* 0x00005e00fb007a0c */ /* 0x040fe40004fa1270 */
[----:B------:R-:W-:Y:S02]  /*84a90*/  ISETP.LT.AND P1, PT, R250, c[0x0][0x178], !P1 ;  /* 0x00005e00fa007a0c */ /* 0x000fe40004f21270 */
[----:B------:R-:W-:Y:S01]  /*84aa0*/  ISETP.LT.AND P6, PT, R251, c[0x0][0x178], !P3 ;  /* 0x00005e00fb007a0c */ /* 0x000fe20005fc1270 */
[----:B------:R-:W-:Y:S01]  /*84ab0*/  IMAD.WIDE R178, R0, 0x4, R220 ;  /* 0x0000000400b27825 */ /* 0x000fe200078e02dc */
[----:B------:R-:W-:-:S03]  /*84ac0*/  ISETP.LT.AND P3, PT, R250, c[0x0][0x178], !P3 ;  /* 0x00005e00fa007a0c */ /* 0x000fc60005f61270 */
[C---:B------:R-:W-:Y:S01]  /*84ad0*/  IMAD.WIDE R222, R0.reuse, 0x4, R176 ;  /* 0x0000000400de7825 */ /* 0x040fe200078e02b0 */
[----:B------:R-:W-:-:S03]  /*84ae0*/  IADD3 R0, R0, c[0x0][0x198], RZ ;  /* 0x0000660000007a10 */ /* 0x000fc60007ffe0ff */
[----:B--2---:R1:W-:Y:S04]  /*84af0*/  @P5 STG.E [R178.64], R249 ;  /* 0x000000f9b2005986 */ /* 0x0043e8000c101904 */
[----:B------:R2:W-:Y:S01]  /*84b00*/  @P1 STG.E [R222.64], R3 ;  /* 0x00000003de001986 */ /* 0x0005e2000c101904 */
[----:B------:R-:W-:Y:S01]  /*84b10*/  ISETP.GE.AND P1, PT, R242, c[0x0][0x17c], PT ;  /* 0x00005f00f2007a0c */ /* 0x000fe20003f26270 */
[C---:B-1----:R-:W-:Y:S02]  /*84b20*/  IMAD.WIDE R178, R0.reuse, 0x4, R220 ;  /* 0x0000000400b27825 */ /* 0x042fe400078e02dc */
[----:B------:R-:W4:Y:S02]  /*84b30*/  LDL.LU R249, [R1+0x2d8] ;  /* 0x0002d80001f97983 */ /* 0x000f240000300800 */
[----:B--2---:R-:W-:-:S02]  /*84b40*/  IMAD.WIDE R222, R0, 0x4, R176 ;  /* 0x0000000400de7825 */ /* 0x004fc400078e02b0 */
[----:B---3--:R1:W-:Y:S04]  /*84b50*/  @P6 STG.E [R178.64], R247 ;  /* 0x000000f7b2006986 */ /* 0x0083e8000c101904 */
[----:B------:R-:W2:Y:S04]  /*84b60*/  LDL.LU R242, [R1+0x1f2c] ;  /* 0x001f2c0001f27983 */ /* 0x000ea80000300800 */
[----:B------:R3:W-:Y:S04]  /*84b70*/  @P3 STG.E [R222.64], R245 ;  /* 0x000000f5de003986 */ /* 0x0007e8000c101904 */
[----:B-1----:R-:W2:Y:S01]  /*84b80*/  LDL.LU R247, [R1+0x2dc] ;  /* 0x0002dc0001f77983 */ /* 0x002ea20000300800 */
[----:B----4-:R-:W-:-:S03]  /*84b90*/  ISETP.GE.AND P3, PT, R241, c[0x0][0x17c], PT ;  /* 0x00005f00f1007a0c */ /* 0x010fc60003f66270 */
[----:B------:R-:W4:Y:S01]  /*84ba0*/  LDL.LU R241, [R1+0x1f30] ;  /* 0x001f300001f17983 */ /* 0x000f220000300800 */
[C---:B------:R-:W-:Y:S02]  /*84bb0*/  ISETP.LT.AND P5, PT, R251.reuse, c[0x0][0x178], !P0 ;  /* 0x00005e00fb007a0c */ /* 0x040fe400047a1270 */
[----:B------:R-:W-:Y:S01]  /*84bc0*/  ISETP.LT.AND P0, PT, R250, c[0x0][0x178], !P0 ;  /* 0x00005e00fa007a0c */ /* 0x000fe20004701270 */
[----:B---3--:R-:W3:Y:S01]  /*84bd0*/  LDL.LU R245, [R1+0x25c] ;  /* 0x00025c0001f57983 */ /* 0x008ee20000300800 */
[----:B------:R-:W-:Y:S02]  /*84be0*/  IADD3 R3, R0, c[0x0][0x198], RZ ;  /* 0x0000660000037a10 */ /* 0x000fe40007ffe0ff */
[----:B------:R-:W-:Y:S02]  /*84bf0*/  ISETP.LT.AND P6, PT, R251, c[0x0][0x178], !P2 ;  /* 0x00005e00fb007a0c */ /* 0x000fe400057c1270 */
[----:B------:R-:W-:Y:S01]  /*84c00*/  ISETP.LT.AND P2, PT, R250, c[0x0][0x178], !P2 ;  /* 0x00005e00fa007a0c */ /* 0x000fe20005741270 */
[C---:B------:R-:W-:Y:S01]  /*84c10*/  IMAD.WIDE R222, R3.reuse, 0x4, R220 ;  /* 0x0000000403de7825 */ /* 0x040fe200078e02dc */
[----:B------:R-:W-:-:S03]  /*84c20*/  IADD3 R0, R3, c[0x0][0x198], RZ ;  /* 0x0000660003007a10 */ /* 0x000fc60007ffe0ff */
[----:B------:R-:W-:Y:S01]  /*84c30*/  IMAD.WIDE R178, R3, 0x4, R176 ;  /* 0x0000000403b27825 */ /* 0x000fe200078e02b0 */
[----:B------:R1:W-:Y:S01]  /*84c40*/  @P5 STG.E [R222.64], R248 ;  /* 0x000000f8de005986 */ /* 0x0003e2000c101904 */
[----:B------:R-:W-:-:S03]  /*84c50*/  ISETP.LT.AND P5, PT, R251, c[0x0][0x178], !P4 ;  /* 0x00005e00fb007a0c */ /* 0x000fc600067a1270 */
[----:B------:R1:W-:Y:S01]  /*84c60*/  @P0 STG.E [R178.64], R243 ;  /* 0x000000f3b2000986 */ /* 0x0003e2000c101904 */
[C---:B------:R-:W-:Y:S01]  /*84c70*/  IADD3 R3, R0.reuse, c[0x0][0x198], RZ ;  /* 0x0000660000037a10 */ /* 0x040fe20007ffe0ff */
[----:B-1----:R-:W-:-:S04]  /*84c80*/  IMAD.WIDE R222, R0, 0x4, R220 ;  /* 0x0000000400de7825 */ /* 0x002fc800078e02dc */
[----:B------:R-:W-:Y:S01]  /*84c90*/  IMAD.WIDE R178, R0, 0x4, R176 ;  /* 0x0000000400b27825 */ /* 0x000fe200078e02b0 */
[----:B------:R-:W-:Y:S04]  /*84ca0*/  @P6 STG.E [R222.64], R246 ;  /* 0x000000f6de006986 */ /* 0x000fe8000c101904 */
[----:B------:R1:W-:Y:S01]  /*84cb0*/  @P2 STG.E [R178.64], R244 ;  /* 0x000000f4b2002986 */ /* 0x0003e2000c101904 */
[C---:B------:R-:W-:Y:S01]  /*84cc0*/  IADD3 R0, R3.reuse, c[0x0][0x198], RZ ;  /* 0x0000660003007a10 */ /* 0x040fe20007ffe0ff */
[C---:B-1----:R-:W-:Y:S01]  /*84cd0*/  IMAD.WIDE R178, R3.reuse, 0x4, R220 ;  /* 0x0000000403b27825 */ /* 0x042fe200078e02dc */
[----:B--2---:R-:W-:Y:S02]  /*84ce0*/  ISETP.GE.AND P0, PT, R242, c[0x0][0x17c], PT ;  /* 0x00005f00f2007a0c */ /* 0x004fe40003f06270 */
[----:B------:R-:W2:Y:S04]  /*84cf0*/  LDL.LU R242, [R1+0x1f40] ;  /* 0x001f400001f27983 */ /* 0x000ea80000300800 */
[----:B------:R-:W2:Y:S04]  /*84d00*/  LDL.LU R243, [R1+0x288] ;  /* 0x0002880001f37983 */ /* 0x000ea80000300800 */
[----:B------:R1:W-:Y:S02]  /*84d10*/  @P5 STG.E [R178.64], R249 ;  /* 0x000000f9b2005986 */ /* 0x0003e4000c101904 */
[----:B-1----:R-:W-:Y:S01]  /*84d20*/  IMAD.WIDE R248, R3, 0x4, R176 ;  /* 0x0000000403f87825 */ /* 0x002fe200078e02b0 */
[----:B----4-:R-:W-:-:S02]  /*84d30*/  ISETP.GE.AND P2, PT, R241, c[0x0][0x17c], PT ;  /* 0x00005f00f1007a0c */ /* 0x010fc40003f46270 */
[----:B------:R-:W2:Y:S04]  /*84d40*/  LDL.LU R241, [R1+0x1f44] ;  /* 0x001f440001f17983 */ /* 0x000ea80000300800 */
[----:B------:R-:W2:Y:S04]  /*84d50*/  LDL.LU R246, [R1+0x31c] ;  /* 0x00031c0001f67983 */ /* 0x000ea80000300800 */
[----:B------:R-:W2:Y:S04]  /*84d60*/  LDL.LU R244, [R1+0x28c] ;  /* 0x00028c0001f47983 */ /* 0x000ea80000300800 */
[----:B------:R-:W2:Y:S01]  /*84d70*/  LDL.LU R3, [R1+0x258] ;  /* 0x0002580001037983 */ /* 0x000ea20000300800 */
[----:B------:R-:W-:-:S02]  /*84d80*/  ISETP.LT.AND P4, PT, R250, c[0x0][0x178], !P4 ;  /* 0x00005e00fa007a0c */ /* 0x000fc40006781270 */
[----:B------:R-:W-:Y:S02]  /*84d90*/  ISETP.LT.AND P6, PT, R251, c[0x0][0x178], !P1 ;  /* 0x00005e00fb007a0c */ /* 0x000fe40004fc1270 */
[----:B------:R-:W-:Y:S01]  /*84da0*/  ISETP.LT.AND P1, PT, R250, c[0x0][0x178], !P1 ;  /* 0x00005e00fa007a0c */ /* 0x000fe20004f21270 */
[----:B------:R-:W-:-:S04]  /*84db0*/  IMAD.WIDE R178, R0, 0x4, R220 ;  /* 0x0000000400b27825 */ /* 0x000fc800078e02dc */
[C---:B------:R-:W-:Y:S01]  /*84dc0*/  IMAD.WIDE R222, R0.reuse, 0x4, R176 ;  /* 0x0000000400de7825 */ /* 0x040fe200078e02b0 */
[----:B------:R-:W-:-:S03]  /*84dd0*/  IADD3 R0, R0, c[0x0][0x198], RZ ;  /* 0x0000660000007a10 */ /* 0x000fc60007ffe0ff */
[----:B--2---:R1:W-:Y:S01]  /*84de0*/  @P4 STG.E [R248.64], R3 ;  /* 0x00000003f8004986 */ /* 0x0043e2000c101904 */
[----:B------:R-:W-:-:S03]  /*84df0*/  ISETP.GE.AND P4, PT, R242, c[0x0][0x17c], PT ;  /* 0x00005f00f2007a0c */ /* 0x000fc60003f86270 */
[----:B------:R2:W-:Y:S04]  /*84e00*/  @P6 STG.E [R178.64], R247 ;  /* 0x000000f7b2006986 */ /* 0x0005e8000c101904 */
[----:B---3--:R3:W-:Y:S04]  /*84e10*/  @P1 STG.E [R222.64], R245 ;  /* 0x000000f5de001986 */ /* 0x0087e8000c101904 */
[----:B-1----:R-:W4:Y:S01]  /*84e20*/  LDL.LU R248, [R1+0x348] ;  /* 0x0003480001f87983 */ /* 0x002f220000300800 */
[----:B------:R-:W-:-:S03]  /*84e30*/  IADD3 R3, R0, c[0x0][0x198], RZ ;  /* 0x0000660000037a10 */ /* 0x000fc60007ffe0ff */
[----:B------:R-:W4:Y:S01]  /*84e40*/  LDL.LU R242, [R1+0x1f48] ;  /* 0x001f480001f27983 */ /* 0x000f220000300800 */
[----:B--2---:R-:W-:-:S03]  /*84e50*/  IMAD.WIDE R178, R0, 0x4, R220 ;  /* 0x0000000400b27825 */ /* 0x004fc600078e02dc */
[----:B------:R-:W2:Y:S01]  /*84e60*/  LDL.LU R249, [R1+0x2c8] ;  /* 0x0002c80001f97983 */ /* 0x000ea20000300800 */
[----:B---3--:R-:W-:-:S03]  /*84e70*/  IMAD.WIDE R222, R0, 0x4, R176 ;  /* 0x0000000400de7825 */ /* 0x008fc600078e02b0 */
[----:B------:R-:W3:Y:S04]  /*84e80*/  LDL.LU R247, [R1+0x34c] ;  /* 0x00034c0001f77983 */ /* 0x000ee80000300800 */
[----:B------:R-:W2:Y:S01]  /*84e90*/  LDL.LU R0, [R1+0x318] ;  /* 0x0003180001007983 */ /* 0x000ea20000300800 */
[----:B------:R-:W-:Y:S02]  /*84ea0*/  ISETP.LT.AND P5, PT, R251, c[0x0][0x178], !P3 ;  /* 0x00005e00fb007a0c */ /* 0x000fe40005fa1270 */
[----:B------:R-:W-:Y:S02]  /*84eb0*/  ISETP.LT.AND P3, PT, R250, c[0x0][0x178], !P3 ;  /* 0x00005e00fa007a0c */ /* 0x000fe40005f61270 */
[----:B------:R-:W-:Y:S02]  /*84ec0*/  ISETP.GE.AND P1, PT, R241, c[0x0][0x17c], PT ;  /* 0x00005f00f1007a0c */ /* 0x000fe40003f26270 */
[----:B------:R-:W3:Y:S04]  /*84ed0*/  LDL.LU R241, [R1+0x1f5c] ;  /* 0x001f5c0001f17983 */ /* 0x000ee80000300800 */
[----:B------:R-:W3:Y:S01]  /*84ee0*/  LDL.LU R245, [R1+0x2cc] ;  /* 0x0002cc0001f57983 */ /* 0x000ee20000300800 */
[----:B------:R-:W-:-:S02]  /*84ef0*/  ISETP.LT.AND P6, PT, R251, c[0x0][0x178], !P0 ;  /* 0x00005e00fb007a0c */ /* 0x000fc400047c1270 */
[----:B------:R-:W-:Y:S01]  /*84f00*/  ISETP.LT.AND P0, PT, R250, c[0x0][0x178], !P0 ;  /* 0x00005e00fa007a0c */ /* 0x000fe20004701270 */
[----:B--2---:R1:W-:Y:S04]  /*84f10*/  @P5 STG.E [R178.64], R0 ;  /* 0x00000000b2005986 */ /* 0x0043e8000c101904 */
[----:B------:R2:W-:Y:S01]  /*84f20*/  @P3 STG.E [R222.64], R243 ;  /* 0x000000f3de003986 */ /* 0x0005e2000c101904 */
[----:B----4-:R-:W-:-:S03]  /*84f30*/  ISETP.GE.AND P3, PT, R242, c[0x0][0x17c], PT ;  /* 0x00005f00f2007a0c */ /* 0x010fc60003f66270 */
[----:B------:R-:W4:Y:S01]  /*84f40*/  LDL.LU R242, [R1+0x1f60] ;  /* 0x001f600001f27983 */ /* 0x000f220000300800 */
[----:B------:R-:W-:Y:S02]  /*84f50*/  ISETP.LT.AND P5, PT, R251, c[0x0][0x178], !P2 ;  /* 0x00005e00fb007a0c */ /* 0x000fe400057a1270 */
[----:B------:R-:W-:Y:S01]  /*84f60*/  ISETP.LT.AND P2, PT, R250, c[0x0][0x178], !P2 ;  /* 0x00005e00fa007a0c */ /* 0x000fe20005741270 */
[C---:B-1----:R-:W-:Y:S01]  /*84f70*/  IMAD.WIDE R178, R3.reuse, 0x4, R176 ;  /* 0x0000000403b27825 */ /* 0x042fe200078e02b0 */
[----:B------:R-:W-:-:S03]  /*84f80*/  IADD3 R0, R3, c[0x0][0x198], RZ ;  /* 0x0000660003007a10 */ /* 0x000fc60007ffe0ff */
[----:B--2---:R-:W-:Y:S01]  /*84f90*/  IMAD.WIDE R222, R3, 0x4, R220 ;  /* 0x0000000403de7825 */ /* 0x004fe200078e02dc */
[----:B------:R-:W-:Y:S01]  /*84fa0*/  IADD3 R3, R0, c[0x0][0x198], RZ ;  /* 0x0000660000037a10 */ /* 0x000fe20007ffe0ff */
[----:B------:R-:W2:Y:S04]  /*84fb0*/  LDL.LU R243, [R1+0x2f8] ;  /* 0x0002f80001f37983 */ /* 0x000ea80000300800 */
[----:B------:R1:W-:Y:S04]  /*84fc0*/  @P6 STG.E [R222.64], R246 ;  /* 0x000000f6de006986 */ /* 0x0003e8000c101904 */
[----:B------:R1:W-:Y:S01]  /*84fd0*/  @P0 STG.E [R178.64], R244 ;  /* 0x000000f4b2000986 */ /* 0x0003e2000c101904 */
[----:B---3--:R-:W-:-:S03]  /*84fe0*/  ISETP.GE.AND P0, PT, R241, c[0x0][0x17c], PT ;  /* 0x00005f00f1007a0c */ /* 0x008fc60003f06270 */
[----:B------:R-:W3:Y:S01]  /*84ff0*/  LDL.LU R241, [R1+0x1f68] ;  /* 0x001f680001f17983 */ /* 0x000ee20000300800 */
[----:B-1----:R-:W-:-:S03]  /*85000*/  IMAD.WIDE R222, R0, 0x4, R220 ;  /* 0x0000000400de7825 */ /* 0x002fc600078e02dc */
[----:B------:R-:W2:Y:S01]  /*85010*/  LDL.LU R246, [R1+0x39c] ;  /* 0x00039c0001f67983 */ /* 0x000ea20000300800 */
[----:B------:R-:W-:-:S03]  /*85020*/  IMAD.WIDE R178, R0, 0x4, R176 ;  /* 0x0000000400b27825 */ /* 0x000fc600078e02b0 */
[----:B------:R-:W-:Y:S01]  /*85030*/  @P5 STG.E [R222.64], R248 ;  /* 0x000000f8de005986 */ /* 0x000fe2000c101904 */
[----:B------:R-:W-:-:S03]  /*85040*/  IADD3 R0, R3, c[0x0][0x198], RZ ;  /* 0x0000660003007a10 */ /* 0x000fc60007ffe0ff */
[----:B------:R1:W-:Y:S04]  /*85050*/  @P2 STG.E [R178.64], R249 ;  /* 0x000000f9b2002986 */ /* 0x0003e8000c101904 */
[----:B------:R-:W2:Y:S01]  /*85060*/  LDL.LU R244, [R1+0x2fc] ;  /* 0x0002fc0001f47983 */ /* 0x000ea20000300800 */
[----:B-1----:R-:W-:-:S04]  /*85070*/  IMAD.WIDE R178, R3, 0x4, R220 ;  /* 0x0000000403b27825 */ /* 0x002fc800078e02dc */
[----:B------:R-:W-:Y:S01]  /*85080*/  IMAD.WIDE R248, R3, 0x4, R176 ;  /* 0x0000000403f87825 */ /* 0x000fe200078e02b0 */
[----:B----4-:R-:W-:Y:S02]  /*85090*/  ISETP.GE.AND P2, PT, R242, c[0x0][0x17c], PT ;  /* 0x00005f00f2007a0c */ /* 0x010fe40003f46270 */
[----:B------:R-:W4:Y:S04]  /*850a0*/  LDL.LU R242, [R1+0x1f6c] ;  /* 0x001f6c0001f27983 */ /* 0x000f280000300800 */
[----:B------:R-:W2:Y:S01]  /*850b0*/  LDL.LU R3, [R1+0x398] ;  /* 0x0003980001037983 */ /* 0x000ea20000300800 */
[----:B------:R-:W-:Y:S02]  /*850c0*/  ISETP.LT.AND P6, PT, R251, c[0x0][0x178], !P4 ;  /* 0x00005e00fb007a0c */ /* 0x000fe400067c1270 */
[----:B------:R-:W-:-:S02]  /*850d0*/  ISETP.LT.AND P4, PT, R250, c[0x0][0x178], !P4 ;  /* 0x00005e00fa007a0c */ /* 0x000fc40006781270 */
[----:B------:R-:W-:Y:S02]  /*850e0*/  ISETP.LT.AND P5, PT, R251, c[0x0][0x178], !P1 ;  /* 0x00005e00fb007a0c */ /* 0x000fe40004fa1270 */
[----:B------:R-:W-:Y:S01]  /*850f0*/  ISETP.LT.AND P1, PT, R250, c[0x0][0x178], !P1 ;  /* 0x00005e00fa007a0c */ /* 0x000fe20004f21270 */
[----:B------:R-:W-:-:S06]  /*85100*/  IMAD.WIDE R222, R0, 0x4, R176 ;  /* 0x0000000400de7825 */ /* 0x000fcc00078e02b0 */
[----:B------:R1:W-:Y:S01]  /*85110*/  @P6 STG.E [R178.64], R247 ;  /* 0x000000f7b2006986 */ /* 0x0003e2000c101904 */
[----:B------:R-:W-:Y:S02]  /*85120*/  ISETP.LT.AND P6, PT, R251, c[0x0][0x178], !P3 ;  /* 0x00005e00fb007a0c */ /* 0x000fe40005fc1270 */
[----:B------:R-:W-:Y:S01]  /*85130*/  ISETP.LT.AND P3, PT, R250, c[0x0][0x178], !P3 ;  /* 0x00005e00fa007a0c */ /* 0x000fe20005f61270 */
[----:B------:R1:W-:Y:S01]  /*85140*/  @P4 STG.E [R248.64], R245 ;  /* 0x000000f5f8004986 */ /* 0x0003e2000c101904 */
[----:B---3--:R-:W-:Y:S01]  /*85150*/  ISETP.GE.AND P4, PT, R241, c[0x0][0x17c], PT ;  /* 0x00005f00f1007a0c */ /* 0x008fe20003f86270 */
[C-C-:B-1----:R-:W-:Y:S01]  /*85160*/  IMAD.WIDE R178, R0.reuse, 0x4, R220.reuse ;  /* 0x0000000400b27825 */ /* 0x142fe200078e02dc */
[----:B------:R-:W-:Y:S01]  /*85170*/  IADD3 R0, R0, c[0x0][0x198], RZ ;  /* 0x0000660000007a10 */ /* 0x000fe20007ffe0ff */
[----:B------:R-:W3:Y:S04]  /*85180*/  LDL.LU R248, [R1+0x328] ;  /* 0x0003280001f87983 */ /* 0x000ee80000300800 */
[----:B------:R-:W3:Y:S04]  /*85190*/  LDL.LU R247, [R1+0x3ac] ;  /* 0x0003ac0001f77983 */ /* 0x000ee80000300800 */
[----:B------:R-:W3:Y:S04]  /*851a0*/  LDL.LU R245, [R1+0x32c] ;  /* 0x00032c0001f57983 */ /* 0x000ee80000300800 */
[----:B------:R-:W3:Y:S04]  /*851b0*/  LDL.LU R241, [R1+0x1f70] ;  /* 0x001f700001f17983 */ /* 0x000ee80000300800 */
[----:B------:R-:W3:Y:S04]  /*851c0*/  LDL.LU R249, [R1+0x418] ;  /* 0x0004180001f97983 */ /* 0x000ee80000300800 */
[----:B--2---:R1:W-:Y:S04]  /*851d0*/  @P5 STG.E [R178.64], R3 ;  /* 0x00000003b2005986 */ /* 0x0043e8000c101904 */
[----:B------:R2:W-:Y:S01]  /*851e0*/  @P1 STG.E [R222.64], R243 ;  /* 0x000000f3de001986 */ /* 0x0005e2000c101904 */
[----:B----4-:R-:W-:Y:S01]  /*851f0*/  ISETP.GE.AND P1, PT, R242, c[0x0][0x17c], PT ;  /* 0x00005f00f2007a0c */ /* 0x010fe20003f26270 */
[C---:B-1----:R-:W-:Y:S01]  /*85200*/  IMAD.WIDE R178, R0.reuse, 0x4, R220 ;  /* 0x0000000400b27825 */ /* 0x042fe200078e02dc */
[----:B------:R-:W-:-:S03]  /*85210*/  IADD3 R3, R0, c[0x0][0x198], RZ ;  /* 0x0000660000037a10 */ /* 0x000fc60007ffe0ff */
[----:B--2---:R-:W-:Y:S01]  /*85220*/  IMAD.WIDE R222, R0, 0x4, R176 ;  /* 0x0000000400de7825 */ /* 0x004fe200078e02b0 */
[----:B------:R-:W2:Y:S01]  /*85230*/  LDL.LU R243, [R1+0x1f84] ;  /* 0x001f840001f37983 */ /* 0x000ea20000300800 */
[----:B------:R-:W-:-:S03]  /*85240*/  IADD3 R0, R3, c[0x0][0x198], RZ ;  /* 0x0000660003007a10 */ /* 0x000fc60007ffe0ff */
[----:B------:R1:W-:Y:S04]  /*85250*/  @P6 STG.E [R178.64], R246 ;  /* 0x000000f6b2006986 */ /* 0x0003e8000c101904 */
[----:B------:R-:W4:Y:S04]  /*85260*/  LDL.LU R242, [R1+0x1f88] ;  /* 0x001f880001f27983 */ /* 0x000f280000300800 */
[----:B------:R3:W-:Y:S04]  /*85270*/  @P3 STG.E [R222.64], R244 ;  /* 0x000000f4de003986 */ /* 0x0007e8000c101904 */
[----:B-1----:R-:W2:Y:S01]  /*85280*/  LDL.LU R246, [R1+0x41c] ;  /* 0x00041c0001f67983 */ /* 0x002ea20000300800 */
[----:B------:R-:W-:-:S03]  /*85290*/  IMAD.WIDE R178, R3, 0x4, R176 ;  /* 0x0000000403b27825 */ /* 0x000fc600078e02b0 */
[----:B---3--:R-:W3:Y:S01]  /*852a0*/  LDL.LU R244, [R1+0x38c] ;  /* 0x00038c0001f47983 */ /* 0x008ee20000300800 */
[----:B------:R-:W-:-:S03]  /*852b0*/  IMAD.WIDE R222, R3, 0x4, R220 ;  /* 0x0000000403de7825 */ /* 0x000fc600078e02dc */
[----:B------:R-:W2:Y:S01]  /*852c0*/  LDL.LU R3, [R1+0x3a8] ;  /* 0x0003a80001037983 */ /* 0x000ea20000300800 */
[C---:B------:R-:W-:Y:S02]  /*852d0*/  ISETP.LT.AND P5, PT, R251.reuse, c[0x0][0x178], !P0 ;  /* 0x00005e00fb007a0c */ /* 0x040fe400047a1270 */
[C---:B------:R-:W-:Y:S02]  /*852e0*/  ISETP.LT.AND P0, PT, R250.reuse, c[0x0][0x178], !P0 ;  /* 0x00005e00fa007a0c */ /* 0x040fe40004701270 */
[----:B------:R-:W-:Y:S02]  /*852f0*/  ISETP.LT.AND P6, PT, R251, c[0x0][0x178], !P2 ;  /* 0x00005e00fb007a0c */ /* 0x000fe400057c1270 */
[----:B------:R-:W-:Y:S02]  /*85300*/  ISETP.LT.AND P2, PT, R250, c[0x0][0x178], !P2 ;  /* 0x00005e00fa007a0c */ /* 0x000fe40005741270 */
[----:B------:R-:W-:Y:S02]  /*85310*/  ISETP.GE.AND P3, PT, R241, c[0x0][0x17c], PT ;  /* 0x00005f00f1007a0c */ /* 0x000fe40003f66270 */
[----:B------:R-:W3:Y:S04]  /*85320*/  LDL.LU R241, [R1+0x218c] ;  /* 0x00218c0001f17983 */ /* 0x000ee80000300800 */
[----:B--2---:R1:W-:Y:S01]  /*85330*/  @P5 STG.E [R222.64], R3 ;  /* 0x00000003de005986 */ /* 0x0043e2000c101904 */
[----:B------:R-:W-:-:S03]  /*85340*/  ISETP.LT.AND P5, PT, R251, c[0x0][0x178], !P4 ;  /* 0x00005e00fb007a0c */ /* 0x000fc600067a1270 */
[----:B------:R2:W-:Y:S01]  /*85350*/  @P0 STG.E [R178.64], R248 ;  /* 0x000000f8b2000986 */ /* 0x0005e2000c101904 */
[C---:B-1----:R-:W-:Y:S01]  /*85360*/  IMAD.WIDE R222, R0.reuse, 0x4, R220 ;  /* 0x0000000400de7825 */ /* 0x042fe200078e02dc */
[----:B------:R-:W-:-:S03]  /*85370*/  IADD3 R3, R0, c[0x0][0x198], RZ ;  /* 0x0000660000037a10 */ /* 0x000fc60007ffe0ff */
[----:B--2---:R-:W-:Y:S01]  /*85380*/  IMAD.WIDE R178, R0, 0x4, R176 ;  /* 0x0000000400b27825 */ /* 0x004fe200078e02b0 */
[----:B------:R-:W-:Y:S01]  /*85390*/  @P6 STG.E [R222.64], R247 ;  /* 0x000000f7de006986 */ /* 0x000fe2000c101904 */
[----:B------:R-:W-:-:S03]  /*853a0*/  ISETP.GE.AND P0, PT, R243, c[0x0][0x17c], PT ;  /* 0x00005f00f3007a0c */ /* 0x000fc60003f06270 */
[----:B------:R1:W-:Y:S01]  /*853b0*/  @P2 STG.E [R178.64], R245 ;  /* 0x000000f5b2002986 */ /* 0x0003e2000c101904 */
[----:B----4-:R-:W-:-:S03]  /*853c0*/  ISETP.GE.AND P2, PT, R242, c[0x0][0x17c], PT ;  /* 0x00005f00f2007a0c */ /* 0x010fc60003f46270 */
[----:B------:R-:W2:Y:S01]  /*853d0*/  LDL.LU R243, [R1+0x1f90] ;  /* 0x001f900001f37983 */ /* 0x000ea20000300800 */
[----:B------:R-:W-:-:S03]  /*853e0*/  IADD3 R0, R3, c[0x0][0x198], RZ ;  /* 0x0000660003007a10 */ /* 0x000fc60007ffe0ff */
[----:B------:R-:W2:Y:S01]  /*853f0*/  LDL.LU R242, [R1+0x1f94] ;  /* 0x001f940001f27983 */ /* 0x000ea20000300800 */
[----:B-1----:R-:W-:-:S03]  /*85400*/  IMAD.WIDE R178, R3, 0x4, R220 ;  /* 0x0000000403b27825 */ /* 0x002fc600078e02dc */
[----:B------:R-:W2:Y:S04]  /*85410*/  LDL.LU R247, [R1+0x434] ;  /* 0x0004340001f77983 */ /* 0x000ea80000300800 */
[----:B------:R1:W-:Y:S04]  /*85420*/  @P5 STG.E [R178.64], R249 ;  /* 0x000000f9b2005986 */ /* 0x0003e8000c101904 */
[----:B------:R-:W2:Y:S01]  /*85430*/  LDL.LU R245, [R1+0x204] ;  /* 0x0002040001f57983 */ /* 0x000ea20000300800 */
[----:B-1----:R-:W-:-:S03]  /*85440*/  IMAD.WIDE R248, R3, 0x4, R176 ;  /* 0x0000000403f87825 */ /* 0x002fc600078e02b0 */
[----:B------:R-:W2:Y:S01]  /*85450*/  LDL.LU R3, [R1+0x388] ;  /* 0x0003880001037983 */ /* 0x000ea20000300800 */
[C---:B------:R-:W-:Y:S02]  /*85460*/  ISETP.LT.AND P4, PT, R250.reuse, c[0x0][0x178], !P4 ;  /* 0x00005e00fa007a0c */ /* 0x040fe40006781270 */
        /* <DEDUP_REMOVED lines=16> */
[----:B------:R-:W2:Y:S04]  /*85570*/  LDL.LU R0, [R1+0x430] ;  /* 0x0004300001007983 */ /* 0x000ea80000300800 */
[----:B------:R-:W3:Y:S01]  /*85580*/  LDL.LU R246, [R1+0x1fb0] ;  /* 0x001fb00001f67983 */ /* 0x000ee20000300800 */
[----:B------:R-:W-:Y:S02]  /*85590*/  ISETP.LT.AND P5, PT, R251, c[0x0][0x178], !P3 ;  /* 0x00005e00fb007a0c */ /* 0x000fe40005fa1270 */
[----:B------:R-:W-:-:S02]  /*855a0*/  ISETP.LT.AND P3, PT, R250, c[0x0][0x178], !P3 ;  /* 0x00005e00fa007a0c */ /* 0x000fc40005f61270 */
[----:B------:R-:W-:Y:S02]  /*855b0*/  ISETP.LT.AND P6, PT, R251, c[0x0][0x178], !P0 ;  /* 0x00005e00fb007a0c */ /* 0x000fe400047c1270 */
[----:B------:R-:W-:Y:S02]  /*855c0*/  ISETP.LT.AND P0, PT, R250, c[0x0][0x178], !P0 ;  /* 0x00005e00fa007a0c */ /* 0x000fe40004701270 */
[----:B------:R-:W-:Y:S02]  /*855d0*/  ISETP.GE.AND P1, PT, R242, c[0x0][0x17c], PT ;  /* 0x00005f00f2007a0c */ /* 0x000fe40003f26270 */
[----:B------:R-:W3:Y:S04]  /*855e0*/  LDL.LU R242, [R1+0x364] ;  /* 0x0003640001f27983 */ /* 0x000ee80000300800 */
[----:B--2---:R1:W-:Y:S04]  /*855f0*/  @P5 STG.E [R178.64], R0 ;  /* 0x00000000b2005986 */ /* 0x0043e8000c101904 */
[----:B----4-:R2:W-:Y:S01]  /*85600*/  @P3 STG.E [R222.64], R248 ;  /* 0x000000f8de003986 */ /* 0x0105e2000c101904 */
[----:B------:R-:W-:Y:S01]  /*85610*/  ISETP.GE.AND P3, PT, R243, c[0x0][0x17c], PT ;  /* 0x00005f00f3007a0c */ /* 0x000fe20003f66270 */
        /* <DEDUP_REMOVED lines=13> */
[----:B------:R-:W-:-:S03]  /*856f0*/  ISETP.GE.AND P0, PT, R246, c[0x0][0x17c], PT ;  /* 0x00005f00f6007a0c */ /* 0x000fc60003f06270 */
[----:B------:R-:W3:Y:S01]  /*85700*/  LDL.LU R246, [R1+0x1fb8] ;  /* 0x001fb80001f67983 */ /* 0x000ee20000300800 */
[C---:B------:R-:W-:Y:S02]  /*85710*/  ISETP.LT.AND P5, PT, R251.reuse, c[0x0][0x178], !P2 ;  /* 0x00005e00fb007a0c */ /* 0x040fe400057a1270 */
[C---:B------:R-:W-:Y:S02]  /*85720*/  ISETP.LT.AND P2, PT, R250.reuse, c[0x0][0x178], !P2 ;  /* 0x00005e00fa007a0c */ /* 0x040fe40005741270 */
[----:B------:R-:W-:Y:S02]  /*85730*/  ISETP.LT.AND P6, PT, R251, c[0x0][0x178], !P4 ;  /* 0x00005e00fb007a0c */ /* 0x000fe400067c1270 */
[----:B------:R-:W-:-:S07]  /*85740*/  ISETP.LT.AND P4, PT, R250, c[0x0][0x178], !P4 ;  /* 0x00005e00fa007a0c */ /* 0x000fce0006781270 */
[----:B--2---:R-:W-:Y:S04]  /*85750*/  @P5 STG.E [R222.64], R0 ;  /* 0x00000000de005986 */ /* 0x004fe8000c101904 */
[----:B------:R1:W-:Y:S01]  /*85760*/  @P2 STG.E [R178.64], R249 ;  /* 0x000000f9b2002986 */ /* 0x0003e2000c101904 */
[----:B------:R-:W-:Y:S01]  /*85770*/  ISETP.GE.AND P2, PT, R248, c[0x0][0x17c], PT ;  /* 0x00005f00f8007a0c */ /* 0x000fe20003f46270 */
[C---:B-1----:R-:W-:Y:S01]  /*85780*/  IMAD.WIDE R178, R3.reuse, 0x4, R220 ;  /* 0x0000000403b27825 */ /* 0x042fe200078e02dc */
[----:B------:R-:W-:-:S03]  /*85790*/  IADD3 R0, R3, c[0x0][0x198], RZ ;  /* 0x0000660003007a10 */ /* 0x000fc60007ffe0ff */
[----:B------:R-:W-:Y:S01]  /*857a0*/  IMAD.WIDE R248, R3, 0x4, R176 ;  /* 0x0000000403f87825 */ /* 0x000fe200078e02b0 */
[----:B------:R1:W-:Y:S04]  /*857b0*/  @P6 STG.E [R178.64], R244 ;  /* 0x000000f4b2006986 */ /* 0x0003e8000c101904 */
[----:B-1----:R-:W2:Y:S04]  /*857c0*/  LDL.LU R244, [R1+0x464] ;  /* 0x0004640001f47983 */ /* 0x002ea80000300800 */
[----:B------:R-:W2:Y:S04]  /*857d0*/  LDL.LU R3, [R1+0x1e0] ;  /* 0x0001e00001037983 */ /* 0x000ea80000300800 */
[----:B------:R1:W-:Y:S01]  /*857e0*/  @P4 STG.E [R248.64], R242 ;  /* 0x000000f2f8004986 */ /* 0x0003e2000c101904 */
[----:B---3--:R-:W-:-:S03]  /*857f0*/  ISETP.GE.AND P4, PT, R246, c[0x0][0x17c], PT ;  /* 0x00005f00f6007a0c */ /* 0x008fc60003f86270 */
[----:B-1----:R-:W3:Y:S04]  /*85800*/  LDL.LU R242, [R1+0x2188] ;  /* 0x0021880001f27983 */ /* 0x002ee80000300800 */
[----:B------:R-:W3:Y:S04]  /*85810*/  LDL.LU R249, [R1+0x1fbc] ;  /* 0x001fbc0001f97983 */ /* 0x000ee80000300800 */
[----:B------:R-:W3:Y:S04]  /*85820*/  LDL.LU R248, [R1+0x460] ;  /* 0x0004600001f87983 */ /* 0x000ee80000300800 */
[----:B------:R-:W3:Y:S01]  /*85830*/  LDL.LU R246, [R1+0x1fc0] ;  /* 0x001fc00001f67983 */ /* 0x000ee20000300800 */
[----:B------:R-:W-:-:S02]  /*85840*/  ISETP.LT.AND P5, PT, R251, c[0x0][0x178], !P1 ;  /* 0x00005e00fb007a0c */ /* 0x000fc40004fa1270 */
[----:B------:R-:W-:Y:S01]  /*85850*/  ISETP.LT.AND P1, PT, R250, c[0x0][0x178], !P1 ;  /* 0x00005e00fa007a0c */ /* 0x000fe20004f21270 */
[----:B------:R-:W-:Y:S01]  /*85860*/  IMAD.WIDE R178, R0, 0x4, R220 ;  /* 0x0000000400b27825 */ /* 0x000fe200078e02dc */
[----:B------:R-:W-:Y:S02]  /*85870*/  ISETP.LT.AND P6, PT, R251, c[0x0][0x178], !P3 ;  /* 0x00005e00fb007a0c */ /* 0x000fe40005fc1270 */
[----:B------:R-:W-:Y:S01]  /*85880*/  ISETP.LT.AND P3, PT, R250, c[0x0][0x178], !P3 ;  /* 0x00005e00fa007a0c */ /* 0x000fe20005f61270 */
[C---:B------:R-:W-:Y:S01]  /*85890*/  IMAD.WIDE R222, R0.reuse, 0x4, R176 ;  /* 0x0000000400de7825 */ /* 0x040fe200078e02b0 */
[----:B------:R-:W-:-:S05]  /*858a0*/  IADD3 R0, R0, c[0x0][0x198], RZ ;  /* 0x0000660000007a10 */ /* 0x000fca0007ffe0ff */
[----:B----4-:R1:W-:Y:S01]  /*858b0*/  @P5 STG.E [R178.64], R243 ;  /* 0x000000f3b2005986 */ /* 0x0103e2000c101904 */
[----:B------:R-:W-:Y:S02]  /*858c0*/  ISETP.LT.AND P5, PT, R251, c[0x0][0x178], !P0 ;  /* 0x00005e00fb007a0c */ /* 0x000fe400047a1270 */
[----:B------:R-:W-:Y:S01]  /*858d0*/  ISETP.LT.AND P0, PT, R250, c[0x0][0x178], !P0 ;  /* 0x00005e00fa007a0c */ /* 0x000fe20004701270 */
[C---:B-1----:R-:W-:Y:S01]  /*858e0*/  IMAD.WIDE R178, R0.reuse, 0x4, R220 ;  /* 0x0000000400b27825 */ /* 0x042fe200078e02dc */
[----:B------:R-:W4:Y:S04]  /*858f0*/  LDL.LU R243, [R1+0x2184] ;  /* 0x0021840001f37983 */ /* 0x000f280000300800 */
[----:B--2---:R1:W-:Y:S04]  /*85900*/  @P1 STG.E [R222.64], R3 ;  /* 0x00000003de001986 */ /* 0x0043e8000c101904 */
[----:B------:R2:W-:Y:S01]  /*85910*/  @P6 STG.E [R178.64], R247 ;  /* 0x000000f7b2006986 */ /* 0x0005e2000c101904 */
[C---:B-1----:R-:W-:Y:S01]  /*85920*/  IMAD.WIDE R222, R0.reuse, 0x4, R176 ;  /* 0x0000000400de7825 */ /* 0x042fe200078e02b0 */
[----:B------:R-:W-:-:S02]  /*85930*/  IADD3 R3, R0, c[0x0][0x198], RZ ;  /* 0x0000660000037a10 */ /* 0x000fc40007ffe0ff */
[----:B--2---:R-:W2:Y:S03]  /*85940*/  LDL.LU R247, [R1+0x1fd8] ;  /* 0x001fd80001f77983 */ /* 0x004ea60000300800 */
[----:B------:R-:W-:Y:S01]  /*85950*/  IMAD.WIDE R178, R3, 0x4, R176 ;  /* 0x0000000403b27825 */ /* 0x000fe200078e02b0 */
[----:B------:R1:W-:Y:S01]  /*85960*/  @P3 STG.E [R222.64], R245 ;  /* 0x000000f5de003986 */ /* 0x0003e2000c101904 */
[----:B---3--:R-:W-:-:S03]  /*85970*/  ISETP.GE.AND P1, PT, R249, c[0x0][0x17c], PT ;  /* 0x00005f00f9007a0c */ /* 0x008fc60003f26270 */
[----:B------:R-:W3:Y:S01]  /*85980*/  LDL.LU R249, [R1+0x534] ;  /* 0x0005340001f97983 */ /* 0x000ee20000300800 */
[----:B-1----:R-:W-:-:S03]  /*85990*/  IMAD.WIDE R222, R3, 0x4, R220 ;  /* 0x0000000403de7825 */ /* 0x002fc600078e02dc */
[----:B------:R-:W3:Y:S01]  /*859a0*/  LDL.LU R245, [R1+0x424] ;  /* 0x0004240001f57983 */ /* 0x000ee20000300800 */
[----:B------:R-:W-:-:S03]  /*859b0*/  ISETP.GE.AND P3, PT, R246, c[0x0][0x17c], PT ;  /* 0x00005f00f6007a0c */ /* 0x000fc60003f66270 */
[----:B------:R-:W-:Y:S04]  /*859c0*/  @P5 STG.E [R222.64], R248 ;  /* 0x000000f8de005986 */ /* 0x000fe8000c101904 */
[----:B------:R-:W3:Y:S04]  /*859d0*/  LDL.LU R246, [R1+0x1fdc] ;  /* 0x001fdc0001f67983 */ /* 0x000ee80000300800 */
[----:B------:R1:W-:Y:S04]  /*859e0*/  @P0 STG.E [R178.64], R240 ;  /* 0x000000f0b2000986 */ /* 0x0003e8000c101904 */
[----:B-1----:R-:W4:Y:S01]  /*859f0*/  LDL.LU R240, [R1+0x530] ;  /* 0x0005300001f07983 */ /* 0x002f220000300800 */
[----:B------:R-:W-:-:S02]  /*85a00*/  ISETP.LT.AND P6, PT, R251, c[0x0][0x178], !P2 ;  /* 0x00005e00fb007a0c */ /* 0x000fc400057c1270 */
[----:B------:R-:W-:Y:S01]  /*85a10*/  ISETP.LT.AND P2, PT, R250, c[0x0][0x178], !P2 ;  /* 0x00005e00fa007a0c */ /* 0x000fe20005741270 */
[----:B------:R-:W4:Y:S01]  /*85a20*/  LDL.LU R248, [R1+0x1fe0] ;  /* 0x001fe00001f87983 */ /* 0x000f220000300800 */
[----:B------:R-:W-:Y:S02]  /*85a30*/  IADD3 R0, R3, c[0x0][0x198], RZ ;  /* 0x0000660003007a10 */ /* 0x000fe40007ffe0ff */
[----:B------:R-:W-:-:S03]  /*85a40*/  ISETP.LT.AND P5, PT, R251, c[0x0][0x178], !P4 ;  /* 0x00005e00fb007a0c */ /* 0x000fc600067a1270 */
[C---:B------:R-:W-:Y:S01]  /*85a50*/  IMAD.WIDE R222, R0.reuse, 0x4, R220 ;  /* 0x0000000400de7825 */ /* 0x040fe200078e02dc */
[----:B------:R-:W-:-:S03]  /*85a60*/  IADD3 R3, R0, c[0x0][0x198], RZ ;  /* 0x0000660000037a10 */ /* 0x000fc60007ffe0ff */
[----:B------:R-:W-:Y:S01]  /*85a70*/  IMAD.WIDE R178, R0, 0x4, R176 ;  /* 0x0000000400b27825 */ /* 0x000fe200078e02b0 */
[----:B------:R1:W-:Y:S04]  /*85a80*/  @P6 STG.E [R222.64], R244 ;  /* 0x000000f4de006986 */ /* 0x0003e8000c101904 */
[----:B------:R1:W-:Y:S01]  /*85a90*/  @P2 STG.E [R178.64], R241 ;  /* 0x000000f1b2002986 */ /* 0x0003e2000c101904 */
[----:B------:R-:W-:-:S03]  /*85aa0*/  IADD3 R0, R3, c[0x0][0x198], RZ ;  /* 0x0000660003007a10 */ /* 0x000fc60007ffe0ff */
[----:B-1----:R-:W4:Y:S01]  /*85ab0*/  LDL.LU R244, [R1+0x540] ;  /* 0x0005400001f47983 */ /* 0x002f220000300800 */
[----:B------:R-:W-:Y:S01]  /*85ac0*/  IMAD.WIDE R178, R3, 0x4, R220 ;  /* 0x0000000403b27825 */ /* 0x000fe200078e02dc */
[----:B--2---:R-:W-:Y:S02]  /*85ad0*/  ISETP.GE.AND P0, PT, R247, c[0x0][0x17c], PT ;  /* 0x00005f00f7007a0c */ /* 0x004fe40003f06270 */
[----:B---3--:R-:W-:Y:S02]  /*85ae0*/  ISETP.GE.AND P2, PT, R246, c[0x0][0x17c], PT ;  /* 0x00005f00f6007a0c */ /* 0x008fe40003f46270 */
[----:B------:R-:W2:Y:S04]  /*85af0*/  LDL.LU R246, [R1+0x1fe4] ;  /* 0x001fe40001f67983 */ /* 0x000ea80000300800 */
[----:B------:R-:W3:Y:S04]  /*85b00*/  LDL.LU R247, [R1+0x1f4] ;  /* 0x0001f40001f77983 */ /* 0x000ee80000300800 */
[----:B----4-:R1:W-:Y:S02]  /*85b10*/  @P5 STG.E [R178.64], R240 ;  /* 0x000000f0b2005986 */ /* 0x0103e4000c101904 */
[----:B-1----:R-:W-:-:S02]  /*85b20*/  IMAD.WIDE R178, R3, 0x4, R176 ;  /* 0x0000000403b27825 */ /* 0x002fc400078e02b0 */
[----:B------:R-:W4:Y:S01]  /*85b30*/  LDL.LU R3, [R1+0x420] ;  /* 0x0004200001037983 */ /* 0x000f220000300800 */
[C---:B------:R-:W-:Y:S02]  /*85b40*/  ISETP.LT.AND P4, PT, R250.reuse, c[0x0][0x178], !P4 ;  /* 0x00005e00fa007a0c */ /* 0x040fe40006781270 */
[----:B------:R-:W-:Y:S02]  /*85b50*/  ISETP.LT.AND P6, PT, R251, c[0x0][0x178], !P1 ;  /* 0x00005e00fb007a0c */ /* 0x000fe40004fc1270 */
[----:B------:R-:W-:Y:S01]  /*85b60*/  ISETP.LT.AND P1, PT, R250, c[0x0][0x178], !P1 ;  /* 0x00005e00fa007a0c */ /* 0x000fe20004f21270 */
[----:B------:R-:W-:-:S04]  /*85b70*/  IMAD.WIDE R222, R0, 0x4, R220 ;  /* 0x0000000400de7825 */ /* 0x000fc800078e02dc */
[C---:B------:R-:W-:Y:S01]  /*85b80*/  IMAD.WIDE R240, R0.reuse, 0x4, R176 ;  /* 0x0000000400f07825 */ /* 0x040fe200078e02b0 */
[----:B------:R-:W-:-:S03]  /*85b90*/  IADD3 R0, R0, c[0x0][0x198], RZ ;  /* 0x0000660000007a10 */ /* 0x000fc60007ffe0ff */
[----:B----4-:R1:W-:Y:S01]  /*85ba0*/  @P4 STG.E [R178.64], R3 ;  /* 0x00000003b2004986 */ /* 0x0103e2000c101904 */
[----:B------:R-:W-:-:S03]  /*85bb0*/  ISETP.GE.AND P4, PT, R248, c[0x0][0x17c], PT ;  /* 0x00005f00f8007a0c */ /* 0x000fc60003f86270 */
[----:B------:R4:W-:Y:S04]  /*85bc0*/  @P6 STG.E [R222.64], R249 ;  /* 0x000000f9de006986 */ /* 0x0009e8000c101904 */
[----:B------:R2:W-:Y:S01]  /*85bd0*/  @P1 STG.E [R240.64], R245 ;  /* 0x000000f5f0001986 */ /* 0x0005e2000c101904 */
[C---:B-1----:R-:W-:Y:S01]  /*85be0*/  IMAD.WIDE R178, R0.reuse, 0x4, R220 ;  /* 0x0000000400b27825 */ /* 0x042fe200078e02dc */
[----:B------:R-:W-:-:S03]  /*85bf0*/  IADD3 R3, R0, c[0x0][0x198], RZ ;  /* 0x0000660000037a10 */ /* 0x000fc60007ffe0ff */
[----:B----4-:R-:W-:Y:S01]  /*85c00*/  IMAD.WIDE R222, R0, 0x4, R176 ;  /* 0x0000000400de7825 */ /* 0x010fe200078e02b0 */
[----:B--2---:R-:W2:Y:S04]  /*85c10*/  LDL.LU R245, [R1+0x1fe8] ;  /* 0x001fe80001f57983 */ /* 0x004ea80000300800 */
[----:B------:R-:W4:Y:S04]  /*85c20*/  LDL.LU R241, [R1+0x490] ;  /* 0x0004900001f17983 */ /* 0x000f280000300800 */
[----:B------:R-:W2:Y:S04]  /*85c30*/  LDL.LU R248, [R1+0x494] ;  /* 0x0004940001f87983 */ /* 0x000ea80000300800 */
[----:B------:R-:W2:Y:S01]  /*85c40*/  LDL.LU R0, [R1+0x1f0] ;  /* 0x0001f00001007983 */ /* 0x000ea20000300800 */
[----:B------:R-:W-:-:S02]  /*85c50*/  ISETP.LT.AND P5, PT, R251, c[0x0][0x178], !P3 ;  /* 0x00005e00fb007a0c */ /* 0x000fc40005fa1270 */
[----:B------:R-:W-:Y:S02]  /*85c60*/  ISETP.LT.AND P3, PT, R250, c[0x0][0x178], !P3 ;  /* 0x00005e00fa007a0c */ /* 0x000fe40005f61270 */
[----:B------:R-:W-:Y:S02]  /*85c70*/  ISETP.GE.AND P1, PT, R246, c[0x0][0x17c], PT ;  /* 0x00005f00f6007a0c */ /* 0x000fe40003f26270 */
[----:B------:R-:W3:Y:S04]  /*85c80*/  LDL.LU R246, [R1+0x2000] ;  /* 0x0020000001f67983 */ /* 0x000ee80000300800 */
[----:B------:R-:W3:Y:S04]  /*85c90*/  LDL.LU R240, [R1+0x2004] ;  /* 0x0020040001f07983 */ /* 0x000ee80000300800 */
[----:B------:R1:W-:Y:S04]  /*85ca0*/  @P5 STG.E [R178.64], R244 ;  /* 0x000000f4b2005986 */ /* 0x0003e8000c101904 */
[----:B------:R-:W3:Y:S04]  /*85cb0*/  LDL.LU R249, [R1+0x470] ;  /* 0x0004700001f97983 */ /* 0x000ee80000300800 */
[----:B-1----:R-:W3:Y:S01]  /*85cc0*/  LDL.LU R244, [R1+0x2180] ;  /* 0x0021800001f47983 */ /* 0x002ee20000300800 */
[----:B------:R-:W-:-:S03]  /*85cd0*/  IMAD.WIDE R178, R3, 0x4, R176 ;  /* 0x0000000403b27825 */ /* 0x000fc600078e02b0 */
[----:B--2---:R1:W-:Y:S02]  /*85ce0*/  @P3 STG.E [R222.64], R0 ;  /* 0x00000000de003986 */ /* 0x0043e4000c101904 */
[C---:B-1----:R-:W-:Y:S01]  /*85cf0*/  IMAD.WIDE R222, R3.reuse, 0x4, R220 ;  /* 0x0000000403de7825 */ /* 0x042fe200078e02dc */
[----:B------:R-:W-:Y:S02]  /*85d00*/  IADD3 R0, R3, c[0x0][0x198], RZ ;  /* 0x0000660003007a10 */ /* 0x000fe40007ffe0ff */
[----:B------:R-:W2:Y:S01]  /*85d10*/  LDL.LU R3, [R1+0x544] ;  /* 0x0005440001037983 */ /* 0x000ea20000300800 */
[C---:B------:R-:W-:Y:S02]  /*85d20*/  ISETP.LT.AND P6, PT, R251.reuse, c[0x0][0x178], !P0 ;  /* 0x00005e00fb007a0c */ /* 0x040fe400047c1270 */
[----:B------:R-:W-:Y:S02]  /*85d30*/  ISETP.LT.AND P0, PT, R250, c[0x0][0x178], !P0 ;  /* 0x00005e00fa007a0c */ /* 0x000fe40004701270 */
[----:B------:R-:W-:-:S02]  /*85d40*/  ISETP.LT.AND P5, PT, R251, c[0x0][0x178], !P2 ;  /* 0x00005e00fb007a0c */ /* 0x000fc400057a1270 */
[----:B------:R-:W-:Y:S02]  /*85d50*/  ISETP.LT.AND P2, PT, R250, c[0x0][0x178], !P2 ;  /* 0x00005e00fa007a0c */ /* 0x000fe40005741270 */
[----:B------:R-:W-:Y:S02]  /*85d60*/  ISETP.GE.AND P3, PT, R245, c[0x0][0x17c], PT ;  /* 0x00005f00f5007a0c */ /* 0x000fe40003f66270 */
[----:B------:R-:W4:Y:S04]  /*85d70*/  LDL.LU R245, [R1+0x217c] ;  /* 0x00217c0001f57983 */ /* 0x000f280000300800 */
[----:B--2---:R1:W-:Y:S04]  /*85d80*/  @P6 STG.E [R222.64], R3 ;  /* 0x00000003de006986 */ /* 0x0043e8000c101904 */
[----:B---3--:R2:W-:Y:S01]  /*85d90*/  @P0 STG.E [R178.64], R247 ;  /* 0x000000f7b2000986 */ /* 0x0085e2000c101904 */
[----:B------:R-:W-:Y:S01]  /*85da0*/  ISETP.GE.AND P0, PT, R246, c[0x0][0x17c], PT ;  /* 0x00005f00f6007a0c */ /* 0x000fe20003f06270 */
[----:B-1----:R-:W-:-:S04]  /*85db0*/  IMAD.WIDE R222, R0, 0x4, R220 ;  /* 0x0000000400de7825 */ /* 0x002fc800078e02dc */
[----:B--2---:R-:W-:Y:S01]  /*85dc0*/  IMAD.WIDE R178, R0, 0x4, R176 ;  /* 0x0000000400b27825 */ /* 0x004fe200078e02b0 */
[----:B------:R-:W2:Y:S04]  /*85dd0*/  LDL.LU R247, [R1+0x474] ;  /* 0x0004740001f77983 */ /* 0x000ea80000300800 */
[----:B------:R-:W3:Y:S04]  /*85de0*/  LDL.LU R246, [R1+0x2008] ;  /* 0x0020080001f67983 */ /* 0x000ee80000300800 */
[----:B----4-:R-:W-:Y:S04]  /*85df0*/  @P5 STG.E [R222.64], R241 ;  /* 0x000000f1de005986 */ /* 0x010fe8000c101904 */
[----:B------:R1:W-:Y:S04]  /*85e00*/  @P2 STG.E [R178.64], R244 ;  /* 0x000000f4b2002986 */ /* 0x0003e8000c101904 */
[----:B-1----:R-:W4:Y:S01]  /*85e10*/  LDL.LU R244, [R1+0x200c] ;  /* 0x00200c0001f47983 */ /* 0x002f220000300800 */
[----:B------:R-:W-:-:S02]  /*85e20*/  ISETP.LT.AND P6, PT, R251, c[0x0][0x178], !P4 ;  /* 0x00005e00fb007a0c */ /* 0x000fc400067c1270 */
[----:B------:R-:W-:Y:S02]  /*85e30*/  IADD3 R3, R0, c[0x0][0x198], RZ ;  /* 0x0000660000037a10 */ /* 0x000fe40007ffe0ff */
[----:B------:R-:W-:-:S03]  /*85e40*/  ISETP.LT.AND P4, PT, R250, c[0x0][0x178], !P4 ;  /* 0x00005e00fa007a0c */ /* 0x000fc60006781270 */
[--C-:B------:R-:W-:Y:S01]  /*85e50*/  IMAD.WIDE R178, R3, 0x4, R220.reuse ;  /* 0x0000000403b27825 */ /* 0x100fe200078e02dc */
[----:B------:R-:W-:Y:S02]  /*85e60*/  ISETP.LT.AND P5, PT, R251, c[0x0][0x178], !P1 ;  /* 0x00005e00fb007a0c */ /* 0x000fe40004fa1270 */
[----:B------:R-:W-:Y:S02]  /*85e70*/  ISETP.LT.AND P1, PT, R250, c[0x0][0x178], !P1 ;  /* 0x00005e00fa007a0c */ /* 0x000fe40004f21270 */
[----:B------:R-:W-:Y:S01]  /*85e80*/  IADD3 R0, R3, c[0x0][0x198], RZ ;  /* 0x0000660003007a10 */ /* 0x000fe20007ffe0ff */
[----:B------:R1:W-:Y:S01]  /*85e90*/  @P6 STG.E [R178.64], R248 ;  /* 0x000000f8b2006986 */ /* 0x0003e2000c101904 */
[----:B------:R-:W-:Y:S02]  /*85ea0*/  ISETP.LT.AND P6, PT, R251, c[0x0][0x178], !P3 ;  /* 0x00005e00fb007a0c */ /* 0x000fe40005fc1270 */
[----:B------:R-:W-:Y:S01]  /*85eb0*/  ISETP.GE.AND P2, PT, R240, c[0x0][0x17c], PT ;  /* 0x00005f00f0007a0c */ /* 0x000fe20003f46270 */
[----:B------:R-:W-:Y:S01]  /*85ec0*/  IMAD.WIDE R222, R0, 0x4, R220 ;  /* 0x0000000400de7825 */ /* 0x000fe200078e02dc */
[----:B------:R-:W-:-:S03]  /*85ed0*/  ISETP.LT.AND P3, PT, R250, c[0x0][0x178], !P3 ;  /* 0x00005e00fa007a0c */ /* 0x000fc60005f61270 */
[C---:B------:R-:W-:Y:S01]  /*85ee0*/  IMAD.WIDE R240, R0.reuse, 0x4, R176 ;  /* 0x0000000400f07825 */ /* 0x040fe200078e02b0 */
[----:B------:R-:W-:-:S03]  /*85ef0*/  IADD3 R0, R0, c[0x0][0x198], RZ ;  /* 0x0000660000007a10 */ /* 0x000fc60007ffe0ff */
[----:B-1----:R-:W-:-:S05]  /*85f00*/  IMAD.WIDE R178, R3, 0x4, R176 ;  /* 0x0000000403b27825 */ /* 0x002fca00078e02b0 */
[----:B------:R1:W-:Y:S01]  /*85f10*/  @P4 STG.E [R178.64], R245 ;  /* 0x000000f5b2004986 */ /* 0x0003e2000c101904 */
[----:B------:R-:W-:-:S03]  /*85f20*/  IADD3 R3, R0, c[0x0][0x198], RZ ;  /* 0x0000660000037a10 */ /* 0x000fc60007ffe0ff */
[----:B------:R1:W-:Y:S04]  /*85f30*/  @P5 STG.E [R222.64], R249 ;  /* 0x000000f9de005986 */ /* 0x0003e8000c101904 */
[----:B------:R2:W-:Y:S04]  /*85f40*/  @P1 STG.E [R240.64], R236 ;  /* 0x000000ecf0001986 */ /* 0x0005e8000c101904 */
[----:B-1----:R-:W4:Y:S01]  /*85f50*/  LDL.LU R245, [R1+0x43c] ;  /* 0x00043c0001f57983 */ /* 0x002f220000300800 */
[----:B------:R-:W-:-:S04]  /*85f60*/  IMAD.WIDE R178, R0, 0x4, R220 ;  /* 0x0000000400b27825 */ /* 0x000fc800078e02dc */
[----:B------:R-:W-:Y:S01]  /*85f70*/  IMAD.WIDE R222, R0, 0x4, R176 ;  /* 0x0000000400de7825 */ /* 0x000fe200078e02b0 */
[----:B------:R-:W-:Y:S02]  /*85f80*/  IADD3 R0, R3, c[0x0][0x198], RZ ;  /* 0x0000660003007a10 */ /* 0x000fe40007ffe0ff */
[----:B---3--:R-:W-:Y:S02]  /*85f90*/  ISETP.GE.AND P4, PT, R246, c[0x0][0x17c], PT ;  /* 0x00005f00f6007a0c */ /* 0x008fe40003f86270 */
[----:B------:R-:W3:Y:S04]  /*85fa0*/  LDL.LU R246, [R1+0x2010] ;  /* 0x0020100001f67983 */ /* 0x000ee80000300800 */
[----:B------:R-:W3:Y:S04]  /*85fb0*/  LDL.LU R248, [R1+0x20c] ;  /* 0x00020c0001f87983 */ /* 0x000ee80000300800 */
[----:B--2---:R-:W2:Y:S04]  /*85fc0*/  LDL.LU R236, [R1+0x448] ;  /* 0x0004480001ec7983 */ /* 0x004ea80000300800 */
[----:B------:R-:W2:Y:S04]  /*85fd0*/  LDL.LU R240, [R1+0x2028] ;  /* 0x0020280001f07983 */ /* 0x000ea80000300800 */
[----:B------:R1:W-:Y:S01]  /*85fe0*/  @P6 STG.E [R178.64], R247 ;  /* 0x000000f7b2006986 */ /* 0x0003e2000c101904 */
[----:B----4-:R-:W-:-:S03]  /*85ff0*/  ISETP.GE.AND P1, PT, R244, c[0x0][0x17c], PT ;  /* 0x00005f00f4007a0c */ /* 0x010fc60003f26270 */
[----:B------:R-:W4:Y:S04]  /*86000*/  LDL.LU R244, [R1+0x202c] ;  /* 0x00202c0001f47983 */ /* 0x000f280000300800 */
[----:B------:R1:W-:Y:S04]  /*86010*/  @P3 STG.E [R222.64], R237 ;  /* 0x000000edde003986 */ /* 0x0003e8000c101904 */
[----:B-1----:R-:W2:Y:S01]  /*86020*/  LDL.LU R247, [R1+0x368] ;  /* 0x0003680001f77983 */ /* 0x002ea20000300800 */
[----:B------:R-:W-:-:S03]  /*86030*/  IMAD.WIDE R178, R3, 0x4, R176 ;  /* 0x0000000403b27825 */ /* 0x000fc600078e02b0 */
[----:B------:R-:W2:Y:S04]  /*86040*/  LDL.LU R241, [R1+0x44c] ;  /* 0x00044c0001f17983 */ /* 0x000ea80000300800 */
[----:B------:R-:W2:Y:S01]  /*86050*/  LDL.LU R249, [R1+0x36c] ;  /* 0x00036c0001f97983 */ /* 0x000ea20000300800 */
[----:B------:R-:W-:-:S03]  /*86060*/  IMAD.WIDE R222, R3, 0x4, R220 ;  /* 0x0000000403de7825 */ /* 0x000fc600078e02dc */
[----:B------:R-:W2:Y:S04]  /*86070*/  LDL.LU R237, [R1+0x208] ;  /* 0x0002080001ed7983 */ /* 0x000ea80000300800 */
[----:B------:R-:W2:Y:S01]  /*86080*/  LDL.LU R3, [R1+0x438] ;  /* 0x0004380001037983 */ /* 0x000ea20000300800 */
[----:B------:R-:W-:Y:S02]  /*86090*/  ISETP.LT.AND P5, PT, R251, c[0x0][0x178], !P0 ;  /* 0x00005e00fb007a0c */ /* 0x000fe400047a1270 */
[----:B------:R-:W-:Y:S02]  /*860a0*/  ISETP.LT.AND P0, PT, R250, c[0x0][0x178], !P0 ;  /* 0x00005e00fa007a0c */ /* 0x000fe40004701270 */
[----:B---3--:R-:W-:Y:S02]  /*860b0*/  ISETP.GE.AND P3, PT, R246, c[0x0][0x17c], PT ;  /* 0x00005f00f6007a0c */ /* 0x008fe40003f66270 */
[----:B------:R-:W3:Y:S07]  /*860c0*/  LDL.LU R246, [R1+0x2178] ;  /* 0x0021780001f67983 */ /* 0x000eee0000300800 */
[----:B--2---:R1:W-:Y:S04]  /*860d0*/  @P5 STG.E [R222.64], R3 ;  /* 0x00000003de005986 */ /* 0x0043e8000c101904 */
[----:B------:R2:W-:Y:S01]  /*860e0*/  @P0 STG.E [R178.64], R237 ;  /* 0x000000edb2000986 */ /* 0x0005e2000c101904 */
[----:B------:R-:W-:-:S03]  /*860f0*/  ISETP.GE.AND P0, PT, R240, c[0x0][0x17c], PT ;  /* 0x00005f00f0007a0c */ /* 0x000fc60003f06270 */
[----:B------:R-:W3:Y:S01]  /*86100*/  LDL.LU R240, [R1+0x2030] ;  /* 0x0020300001f07983 */ /* 0x000ee20000300800 */
[C---:B------:R-:W-:Y:S02]  /*86110*/  ISETP.LT.AND P6, PT, R251.reuse, c[0x0][0x178], !P2 ;  /* 0x00005e00fb007a0c */ /* 0x040fe400057c1270 */
[----:B------:R-:W-:Y:S01]  /*86120*/  ISETP.LT.AND P2, PT, R250, c[0x0][0x178], !P2 ;  /* 0x00005e00fa007a0c */ /* 0x000fe20005741270 */
[C---:B-1----:R-:W-:Y:S01]  /*86130*/  IMAD.WIDE R222, R0.reuse, 0x4, R220 ;  /* 0x0000000400de7825 */ /* 0x042fe200078e02dc */
[----:B------:R-:W-:Y:S02]  /*86140*/  ISETP.LT.AND P5, PT, R251, c[0x0][0x178], !P4 ;  /* 0x00005e00fb007a0c */ /* 0x000fe400067a1270 */
[C---:B------:R-:W-:Y:S01]  /*86150*/  IADD3 R3, R0.reuse, c[0x0][0x198], RZ ;  /* 0x0000660000037a10 */ /* 0x040fe20007ffe0ff */
[----:B--2---:R-:W-:Y:S01]  /*86160*/  IMAD.WIDE R178, R0, 0x4, R176 ;  /* 0x0000000400b27825 */ /* 0x004fe200078e02b0 */
[----:B------:R-:W-:-:S05]  /*86170*/  ISETP.LT.AND P4, PT, R250, c[0x0][0x178], !P4 ;  /* 0x00005e00fa007a0c */ /* 0x000fca0006781270 */
[----:B------:R1:W-:Y:S01]  /*86180*/  @P6 STG.E [R222.64], R245 ;  /* 0x000000f5de006986 */ /* 0x0003e2000c101904 */
[----:B------:R-:W-:Y:S02]  /*86190*/  ISETP.LT.AND P6, PT, R251, c[0x0][0x178], !P1 ;  /* 0x00005e00fb007a0c */ /* 0x000fe40004fc1270 */
[----:B------:R-:W-:Y:S01]  /*861a0*/  ISETP.LT.AND P1, PT, R250, c[0x0][0x178], !P1 ;  /* 0x00005e00fa007a0c */ /* 0x000fe20004f21270 */
[----:B------:R2:W-:Y:S01]  /*861b0*/  @P2 STG.E [R178.64], R248 ;  /* 0x000000f8b2002986 */ /* 0x0005e2000c101904 */
[C---:B------:R-:W-:Y:S02]  /*861c0*/  IADD3 R0, R3.reuse, c[0x0][0x198], RZ ;  /* 0x0000660003007a10 */ /* 0x040fe40007ffe0ff */
[----:B----4-:R-:W-:Y:S01]  /*861d0*/  ISETP.GE.AND P2, PT, R244, c[0x0][0x17c], PT ;  /* 0x00005f00f4007a0c */ /* 0x010fe20003f46270 */
[----:B-1----:R-:W4:Y:S01]  /*861e0*/  LDL.LU R245, [R1+0x45c] ;  /* 0x00045c0001f57983 */ /* 0x002f220000300800 */
[----:B--2---:R-:W-:-:S03]  /*861f0*/  IMAD.WIDE R178, R3, 0x4, R220 ;  /* 0x0000000403b27825 */ /* 0x004fc600078e02dc */
[----:B------:R-:W2:Y:S04]  /*86200*/  LDL.LU R244, [R1+0x1ec] ;  /* 0x0001ec0001f47983 */ /* 0x000ea80000300800 */
[----:B------:R1:W-:Y:S01]  /*86210*/  @P5 STG.E [R178.64], R236 ;  /* 0x000000ecb2005986 */ /* 0x0003e2000c101904 */
[----:B------:R-:W-:-:S03]  /*86220*/  IMAD.WIDE R222, R0, 0x4, R220 ;  /* 0x0000000400de7825 */ /* 0x000fc600078e02dc */
[----:B------:R-:W2:Y:S01]  /*86230*/  LDL.LU R248, [R1+0x468] ;  /* 0x0004680001f87983 */ /* 0x000ea20000300800 */
[----:B-1----:R-:W-:-:S03]  /*86240*/  IMAD.WIDE R178, R3, 0x4, R176 ;  /* 0x0000000403b27825 */ /* 0x002fc600078e02b0 */
[----:B------:R-:W2:Y:S01]  /*86250*/  LDL.LU R3, [R1+0x1e8] ;  /* 0x0001e80001037983 */ /* 0x000ea20000300800 */
[----:B------:R-:W-:-:S03]  /*86260*/  IMAD.WIDE R236, R0, 0x4, R176 ;  /* 0x0000000400ec7825 */ /* 0x000fc600078e02b0 */
[----:B------:R1:W-:Y:S04]  /*86270*/  @P4 STG.E [R178.64], R247 ;  /* 0x000000f7b2004986 */ /* 0x0003e8000c101904 */
[----:B------:R-:W-:Y:S04]  /*86280*/  @P6 STG.E [R222.64], R241 ;  /* 0x000000f1de006986 */ /* 0x000fe8000c101904 */
[----:B------:R1:W-:Y:S04]  /*86290*/  @P1 STG.E [R236.64], R249 ;  /* 0x000000f9ec001986 */ /* 0x0003e8000c101904 */
[----:B-1----:R-:W2:Y:S04]  /*862a0*/  LDL.LU R247, [R1+0x2174] ;  /* 0x0021740001f77983 */ /* 0x002ea80000300800 */
[----:B------:R-:W2:Y:S04]  /*862b0*/  LDL.LU R236, [R1+0x2034] ;  /* 0x0020340001ec7983 */ /* 0x000ea80000300800 */
[----:B------:R-:W2:Y:S04]  /*862c0*/  LDL.LU R237, [R1+0x458] ;  /* 0x0004580001ed7983 */ /* 0x000ea80000300800 */
[----:B------:R-:W4:Y:S01]  /*862d0*/  LDL.LU R241, [R1+0x2040] ;  /* 0x0020400001f17983 */ /* 0x000f220000300800 */
[----:B---3--:R-:W-:-:S03]  /*862e0*/  ISETP.GE.AND P4, PT, R240, c[0x0][0x17c], PT ;  /* 0x00005f00f0007a0c */ /* 0x008fc60003f86270 */
[----:B------:R-:W3:Y:S04]  /*862f0*/  LDL.LU R240, [R1+0x2064] ;  /* 0x0020640001f07983 */ /* 0x000ee80000300800 */
[----:B------:R-:W3:Y:S01]  /*86300*/  LDL.LU R249, [R1+0x46c] ;  /* 0x00046c0001f97983 */ /* 0x000ee20000300800 */
[C---:B------:R-:W-:Y:S02]  /*86310*/  ISETP.LT.AND P5, PT, R251.reuse, c[0x0][0x178], !P3 ;  /* 0x00005e00fb007a0c */ /* 0x040fe40005fa1270 */
[----:B------:R-:W-:Y:S02]  /*86320*/  ISETP.LT.AND P3, PT, R250, c[0x0][0x178], !P3 ;  /* 0x00005e00fa007a0c */ /* 0x000fe40005f61270 */
[----:B------:R-:W-:Y:S02]  /*86330*/  IADD3 R0, R0, c[0x0][0x198], RZ ;  /* 0x0000660000007a10 */ /* 0x000fe40007ffe0ff */
[----:B------:R-:W-:-:S02]  /*86340*/  ISETP.LT.AND P6, PT, R251, c[0x0][0x178], !P0 ;  /* 0x00005e00fb007a0c */ /* 0x000fc400047c1270 */
[----:B------:R-:W-:Y:S01]  /*86350*/  ISETP.LT.AND P0, PT, R250, c[0x0][0x178], !P0 ;  /* 0x00005e00fa007a0c */ /* 0x000fe20004701270 */
[----:B------:R-:W-:-:S04]  /*86360*/  IMAD.WIDE R178, R0, 0x4, R220 ;  /* 0x0000000400b27825 */ /* 0x000fc800078e02dc */
[C---:B------:R-:W-:Y:S01]  /*86370*/  IMAD.WIDE R222, R0.reuse, 0x4, R176 ;  /* 0x0000000400de7825 */ /* 0x040fe200078e02b0 */
[----:B------:R-:W-:Y:S01]  /*86380*/  IADD3 R0, R0, c[0x0][0x198], RZ ;  /* 0x0000660000007a10 */ /* 0x000fe20007ffe0ff */
[----:B--2---:R1:W-:Y:S01]  /*86390*/  @P5 STG.E [R178.64], R237 ;  /* 0x000000edb2005986 */ /* 0x0043e2000c101904 */
[----:B------:R-:W-:-:S03]  /*863a0*/  ISETP.LT.AND P5, PT, R251, c[0x0][0x178], !P2 ;  /* 0x00005e00fb007a0c */ /* 0x000fc600057a1270 */
[----:B------:R2:W-:Y:S01]  /*863b0*/  @P3 STG.E [R222.64], R3 ;  /* 0x00000003de003986 */ /* 0x0005e2000c101904 */
[----:B------:R-:W-:Y:S01]  /*863c0*/  ISETP.LT.AND P2, PT, R250, c[0x0][0x178], !P2 ;  /* 0x00005e00fa007a0c */ /* 0x000fe20005741270 */
[----:B-1----:R-:W-:-:S04]  /*863d0*/  IMAD.WIDE R178, R0, 0x4, R220 ;  /* 0x0000000400b27825 */ /* 0x002fc800078e02dc */
[C---:B--2---:R-:W-:Y:S01]  /*863e0*/  IMAD.WIDE R222, R0.reuse, 0x4, R176 ;  /* 0x0000000400de7825 */ /* 0x044fe200078e02b0 */
[----:B------:R-:W-:Y:S01]  /*863f0*/  IADD3 R3, R0, c[0x0][0x198], RZ ;  /* 0x0000660000037a10 */ /* 0x000fe20007ffe0ff */
[----:B----4-:R1:W-:Y:S01]  /*86400*/  @P6 STG.E [R178.64], R245 ;  /* 0x000000f5b2006986 */ /* 0x0103e2000c101904 */
[----:B------:R-:W-:-:S03]  /*86410*/  ISETP.LT.AND P6, PT, R251, c[0x0][0x178], !P4 ;  /* 0x00005e00fb007a0c */ /* 0x000fc600067c1270 */
[----:B------:R2:W-:Y:S01]  /*86420*/  @P0 STG.E [R222.64], R244 ;  /* 0x000000f4de000986 */ /* 0x0005e2000c101904 */
[----:B------:R-:W-:Y:S01]  /*86430*/  ISETP.LT.AND P4, PT, R250, c[0x0][0x178], !P4 ;  /* 0x00005e00fa007a0c */ /* 0x000fe20006781270 */
[----:B-1----:R-:W-:-:S04]  /*86440*/  IMAD.WIDE R178, R3, 0x4, R220 ;  /* 0x0000000403b27825 */ /* 0x002fc800078e02dc */
[C---:B--2---:R-:W-:Y:S01]  /*86450*/  IMAD.WIDE R222, R3.reuse, 0x4, R176 ;  /* 0x0000000403de7825 */ /* 0x044fe200078e02b0 */
[----:B------:R-:W-:Y:S01]  /*86460*/  IADD3 R3, R3, c[0x0][0x198], RZ ;  /* 0x0000660003037a10 */ /* 0x000fe20007ffe0ff */
[----:B------:R1:W-:Y:S01]  /*86470*/  @P5 STG.E [R178.64], R248 ;  /* 0x000000f8b2005986 */ /* 0x0003e2000c101904 */
[----:B------:R-:W-:-:S03]  /*86480*/  ISETP.GE.AND P1, PT, R236, c[0x0][0x17c], PT ;  /* 0x00005f00ec007a0c */ /* 0x000fc60003f26270 */
[----:B------:R-:W2:Y:S04]  /*86490*/  LDL.LU R236, [R1+0x2068] ;  /* 0x0020680001ec7983 */ /* 0x000ea80000300800 */
[----:B------:R-:W4:Y:S01]  /*864a0*/  LDL.LU R244, [R1+0x42c] ;  /* 0x00042c0001f47983 */ /* 0x000f220000300800 */
[----:B-1----:R-:W-:-:S03]  /*864b0*/  IMAD.WIDE R178, R3, 0x4, R220 ;  /* 0x0000000403b27825 */ /* 0x002fc600078e02dc */
[----:B------:R1:W-:Y:S01]  /*864c0*/  @P2 STG.E [R222.64], R242 ;  /* 0x000000f2de002986 */ /* 0x0003e2000c101904 */
[----:B------:R-:W-:Y:S02]  /*864d0*/  ISETP.GE.AND P3, PT, R241, c[0x0][0x17c], PT ;  /* 0x00005f00f1007a0c */ /* 0x000fe40003f66270 */
[----:B------:R-:W-:Y:S01]  /*864e0*/  IADD3 R0, R3, c[0x0][0x198], RZ ;  /* 0x0000660003007a10 */ /* 0x000fe20007ffe0ff */
[----:B-1----:R-:W4:Y:S04]  /*864f0*/  LDL.LU R242, [R1+0x203c] ;  /* 0x00203c0001f27983 */ /* 0x002f280000300800 */
[----:B------:R-:W4:Y:S01]  /*86500*/  LDL.LU R245, [R1+0x204c] ;  /* 0x00204c0001f57983 */ /* 0x000f220000300800 */
[----:B---3--:R-:W-:-:S03]  /*86510*/  ISETP.GE.AND P0, PT, R240, c[0x0][0x17c], PT ;  /* 0x00005f00f0007a0c */ /* 0x008fc60003f06270 */
[----:B------:R-:W3:Y:S04]  /*86520*/  LDL.LU R240, [R1+0x548] ;  /* 0x0005480001f07983 */ /* 0x000ee80000300800 */
[----:B------:R1:W-:Y:S04]  /*86530*/  @P6 STG.E [R178.64], R249 ;  /* 0x000000f9b2006986 */ /* 0x0003e8000c101904 */
[----:B------:R-:W3:Y:S04]  /*86540*/  LDL.LU R248, [R1+0x1f8] ;  /* 0x0001f80001f87983 */ /* 0x000ee80000300800 */
[----:B------:R-:W3:Y:S01]  /*86550*/  LDL.LU R241, [R1+0x54c] ;  /* 0x00054c0001f17983 */ /* 0x000ee20000300800 */
[----:B-1----:R-:W-:-:S03]  /*86560*/  IMAD.WIDE R178, R3, 0x4, R176 ;  /* 0x0000000403b27825 */ /* 0x002fc600078e02b0 */
[----:B------:R-:W3:Y:S04]  /*86570*/  LDL.LU R249, [R1+0x1fc] ;  /* 0x0001fc0001f97983 */ /* 0x000ee80000300800 */
[----:B------:R-:W3:Y:S04]  /*86580*/  LDL.LU R3, [R1+0x53c] ;  /* 0x00053c0001037983 */ /* 0x000ee80000300800 */
[----:B------:R1:W-:Y:S04]  /*86590*/  @P4 STG.E [R178.64], R243 ;  /* 0x000000f3b2004986 */ /* 0x0003e8000c101904 */
[----:B-1----:R-:W3:Y:S04]  /*865a0*/  LDL.LU R178, [R1+0x538] ;  /* 0x0005380001b27983 */ /* 0x002ee80000300800 */
[----:B------:R-:W3:Y:S01]  /*865b0*/  LDL.LU R179, [R1+0x428] ;  /* 0x0004280001b37983 */ /* 0x000ee20000300800 */
[----:B------:R-:W-:-:S02]  /*865c0*/  ISETP.LT.AND P5, PT, R251, c[0x0][0x178], !P1 ;  /* 0x00005e00fb007a0c */ /* 0x000fc40004fa1270 */
[----:B------:R-:W-:Y:S01]  /*865d0*/  ISETP.LT.AND P1, PT, R250, c[0x0][0x178], !P1 ;  /* 0x00005e00fa007a0c */ /* 0x000fe20004f21270 */
[----:B------:R-:W-:Y:S01]  /*865e0*/  IMAD.WIDE R222, R0, 0x4, R220 ;  /* 0x0000000400de7825 */ /* 0x000fe200078e02dc */
[----:B------:R-:W-:Y:S02]  /*865f0*/  ISETP.LT.AND P6, PT, R251, c[0x0][0x178], !P3 ;  /* 0x00005e00fb007a0c */ /* 0x000fe40005fc1270 */
[----:B------:R-:W-:Y:S02]  /*86600*/  ISETP.LT.AND P3, PT, R250, c[0x0][0x178], !P3 ;  /* 0x00005e00fa007a0c */ /* 0x000fe40005f61270 */
[----:B--2---:R-:W-:Y:S01]  /*86610*/  ISETP.GE.AND P2, PT, R236, c[0x0][0x17c], PT ;  /* 0x00005f00ec007a0c */ /* 0x004fe20003f46270 */
[C---:B------:R-:W-:Y:S01]  /*86620*/  IMAD.WIDE R236, R0.reuse, 0x4, R176 ;  /* 0x0000000400ec7825 */ /* 0x040fe200078e02b0 */
[----:B------:R-:W-:Y:S02]  /*86630*/  IADD3 R0, R0, c[0x0][0x198], RZ ;  /* 0x0000660000007a10 */ /* 0x000fe40007ffe0ff */
[----:B----4-:R-:W-:-:S02]  /*86640*/  ISETP.GE.AND P4, PT, R242, c[0x0][0x17c], PT ;  /* 0x00005f00f2007a0c */ /* 0x010fc40003f86270 */
[----:B------:R-:W2:Y:S04]  /*86650*/  LDL.LU R242, [R1+0x2060] ;  /* 0x0020600001f27983 */ /* 0x000ea80000300800 */
[----:B---3--:R1:W-:Y:S01]  /*86660*/  @P5 STG.E [R222.64], R178 ;  /* 0x000000b2de005986 */ /* 0x0083e2000c101904 */
[----:B------:R-:W-:-:S03]  /*86670*/  ISETP.LT.AND P5, PT, R251, c[0x0][0x178], !P0 ;  /* 0x00005e00fb007a0c */ /* 0x000fc600047a1270 */
[----:B------:R3:W-:Y:S01]  /*86680*/  @P1 STG.E [R236.64], R179 ;  /* 0x000000b3ec001986 */ /* 0x0007e2000c101904 */
[----:B------:R-:W-:Y:S01]  /*86690*/  ISETP.LT.AND P0, PT, R250, c[0x0][0x178], !P0 ;  /* 0x00005e00fa007a0c */ /* 0x000fe20004701270 */
[----:B-1----:R-:W-:-:S04]  /*866a0*/  IMAD.WIDE R222, R0, 0x4, R176 ;  /* 0x0000000400de7825 */ /* 0x002fc800078e02b0 */
[C-C-:B---3--:R-:W-:Y:S01]  /*866b0*/  IMAD.WIDE R178, R0.reuse, 0x4, R220.reuse ;  /* 0x0000000400b27825 */ /* 0x148fe200078e02dc */
[----:B------:R-:W-:Y:S01]  /*866c0*/  IADD3 R0, R0, c[0x0][0x198], RZ ;  /* 0x0000660000007a10 */ /* 0x000fe20007ffe0ff */
[----:B------:R-:W3:Y:S04]  /*866d0*/  LDL.LU R237, [R1+0x207c] ;  /* 0x00207c0001ed7983 */ /* 0x000ee80000300800 */
[----:B------:R1:W-:Y:S01]  /*866e0*/  @P6 STG.E [R178.64], R3 ;  /* 0x00000003b2006986 */ /* 0x0003e2000c101904 */
[----:B------:R-:W-:Y:S02]  /*866f0*/  ISETP.LT.AND P6, PT, R251, c[0x0][0x178], !P2 ;  /* 0x00005e00fb007a0c */ /* 0x000fe400057c1270 */
[----:B------:R-:W-:Y:S01]  /*86700*/  ISETP.GE.AND P1, PT, R245, c[0x0][0x17c], PT ;  /* 0x00005f00f5007a0c */ /* 0x000fe20003f26270 */
[----:B------:R4:W-:Y:S04]  /*86710*/  @P3 STG.E [R222.64], R244 ;  /* 0x000000f4de003986 */ /* 0x0009e8000c101904 */
[----:B------:R-:W3:Y:S01]  /*86720*/  LDL.LU R245, [R1+0x498] ;  /* 0x0004980001f57983 */ /* 0x000ee20000300800 */
[C---:B-1----:R-:W-:Y:S01]  /*86730*/  IMAD.WIDE R178, R0.reuse, 0x4, R220 ;  /* 0x0000000400b27825 */ /* 0x042fe200078e02dc */
[----:B------:R-:W-:-:S02]  /*86740*/  IADD3 R3, R0, c[0x0][0x198], RZ ;  /* 0x0000660000037a10 */ /* 0x000fc40007ffe0ff */
[----:B------:R-:W3:Y:S01]  /*86750*/  LDL.LU R236, [R1+0x2080] ;  /* 0x0020800001ec7983 */ /* 0x000ee20000300800 */
[----:B----4-:R-:W-:-:S03]  /*86760*/  IMAD.WIDE R222, R0, 0x4, R176 ;  /* 0x0000000400de7825 */ /* 0x010fc600078e02b0 */
[----:B------:R1:W-:Y:S04]  /*86770*/  @P5 STG.E [R178.64], R240 ;  /* 0x000000f0b2005986 */ /* 0x0003e8000c101904 */
[----:B------:R-:W4:Y:S04]  /*86780*/  LDL.LU R244, [R1+0x49c] ;  /* 0x00049c0001f47983 */ /* 0x000f280000300800 */
[----:B------:R1:W-:Y:S02]  /*86790*/  @P0 STG.E [R222.64], R248 ;  /* 0x000000f8de000986 */ /* 0x0003e4000c101904 */
[----:B-1----:R-:W-:-:S05]  /*867a0*/  IMAD.WIDE R178, R3, 0x4, R220 ;  /* 0x0000000403b27825 */ /* 0x002fca00078e02dc */
[----:B------:R1:W-:Y:S04]  /*867b0*/  @P6 STG.E [R178.64], R241 ;  /* 0x000000f1b2006986 */ /* 0x0003e8000c101904 */
[----:B------:R-:W4:Y:S04]  /*867c0*/  LDL.LU R248, [R1+0x478] ;  /* 0x0004780001f87983 */ /* 0x000f280000300800 */
[----:B-1----:R-:W4:Y:S01]  /*867d0*/  LDL.LU R241, [R1+0x2048] ;  /* 0x0020480001f17983 */ /* 0x002f220000300800 */
[----:B------:R-:W-:Y:S01]  /*867e0*/  ISETP.LT.AND P2, PT, R250, c[0x0][0x178], !P2 ;  /* 0x00005e00fa007a0c */ /* 0x000fe20005741270 */
[----:B------:R-:W-:Y:S01]  /*867f0*/  IMAD.WIDE R222, R3, 0x4, R176 ;  /* 0x0000000403de7825 */ /* 0x000fe200078e02b0 */
[----:B------:R-:W-:-:S02]  /*86800*/  ISETP.LT.AND P5, PT, R251, c[0x0][0x178], !P4 ;  /* 0x00005e00fb007a0c */ /* 0x000fc400067a1270 */
[----:B------:R-:W-:-:S09]  /*86810*/  IADD3 R3, R3, c[0x0][0x198], RZ ;  /* 0x0000660003037a10 */ /* 0x000fd20007ffe0ff */
[----:B------:R1:W-:Y:S01]  /*86820*/  @P2 STG.E [R222.64], R249 ;  /* 0x000000f9de002986 */ /* 0x0003e2000c101904 */
[----:B------:R-:W-:-:S03]  /*86830*/  ISETP.LT.AND P4, PT, R250, c[0x0][0x178], !P4 ;  /* 0x00005e00fa007a0c */ /* 0x000fc60006781270 */
[----:B-1----:R-:W4:Y:S04]  /*86840*/  LDL.LU R249, [R1+0x47c] ;  /* 0x00047c0001f97983 */ /* 0x002f280000300800 */
[----:B------:R-:W4:Y:S04]  /*86850*/  LDL.LU R243, [R1+0x205c] ;  /* 0x00205c0001f37983 */ /* 0x000f280000300800 */
[----:B------:R-:W4:Y:S01]  /*86860*/  LDL.LU R240, [R1+0x2078] ;  /* 0x0020780001f07983 */ /* 0x000f220000300800 */
[----:B------:R-:W-:Y:S01]  /*86870*/  ISETP.LT.AND P6, PT, R251, c[0x0][0x178], !P1 ;  /* 0x00005e00fb007a0c */ /* 0x000fe20004fc1270 */
[----:B------:R-:W-:Y:S01]  /*86880*/  IMAD.WIDE R178, R3, 0x4, R220 ;  /* 0x0000000403b27825 */ /* 0x000fe200078e02dc */
[----:B------:R-:W-:-:S02]  /*86890*/  ISETP.LT.AND P1, PT, R250, c[0x0][0x178], !P1 ;  /* 0x00005e00fa007a0c */ /* 0x000fc40004f21270 */
[----:B------:R-:W-:-:S05]  /*868a0*/  IADD3 R0, R3, c[0x0][0x198], RZ ;  /* 0x0000660003007a10 */ /* 0x000fca0007ffe0ff */
[----:B------:R-:W-:Y:S01]  /*868b0*/  IMAD.WIDE R222, R0, 0x4, R220 ;  /* 0x0000000400de7825 */ /* 0x000fe200078e02dc */
[----:B--2---:R-:W-:Y:S02]  /*868c0*/  ISETP.GE.AND P3, PT, R242, c[0x0][0x17c], PT ;  /* 0x00005f00f2007a0c */ /* 0x004fe40003f66270 */
[----:B------:R-:W2:Y:S01]  /*868d0*/  LDL.LU R242, [R1+0x2090] ;  /* 0x0020900001f27983 */ /* 0x000ea20000300800 */
[----:B---3--:R-:W-:-:S03]  /*868e0*/  ISETP.GE.AND P0, PT, R237, c[0x0][0x17c], PT ;  /* 0x00005f00ed007a0c */ /* 0x008fc60003f06270 */
[----:B------:R1:W-:Y:S01]  /*868f0*/  @P5 STG.E [R178.64], R245 ;  /* 0x000000f5b2005986 */ /* 0x0003e2000c101904 */
[----:B------:R-:W-:Y:S01]  /*86900*/  ISETP.GE.AND P2, PT, R236, c[0x0][0x17c], PT ;  /* 0x00005f00ec007a0c */ /* 0x000fe20003f46270 */
[----:B------:R-:W-:-:S04]  /*86910*/  IMAD.WIDE R236, R0, 0x4, R176 ;  /* 0x0000000400ec7825 */ /* 0x000fc800078e02b0 */
[----:B-1----:R-:W-:-:S05]  /*86920*/  IMAD.WIDE R178, R3, 0x4, R176 ;  /* 0x0000000403b27825 */ /* 0x002fca00078e02b0 */
[----:B------:R-:W-:Y:S04]  /*86930*/  @P4 STG.E [R178.64], R246 ;  /* 0x000000f6b2004986 */ /* 0x000fe8000c101904 */
[----:B----4-:R-:W-:Y:S04]  /*86940*/  @P6 STG.E [R222.64], R244 ;  /* 0x000000f4de006986 */ /* 0x010fe8000c101904 */
[----:B------:R1:W-:Y:S01]  /*86950*/  @P1 STG.E [R236.64], R247 ;  /* 0x000000f7ec001986 */ /* 0x0003e2000c101904 */
[----:B------:R-:W-:-:S03]  /*86960*/  ISETP.GE.AND P4, PT, R241, c[0x0][0x17c], PT ;  /* 0x00005f00f1007a0c */ /* 0x000fc60003f86270 */
[----:B------:R-:W3:Y:S04]  /*86970*/  LDL.LU R241, [R1+0x2094] ;  /* 0x0020940001f17983 */ /* 0x000ee80000300800 */
[----:B-1----:R-:W4:Y:S01]  /*86980*/  LDL.LU R236, [R1+0x2058] ;  /* 0x0020580001ec7983 */ /* 0x002f220000300800 */
        /* <DEDUP_REMOVED lines=8> */
[----:B------:R1:W-:Y:S01]  /*86a10*/  @P5 STG.E [R178.64], R248 ;  /* 0x000000f8b2005986 */ /* 0x0003e2000c101904 */
[----:B------:R-:W-:Y:S02]  /*86a20*/  ISETP.LT.AND P5, PT, R251, c[0x0][0x178], !P2 ;  /* 0x00005e00fb007a0c */ /* 0x000fe400057a1270 */
[----:B------:R-:W-:Y:S01]  /*86a30*/  IADD3 R3, R0, c[0x0][0x198], RZ ;  /* 0x0000660000037a10 */ /* 0x000fe20007ffe0ff */
[----:B------:R1:W-:Y:S01]  /*86a40*/  @P3 STG.E [R222.64], R238 ;  /* 0x000000eede003986 */ /* 0x0003e2000c101904 */
[----:B------:R-:W-:Y:S01]  /*86a50*/  ISETP.LT.AND P2, PT, R250, c[0x0][0x178], !P2 ;  /* 0x00005e00fa007a0c */ /* 0x000fe20005741270 */
[----:B-1----:R-:W-:Y:S01]  /*86a60*/  IMAD.WIDE R178, R0, 0x4, R220 ;  /* 0x0000000400b27825 */ /* 0x002fe200078e02dc */
[----:B------:R-:W-:Y:S02]  /*86a70*/  ISETP.GE.AND P3, PT, R240, c[0x0][0x17c], PT ;  /* 0x00005f00f0007a0c */ /* 0x000fe40003f66270 */
[----:B------:R-:W3:Y:S01]  /*86a80*/  LDL.LU R240, [R1+0x2074] ;  /* 0x0020740001f07983 */ /* 0x000ee20000300800 */
[----:B------:R-:W-:-:S03]  /*86a90*/  IMAD.WIDE R222, R0, 0x4, R176 ;  /* 0x0000000400de7825 */ /* 0x000fc600078e02b0 */
[----:B------:R1:W-:Y:S01]  /*86aa0*/  @P6 STG.E [R178.64], R249 ;  /* 0x000000f9b2006986 */ /* 0x0003e2000c101904 */
[----:B------:R-:W-:-:S03]  /*86ab0*/  ISETP.LT.AND P6, PT, R251, c[0x0][0x178], !P4 ;  /* 0x00005e00fb007a0c */ /* 0x000fc600067c1270 */
[----:B------:R2:W-:Y:S01]  /*86ac0*/  @P0 STG.E [R222.64], R239 ;  /* 0x000000efde000986 */ /* 0x0005e2000c101904 */
[----:B------:R-:W-:Y:S02]  /*86ad0*/  ISETP.GE.AND P1, PT, R243, c[0x0][0x17c], PT ;  /* 0x00005f00f3007a0c */ /* 0x000fe40003f26270 */
[----:B------:R-:W-:Y:S01]  /*86ae0*/  ISETP.LT.AND P4, PT, R250, c[0x0][0x178], !P4 ;  /* 0x00005e00fa007a0c */ /* 0x000fe20006781270 */
[----:B------:R-:W3:Y:S01]  /*86af0*/  LDL.LU R238, [R1+0x208c] ;  /* 0x00208c0001ee7983 */ /* 0x000ee20000300800 */
[----:B-1----:R-:W-:-:S03]  /*86b00*/  IMAD.WIDE R178, R3, 0x4, R220 ;  /* 0x0000000403b27825 */ /* 0x002fc600078e02dc */
[----:B------:R-:W3:Y:S01]  /*86b10*/  LDL.LU R237, [R1+0x20a4] ;  /* 0x0020a40001ed7983 */ /* 0x000ee20000300800 */
[C---:B--2---:R-:W-:Y:S01]  /*86b20*/  IMAD.WIDE R222, R3.reuse, 0x4, R176 ;  /* 0x0000000403de7825 */ /* 0x044fe200078e02b0 */
[----:B------:R-:W-:Y:S02]  /*86b30*/  IADD3 R3, R3, c[0x0][0x198], RZ ;  /* 0x0000660003037a10 */ /* 0x000fe40007ffe0ff */
[----:B------:R1:W-:Y:S01]  /*86b40*/  @P5 STG.E [R178.64], R232 ;  /* 0x000000e8b2005986 */ /* 0x0003e2000c101904 */
[----:B------:R-:W-:Y:S02]  /*86b50*/  ISETP.LT.AND P5, PT, R251, c[0x0][0x178], !P1 ;  /* 0x00005e00fb007a0c */ /* 0x000fe40004fa1270 */
[----:B------:R-:W-:Y:S02]  /*86b60*/  ISETP.LT.AND P1, PT, R250, c[0x0][0x178], !P1 ;  /* 0x00005e00fa007a0c */ /* 0x000fe40004f21270 */
[C---:B------:R-:W-:Y:S01]  /*86b70*/  IADD3 R0, R3.reuse, c[0x0][0x198], RZ ;  /* 0x0000660003007a10 */ /* 0x040fe20007ffe0ff */
[----:B------:R2:W-:Y:S01]  /*86b80*/  @P2 STG.E [R222.64], R44 ;  /* 0x0000002cde002986 */ /* 0x0005e2000c101904 */
[----:B-1----:R-:W-:-:S05]  /*86b90*/  IMAD.WIDE R178, R3, 0x4, R220 ;  /* 0x0000000403b27825 */ /* 0x002fca00078e02dc */
[----:B------:R1:W-:Y:S01]  /*86ba0*/  @P6 STG.E [R178.64], R233 ;  /* 0x000000e9b2006986 */ /* 0x0003e2000c101904 */
[----:B------:R-:W-:Y:S01]  /*86bb0*/  ISETP.LT.AND P6, PT, R251, c[0x0][0x178], !P3 ;  /* 0x00005e00fb007a0c */ /* 0x000fe20005fc1270 */
[----:B--2---:R-:W-:Y:S01]  /*86bc0*/  IMAD.WIDE R222, R0, 0x4, R220 ;  /* 0x0000000400de7825 */ /* 0x004fe200078e02dc */
[----:B------:R-:W-:Y:S02]  /*86bd0*/  ISETP.LT.AND P3, PT, R250, c[0x0][0x178], !P3 ;  /* 0x00005e00fa007a0c */ /* 0x000fe40005f61270 */
[----:B------:R-:W-:Y:S01]  /*86be0*/  ISETP.GE.AND P0, PT, R242, c[0x0][0x17c], PT ;  /* 0x00005f00f2007a0c */ /* 0x000fe20003f06270 */
[----:B-1----:R-:W-:-:S04]  /*86bf0*/  IMAD.WIDE R178, R3, 0x4, R176 ;  /* 0x0000000403b27825 */ /* 0x002fc800078e02b0 */
[C---:B------:R-:W-:Y:S01]  /*86c00*/  IMAD.WIDE R232, R0.reuse, 0x4, R176 ;  /* 0x0000000400e87825 */ /* 0x040fe200078e02b0 */
[----:B------:R-:W-:Y:S01]  /*86c10*/  IADD3 R0, R0, c[0x0][0x198], RZ ;  /* 0x0000660000007a10 */ /* 0x000fe20007ffe0ff */
[----:B------:R1:W-:Y:S04]  /*86c20*/  @P4 STG.E [R178.64], R45 ;  /* 0x0000002db2004986 */ /* 0x0003e8000c101904 */
[----:B------:R-:W-:Y:S01]  /*86c30*/  @P5 STG.E [R222.64], R224 ;  /* 0x000000e0de005986 */ /* 0x000fe2000c101904 */
[----:B------:R-:W-:-:S03]  /*86c40*/  ISETP.LT.AND P5, PT, R250, c[0x0][0x178], !P0 ;  /* 0x00005e00fa007a0c */ /* 0x000fc600047a1270 */
[----:B------:R-:W-:Y:S01]  /*86c50*/  @P1 STG.E [R232.64], R40 ;  /* 0x00000028e8001986 */ /* 0x000fe2000c101904 */
[----:B------:R-:W-:Y:S01]  /*86c60*/  ISETP.LT.AND P1, PT, R251, c[0x0][0x178], !P0 ;  /* 0x00005e00fb007a0c */ /* 0x000fe20004721270 */
[----:B-1----:R-:W-:-:S04]  /*86c70*/  IMAD.WIDE R44, R0, 0x4, R220 ;  /* 0x00000004002c7825 */ /* 0x002fc800078e02dc */
[C---:B------:R-:W-:Y:S01]  /*86c80*/  IMAD.WIDE R178, R0.reuse, 0x4, R176 ;  /* 0x0000000400b27825 */ /* 0x040fe200078e02b0 */
[----:B------:R-:W-:Y:S01]  /*86c90*/  IADD3 R0, R0, c[0x0][0x198], RZ ;  /* 0x0000660000007a10 */ /* 0x000fe20007ffe0ff */
[----:B------:R1:W-:Y:S04]  /*86ca0*/  @P6 STG.E [R44.64], R225 ;  /* 0x000000e12c006986 */ /* 0x0003e8000c101904 */
[----:B------:R2:W-:Y:S01]  /*86cb0*/  @P3 STG.E [R178.64], R41 ;  /* 0x00000029b2003986 */ /* 0x0005e2000c101904 */
[C---:B------:R-:W-:Y:S01]  /*86cc0*/  IADD3 R3, R0.reuse, c[0x0][0x198], RZ ;  /* 0x0000660000037a10 */ /* 0x040fe20007ffe0ff */
[----:B-1----:R-:W-:-:S04]  /*86cd0*/  IMAD.WIDE R44, R0, 0x4, R220 ;  /* 0x00000004002c7825 */ /* 0x002fc800078e02dc */
[----:B--2---:R-:W-:Y:S01]  /*86ce0*/  IMAD.WIDE R40, R0, 0x4, R176 ;  /* 0x0000000400287825 */ /* 0x004fe200078e02b0 */
[----:B------:R1:W-:Y:S04]  /*86cf0*/  @P1 STG.E [R44.64], R212 ;  /* 0x000000d42c001986 */ /* 0x0003e8000c101904 */
[----:B------:R2:W-:Y:S01]  /*86d00*/  @P5 STG.E [R40.64], R36 ;  /* 0x0000002428005986 */ /* 0x0005e2000c101904 */
[----:B-1----:R-:W-:-:S04]  /*86d10*/  IMAD.WIDE R44, R3, 0x4, R220 ;  /* 0x00000004032c7825 */ /* 0x002fc800078e02dc */
[C---:B--2---:R-:W-:Y:S01]  /*86d20*/  IMAD.WIDE R40, R3.reuse, 0x4, R176 ;  /* 0x0000000403287825 */ /* 0x044fe200078e02b0 */
[----:B------:R-:W-:Y:S02]  /*86d30*/  IADD3 R3, R3, c[0x0][0x198], RZ ;  /* 0x0000660003037a10 */ /* 0x000fe40007ffe0ff */
[----:B----4-:R-:W-:Y:S02]  /*86d40*/  ISETP.GE.AND P4, PT, R236, c[0x0][0x17c], PT ;  /* 0x00005f00ec007a0c */ /* 0x010fe40003f86270 */
[----:B------:R-:W2:Y:S01]  /*86d50*/  LDL.LU R236, [R1+0x20a8] ;  /* 0x0020a80001ec7983 */ /* 0x000ea20000300800 */
[----:B---3--:R-:W-:-:S03]  /*86d60*/  ISETP.GE.AND P2, PT, R241, c[0x0][0x17c], PT ;  /* 0x00005f00f1007a0c */ /* 0x008fc60003f46270 */
[----:B------:R-:W3:Y:S01]  /*86d70*/  LDL.LU R223, [R1+0x2070] ;  /* 0x0020700001df7983 */ /* 0x000ee20000300800 */
[C---:B------:R-:W-:Y:S02]  /*86d80*/  ISETP.LT.AND P3, PT, R251.reuse, c[0x0][0x178], !P2 ;  /* 0x00005e00fb007a0c */ /* 0x040fe40005761270 */
[C---:B------:R-:W-:Y:S01]  /*86d90*/  ISETP.LT.AND P6, PT, R250.reuse, c[0x0][0x178], !P2 ;  /* 0x00005e00fa007a0c */ /* 0x040fe200057c1270 */
[----:B------:R-:W4:Y:S01]  /*86da0*/  LDL.LU R222, [R1+0x2088] ;  /* 0x0020880001de7983 */ /* 0x000f220000300800 */
[----:B------:R-:W-:Y:S02]  /*86db0*/  ISETP.LT.AND P1, PT, R251, c[0x0][0x178], !P4 ;  /* 0x00005e00fb007a0c */ /* 0x000fe40006721270 */
[----:B------:R-:W-:Y:S01]  /*86dc0*/  ISETP.LT.AND P4, PT, R250, c[0x0][0x178], !P4 ;  /* 0x00005e00fa007a0c */ /* 0x000fe20006781270 */
[----:B------:R-:W4:Y:S04]  /*86dd0*/  LDL.LU R179, [R1+0x20a0] ;  /* 0x0020a00001b37983 */ /* 0x000f280000300800 */
[----:B------:R-:W4:Y:S04]  /*86de0*/  LDL.LU R178, [R1+0x20b8] ;  /* 0x0020b80001b27983 */ /* 0x000f280000300800 */
[----:B------:R-:W-:Y:S04]  /*86df0*/  @P3 STG.E [R44.64], R213 ;  /* 0x000000d52c003986 */ /* 0x000fe8000c101904 */
[----:B------:R1:W-:Y:S02]  /*86e00*/  @P6 STG.E [R40.64], R37 ;  /* 0x0000002528006986 */ /* 0x0003e4000c101904 */
[----:B-1----:R-:W-:-:S05]  /*86e10*/  IMAD.WIDE R36, R3, 0x4, R220 ;  /* 0x0000000403247825 */ /* 0x002fca00078e02dc */
[----:B------:R1:W-:Y:S02]  /*86e20*/  @P1 STG.E [R36.64], R12 ;  /* 0x0000000c24001986 */ /* 0x0003e4000c101904 */
[----:B-1----:R-:W-:-:S05]  /*86e30*/  IMAD.WIDE R36, R3, 0x4, R176 ;  /* 0x0000000403247825 */ /* 0x002fca00078e02b0 */
[----:B------:R1:W-:Y:S04]  /*86e40*/  @P4 STG.E [R36.64], R32 ;  /* 0x0000002024004986 */ /* 0x0003e8000c101904 */
[----:B-1----:R-:W4:Y:S04]  /*86e50*/  LDL.LU R37, [R1+0x20bc] ;  /* 0x0020bc0001257983 */ /* 0x002f280000300800 */
[----:B------:R-:W4:Y:S01]  /*86e60*/  LDL.LU R36, [R1+0x2084] ;  /* 0x0020840001247983 */ /* 0x000f220000300800 */
[----:B------:R-:W-:-:S04]  /*86e70*/  ISETP.GE.AND P0, PT, R240, c[0x0][0x17c], PT ;  /* 0x00005f00f0007a0c */ /* 0x000fc80003f06270 */
[----:B------:R-:W-:Y:S02]  /*86e80*/  ISETP.LT.AND P3, PT, R251, c[0x0][0x178], !P0 ;  /* 0x00005e00fb007a0c */ /* 0x000fe40004761270 */
[----:B------:R-:W-:Y:S02]  /*86e90*/  ISETP.LT.AND P6, PT, R250, c[0x0][0x178], !P0 ;  /* 0x00005e00fa007a0c */ /* 0x000fe400047c1270 */
[----:B------:R-:W-:Y:S02]  /*86ea0*/  IADD3 R0, R3, c[0x0][0x198], RZ ;  /* 0x0000660003007a10 */ /* 0x000fe40007ffe0ff */
[----:B------:R-:W-:-:S03]  /*86eb0*/  ISETP.GE.AND P2, PT, R238, c[0x0][0x17c], PT ;  /* 0x00005f00ee007a0c */ /* 0x000fc60003f46270 */
[----:B------:R-:W-:Y:S01]  /*86ec0*/  IMAD.WIDE R40, R0, 0x4, R220 ;  /* 0x0000000400287825 */ /* 0x000fe200078e02dc */
[----:B------:R-:W-:-:S03]  /*86ed0*/  ISETP.LT.AND P1, PT, R251, c[0x0][0x178], !P2 ;  /* 0x00005e00fb007a0c */ /* 0x000fc60005721270 */
[----:B------:R-:W-:Y:S01]  /*86ee0*/  IMAD.WIDE R44, R0, 0x4, R176 ;  /* 0x00000004002c7825 */ /* 0x000fe200078e02b0 */
[----:B------:R-:W-:Y:S02]  /*86ef0*/  ISETP.GE.AND P5, PT, R237, c[0x0][0x17c], PT ;  /* 0x00005f00ed007a0c */ /* 0x000fe40003fa6270 */
[----:B------:R-:W-:Y:S01]  /*86f00*/  ISETP.LT.AND P2, PT, R250, c[0x0][0x178], !P2 ;  /* 0x00005e00fa007a0c */ /* 0x000fe20005741270 */
[----:B------:R1:W-:Y:S01]  /*86f10*/  @P3 STG.E [R40.64], R13 ;  /* 0x0000000d28003986 */ /* 0x0003e2000c101904 */
[----:B------:R-:W-:-:S03]  /*86f20*/  IADD3 R0, R0, c[0x0][0x198], RZ ;  /* 0x0000660000007a10 */ /* 0x000fc60007ffe0ff */
[----:B------:R1:W-:Y:S01]  /*86f30*/  @P6 STG.E [R44.64], R33 ;  /* 0x000000212c006986 */ /* 0x0003e2000c101904 */
[----:B------:R-:W-:Y:S02]  /*86f40*/  ISETP.LT.AND P6, PT, R251, c[0x0][0x178], !P5 ;  /* 0x00005e00fb007a0c */ /* 0x000fe40006fc1270 */
[----:B------:R-:W-:Y:S01]  /*86f50*/  ISETP.LT.AND P5, PT, R250, c[0x0][0x178], !P5 ;  /* 0x00005e00fa007a0c */ /* 0x000fe20006fa1270 */
[C---:B-1----:R-:W-:Y:S01]  /*86f60*/  IMAD.WIDE R12, R0.reuse, 0x4, R220 ;  /* 0x00000004000c7825 */ /* 0x042fe200078e02dc */
[----:B------:R-:W4:Y:S03]  /*86f70*/  LDL.LU R41, [R1+0x209c] ;  /* 0x00209c0001297983 */ /* 0x000f260000300800 */
[C---:B------:R-:W-:Y:S01]  /*86f80*/  IMAD.WIDE R32, R0.reuse, 0x4, R176 ;  /* 0x0000000400207825 */ /* 0x040fe200078e02b0 */
[----:B------:R-:W-:Y:S01]  /*86f90*/  IADD3 R0, R0, c[0x0][0x198], RZ ;  /* 0x0000660000007a10 */ /* 0x000fe20007ffe0ff */
[----:B------:R1:W-:Y:S04]  /*86fa0*/  @P1 STG.E [R12.64], R228 ;  /* 0x000000e40c001986 */ /* 0x0003e8000c101904 */
[----:B------:R1:W-:Y:S01]  /*86fb0*/  @P2 STG.E [R32.64], R28 ;  /* 0x0000001c20002986 */ /* 0x0003e2000c101904 */
[----:B------:R-:W-:-:S03]  /*86fc0*/  IADD3 R3, R0, c[0x0][0x198], RZ ;  /* 0x0000660000037a10 */ /* 0x000fc60007ffe0ff */
[----:B------:R-:W4:Y:S01]  /*86fd0*/  LDL.LU R40, [R1+0x20b4] ;  /* 0x0020b40001287983 */ /* 0x000f220000300800 */
[----:B-1----:R-:W-:-:S04]  /*86fe0*/  IMAD.WIDE R12, R0, 0x4, R220 ;  /* 0x00000004000c7825 */ /* 0x002fc800078e02dc */
[----:B------:R-:W-:Y:S01]  /*86ff0*/  IMAD.WIDE R32, R0, 0x4, R176 ;  /* 0x0000000400207825 */ /* 0x000fe200078e02b0 */
[----:B------:R1:W-:Y:S04]  /*87000*/  @P6 STG.E [R12.64], R229 ;  /* 0x000000e50c006986 */ /* 0x0003e8000c101904 */
[----:B------:R1:W-:Y:S02]  /*87010*/  @P5 STG.E [R32.64], R29 ;  /* 0x0000001d20005986 */ /* 0x0003e4000c101904 */
[----:B-1----:R-:W-:-:S04]  /*87020*/  IMAD.WIDE R12, R3, 0x4, R220 ;  /* 0x00000004030c7825 */ /* 0x002fc800078e02dc */
[C---:B------:R-:W-:Y:S01]  /*87030*/  IMAD.WIDE R28, R3.reuse, 0x4, R176 ;  /* 0x00000004031c7825 */ /* 0x040fe200078e02b0 */
[----:B------:R-:W-:-:S04]  /*87040*/  IADD3 R3, R3, c[0x0][0x198], RZ ;  /* 0x0000660003037a10 */ /* 0x000fc80007ffe0ff */
[----:B------:R-:W-:-:S05]  /*87050*/  IADD3 R0, R3, c[0x0][0x198], RZ ;  /* 0x0000660003007a10 */ /* 0x000fca0007ffe0ff */
[----:B------:R-:W-:Y:S01]  /*87060*/  IMAD.WIDE R32, R0, 0x4, R176 ;  /* 0x0000000400207825 */ /* 0x000fe200078e02b0 */
[----:B--2---:R-:W-:-:S04]  /*87070*/  ISETP.GE.AND P0, PT, R236, c[0x0][0x17c], PT ;  /* 0x00005f00ec007a0c */ /* 0x004fc80003f06270 */
[----:B------:R-:W-:Y:S02]  /*87080*/  ISETP.LT.AND P1, PT, R251, c[0x0][0x178], !P0 ;  /* 0x00005e00fb007a0c */ /* 0x000fe40004721270 */
[----:B---3--:R-:W-:Y:S02]  /*87090*/  ISETP.GE.AND P4, PT, R223, c[0x0][0x17c], PT ;  /* 0x00005f00df007a0c */ /* 0x008fe40003f86270 */
[----:B------:R-:W-:Y:S02]  /*870a0*/  ISETP.LT.AND P2, PT, R250, c[0x0][0x178], !P0 ;  /* 0x00005e00fa007a0c */ /* 0x000fe40004741270 */
[----:B------:R-:W-:Y:S02]  /*870b0*/  ISETP.LT.AND P6, PT, R251, c[0x0][0x178], !P4 ;  /* 0x00005e00fb007a0c */ /* 0x000fe400067c1270 */
[----:B----4-:R-:W-:Y:S02]  /*870c0*/  ISETP.GE.AND P3, PT, R222, c[0x0][0x17c], PT ;  /* 0x00005f00de007a0c */ /* 0x010fe40003f66270 */
[----:B------:R-:W-:-:S03]  /*870d0*/  ISETP.LT.AND P4, PT, R250, c[0x0][0x178], !P4 ;  /* 0x00005e00fa007a0c */ /* 0x000fc60006781270 */
[----:B------:R1:W-:Y:S01]  /*870e0*/  @P1 STG.E [R12.64], R216 ;  /* 0x000000d80c001986 */ /* 0x0003e2000c101904 */
[----:B------:R-:W-:-:S03]  /*870f0*/  ISETP.GE.AND P0, PT, R179, c[0x0][0x17c], PT ;  /* 0x00005f00b3007a0c */ /* 0x000fc60003f06270 */
[----:B------:R2:W-:Y:S01]  /*87100*/  @P2 STG.E [R28.64], R24 ;  /* 0x000000181c002986 */ /* 0x0005e2000c101904 */
[----:B------:R-:W-:Y:S02]  /*87110*/  ISETP.LT.AND P2, PT, R251, c[0x0][0x178], !P3 ;  /* 0x00005e00fb007a0c */ /* 0x000fe40005f41270 */
[----:B------:R-:W-:Y:S01]  /*87120*/  ISETP.LT.AND P3, PT, R250, c[0x0][0x178], !P3 ;  /* 0x00005e00fa007a0c */ /* 0x000fe20005f61270 */
[----:B-1----:R-:W-:-:S05]  /*87130*/  IMAD.WIDE R12, R3, 0x4, R220 ;  /* 0x00000004030c7825 */ /* 0x002fca00078e02dc */
[----:B------:R1:W-:Y:S01]  /*87140*/  @P6 STG.E [R12.64], R217 ;  /* 0x000000d90c006986 */ /* 0x0003e2000c101904 */
[----:B------:R-:W-:Y:S01]  /*87150*/  ISETP.LT.AND P6, PT, R251, c[0x0][0x178], !P0 ;  /* 0x00005e00fb007a0c */ /* 0x000fe200047c1270 */
[----:B--2---:R-:W-:Y:S01]  /*87160*/  IMAD.WIDE R28, R0, 0x4, R220 ;  /* 0x00000004001c7825 */ /* 0x004fe200078e02dc */
[----:B------:R-:W-:Y:S02]  /*87170*/  ISETP.LT.AND P0, PT, R250, c[0x0][0x178], !P0 ;  /* 0x00005e00fa007a0c */ /* 0x000fe40004701270 */
[----:B------:R-:W-:Y:S01]  /*87180*/  IADD3 R0, R0, c[0x0][0x198], RZ ;  /* 0x0000660000007a10 */ /* 0x000fe20007ffe0ff */
[----:B-1----:R-:W-:-:S05]  /*87190*/  IMAD.WIDE R12, R3, 0x4, R176 ;  /* 0x00000004030c7825 */ /* 0x002fca00078e02b0 */
[----:B------:R1:W-:Y:S04]  /*871a0*/  @P4 STG.E [R12.64], R25 ;  /* 0x000000190c004986 */ /* 0x0003e8000c101904 */
[----:B------:R2:W-:Y:S04]  /*871b0*/  @P2 STG.E [R28.64], R8 ;  /* 0x000000081c002986 */ /* 0x0005e8000c101904 */
[----:B------:R-:W-:Y:S01]  /*871c0*/  @P3 STG.E [R32.64], R20 ;  /* 0x0000001420003986 */ /* 0x000fe2000c101904 */
[----:B-1----:R-:W-:-:S04]  /*871d0*/  IMAD.WIDE R12, R0, 0x4, R220 ;  /* 0x00000004000c7825 */ /* 0x002fc800078e02dc */
[----:B------:R-:W-:Y:S01]  /*871e0*/  IMAD.WIDE R24, R0, 0x4, R176 ;  /* 0x0000000400187825 */ /* 0x000fe200078e02b0 */
[----:B------:R-:W-:Y:S01]  /*871f0*/  @P6 STG.E [R12.64], R9 ;  /* 0x000000090c006986 */ /* 0x000fe2000c101904 */
[----:B------:R-:W-:-:S03]  /*87200*/  ISETP.GE.AND P1, PT, R37, c[0x0][0x17c], PT ;  /* 0x00005f0025007a0c */ /* 0x000fc60003f26270 */
[----:B------:R-:W3:Y:S01]  /*87210*/  LDL.LU R37, [R1+0x20e0] ;  /* 0x0020e00001257983 */ /* 0x000ee20000300800 */
[----:B------:R-:W-:-:S03]  /*87220*/  ISETP.GE.AND P4, PT, R36, c[0x0][0x17c], PT ;  /* 0x00005f0024007a0c */ /* 0x000fc60003f86270 */
[----:B------:R-:W4:Y:S04]  /*87230*/  LDL.LU R36, [R1+0x20e8] ;  /* 0x0020e80001247983 */ /* 0x000f280000300800 */
[----:B--2---:R-:W2:Y:S04]  /*87240*/  LDL.LU R28, [R1+0x2098] ;  /* 0x00209800011c7983 */ /* 0x004ea80000300800 */
[----:B------:R1:W-:Y:S04]  /*87250*/  @P0 STG.E [R24.64], R21 ;  /* 0x0000001518000986 */ /* 0x0003e8000c101904 */
[----:B-1----:R-:W2:Y:S04]  /*87260*/  LDL.LU R24, [R1+0x20b0] ;  /* 0x0020b00001187983 */ /* 0x002ea80000300800 */
[----:B------:R-:W2:Y:S01]  /*87270*/  LDL.LU R20, [R1+0x20dc] ;  /* 0x0020dc0001147983 */ /* 0x000ea20000300800 */
[----:B------:R-:W-:-:S02]  /*87280*/  ISETP.GE.AND P5, PT, R178, c[0x0][0x17c], PT ;  /* 0x00005f00b2007a0c */ /* 0x000fc40003fa6270 */
[----:B------:R-:W-:Y:S01]  /*87290*/  IADD3 R0, R0, c[0x0][0x198], RZ ;  /* 0x0000660000007a10 */ /* 0x000fe20007ffe0ff */
[----:B------:R-:W4:Y:S01]  /*872a0*/  LDL.LU R21, [R1+0x20f4] ;  /* 0x0020f40001157983 */ /* 0x000f220000300800 */
[C---:B------:R-:W-:Y:S02]  /*872b0*/  ISETP.LT.AND P3, PT, R251.reuse, c[0x0][0x178], !P5 ;  /* 0x00005e00fb007a0c */ /* 0x040fe40006f61270 */
[----:B------:R-:W-:Y:S01]  /*872c0*/  ISETP.LT.AND P5, PT, R250, c[0x0][0x178], !P5 ;  /* 0x00005e00fa007a0c */ /* 0x000fe20006fa1270 */
[----:B------:R-:W-:Y:S01]  /*872d0*/  IMAD.WIDE R12, R0, 0x4, R220 ;  /* 0x00000004000c7825 */ /* 0x000fe200078e02dc */
[----:B------:R-:W-:Y:S02]  /*872e0*/  ISETP.LT.AND P0, PT, R251, c[0x0][0x178], !P1 ;  /* 0x00005e00fb007a0c */ /* 0x000fe40004f01270 */
[----:B------:R-:W-:Y:S01]  /*872f0*/  ISETP.LT.AND P1, PT, R250, c[0x0][0x178], !P1 ;  /* 0x00005e00fa007a0c */ /* 0x000fe20004f21270 */
[C---:B------:R-:W-:Y:S01]  /*87300*/  IMAD.WIDE R8, R0.reuse, 0x4, R176 ;  /* 0x0000000400087825 */ /* 0x040fe200078e02b0 */
[----:B------:R-:W-:-:S05]  /*87310*/  IADD3 R3, R0, c[0x0][0x198], RZ ;  /* 0x0000660000037a10 */ /* 0x000fca0007ffe0ff */
[----:B------:R1:W-:Y:S01]  /*87320*/  @P3 STG.E [R12.64], R4 ;  /* 0x000000040c003986 */ /* 0x0003e2000c101904 */
[----:B------:R-:W-:-:S03]  /*87330*/  ISETP.LT.AND P3, PT, R251, c[0x0][0x178], !P4 ;  /* 0x00005e00fb007a0c */ /* 0x000fc60006761270 */
[----:B------:R1:W-:Y:S01]  /*87340*/  @P5 STG.E [R8.64], R16 ;  /* 0x0000001008005986 */ /* 0x0003e2000c101904 */
[----:B------:R-:W-:Y:S01]  /*87350*/  ISETP.GE.AND P2, PT, R41, c[0x0][0x17c], PT ;  /* 0x00005f0029007a0c */ /* 0x000fe20003f46270 */
[----:B-1----:R-:W-:-:S04]  /*87360*/  IMAD.WIDE R12, R3, 0x4, R220 ;  /* 0x00000004030c7825 */ /* 0x002fc800078e02dc */
[C---:B------:R-:W-:Y:S01]  /*87370*/  IMAD.WIDE R8, R3.reuse, 0x4, R176 ;  /* 0x0000000403087825 */ /* 0x040fe200078e02b0 */
[----:B------:R-:W-:Y:S01]  /*87380*/  IADD3 R3, R3, c[0x0][0x198], RZ ;  /* 0x0000660003037a10 */ /* 0x000fe20007ffe0ff */
[----:B------:R1:W-:Y:S01]  /*87390*/  @P0 STG.E [R12.64], R5 ;  /* 0x000000050c000986 */ /* 0x0003e2000c101904 */
[----:B------:R-:W-:-:S03]  /*873a0*/  ISETP.LT.AND P4, PT, R250, c[0x0][0x178], !P4 ;  /* 0x00005e00fa007a0c */ /* 0x000fc60006781270 */
[----:B------:R1:W-:Y:S01]  /*873b0*/  @P1 STG.E [R8.64], R17 ;  /* 0x0000001108001986 */ /* 0x0003e2000c101904 */
[----:B------:R-:W-:Y:S02]  /*873c0*/  ISETP.LT.AND P1, PT, R251, c[0x0][0x178], !P2 ;  /* 0x00005e00fb007a0c */ /* 0x000fe40005721270 */
[----:B------:R-:W-:Y:S02]  /*873d0*/  ISETP.GE.AND P6, PT, R40, c[0x0][0x17c], PT ;  /* 0x00005f0028007a0c */ /* 0x000fe40003fc6270 */
[C---:B------:R-:W-:Y:S01]  /*873e0*/  IADD3 R0, R3.reuse, c[0x0][0x198], RZ ;  /* 0x0000660003007a10 */ /* 0x040fe20007ffe0ff */
[--C-:B-1----:R-:W-:Y:S01]  /*873f0*/  IMAD.WIDE R4, R3, 0x4, R220.reuse ;  /* 0x0000000403047825 */ /* 0x102fe200078e02dc */
[----:B------:R-:W-:Y:S01]  /*87400*/  ISETP.LT.AND P2, PT, R250, c[0x0][0x178], !P2 ;  /* 0x00005e00fa007a0c */ /* 0x000fe20005741270 */
[----:B------:R-:W4:Y:S02]  /*87410*/  LDL.LU R17, [R1+0x2104] ;  /* 0x0021040001117983 */ /* 0x000f240000300800 */
[----:B------:R-:W-:-:S02]  /*87420*/  IMAD.WIDE R8, R0, 0x4, R220 ;  /* 0x0000000400087825 */ /* 0x000fc400078e02dc */
[----:B------:R1:W-:Y:S01]  /*87430*/  @P3 STG.E [R4.64], R234 ;  /* 0x000000ea04003986 */ /* 0x0003e2000c101904 */
[----:B------:R-:W-:Y:S01]  /*87440*/  ISETP.LT.AND P3, PT, R251, c[0x0][0x178], !P6 ;  /* 0x00005e00fb007a0c */ /* 0x000fe20007761270 */
[--C-:B------:R-:W-:Y:S01]  /*87450*/  IMAD.WIDE R12, R0, 0x4, R176.reuse ;  /* 0x00000004000c7825 */ /* 0x100fe200078e02b0 */
[----:B------:R-:W-:Y:S01]  /*87460*/  ISETP.LT.AND P6, PT, R250, c[0x0][0x178], !P6 ;  /* 0x00005e00fa007a0c */ /* 0x000fe200077c1270 */
[----:B------:R-:W4:Y:S01]  /*87470*/  LDL.LU R16, [R1+0x20ac] ;  /* 0x0020ac0001107983 */ /* 0x000f220000300800 */
[----:B------:R-:W-:Y:S01]  /*87480*/  IADD3 R0, R0, c[0x0][0x198], RZ ;  /* 0x0000660000007a10 */ /* 0x000fe20007ffe0ff */
[----:B-1----:R-:W-:-:S05]  /*87490*/  IMAD.WIDE R4, R3, 0x4, R176 ;  /* 0x0000000403047825 */ /* 0x002fca00078e02b0 */
[----:B------:R1:W-:Y:S04]  /*874a0*/  @P4 STG.E [R4.64], R46 ;  /* 0x0000002e04004986 */ /* 0x0003e8000c101904 */
[----:B------:R1:W-:Y:S04]  /*874b0*/  @P1 STG.E [R8.64], R235 ;  /* 0x000000eb08001986 */ /* 0x0003e8000c101904 */
[----:B------:R-:W-:Y:S01]  /*874c0*/  @P2 STG.E [R12.64], R47 ;  /* 0x0000002f0c002986 */ /* 0x000fe2000c101904 */
[----:B-1----:R-:W-:-:S04]  /*874d0*/  IMAD.WIDE R4, R0, 0x4, R220 ;  /* 0x0000000400047825 */ /* 0x002fc800078e02dc */
[----:B------:R-:W-:Y:S01]  /*874e0*/  IMAD.WIDE R8, R0, 0x4, R176 ;  /* 0x0000000400087825 */ /* 0x000fe200078e02b0 */
[----:B------:R1:W-:Y:S04]  /*874f0*/  @P3 STG.E [R4.64], R226 ;  /* 0x000000e204003986 */ /* 0x0003e8000c101904 */
[----:B------:R1:W-:Y:S01]  /*87500*/  @P6 STG.E [R8.64], R42 ;  /* 0x0000002a08006986 */ /* 0x0003e2000c101904 */
[----:B--2---:R-:W-:-:S03]  /*87510*/  ISETP.GE.AND P6, PT, R20, c[0x0][0x17c], PT ;  /* 0x00005f0014007a0c */ /* 0x004fc60003fc6270 */
[----:B------:R-:W2:Y:S01]  /*87520*/  LDL.LU R20, [R1+0x20d8] ;  /* 0x0020d80001147983 */ /* 0x000ea20000300800 */
[----:B---3--:R-:W-:-:S04]  /*87530*/  ISETP.GE.AND P5, PT, R37, c[0x0][0x17c], PT ;  /* 0x00005f0025007a0c */ /* 0x008fc80003fa6270 */
[C---:B------:R-:W-:Y:S02]  /*87540*/  ISETP.LT.AND P1, PT, R251.reuse, c[0x0][0x178], !P5 ;  /* 0x00005e00fb007a0c */ /* 0x040fe40006f21270 */
[----:B------:R-:W-:Y:S02]  /*87550*/  ISETP.LT.AND P5, PT, R250, c[0x0][0x178], !P5 ;  /* 0x00005e00fa007a0c */ /* 0x000fe40006fa1270 */
[----:B----4-:R-:W-:Y:S02]  /*87560*/  ISETP.GE.AND P0, PT, R36, c[0x0][0x17c], PT ;  /* 0x00005f0024007a0c */ /* 0x010fe40003f06270 */
[----:B------:R-:W-:Y:S02]  /*87570*/  IADD3 R0, R0, c[0x0][0x198], RZ ;  /* 0x0000660000007a10 */ /* 0x000fe40007ffe0ff */
[----:B------:R-:W-:-:S03]  /*87580*/  ISETP.LT.AND P3, PT, R251, c[0x0][0x178], !P0 ;  /* 0x00005e00fb007a0c */ /* 0x000fc60004761270 */
[----:B-1----:R-:W-:Y:S01]  /*87590*/  IMAD.WIDE R4, R0, 0x4, R220 ;  /* 0x0000000400047825 */ /* 0x002fe200078e02dc */
[----:B------:R-:W-:Y:S02]  /*875a0*/  ISETP.GE.AND P4, PT, R28, c[0x0][0x17c], PT ;  /* 0x00005f001c007a0c */ /* 0x000fe40003f86270 */
[C---:B------:R-:W-:Y:S01]  /*875b0*/  IADD3 R3, R0.reuse, c[0x0][0x198], RZ ;  /* 0x0000660000037a10 */ /* 0x040fe20007ffe0ff */
[----:B------:R-:W-:Y:S01]  /*875c0*/  IMAD.WIDE R8, R0, 0x4, R176 ;  /* 0x0000000400087825 */ /* 0x000fe200078e02b0 */
[----:B------:R-:W-:Y:S01]  /*875d0*/  ISETP.LT.AND P0, PT, R250, c[0x0][0x178], !P0 ;  /* 0x00005e00fa007a0c */ /* 0x000fe20004701270 */
[----:B------:R1:W-:Y:S01]  /*875e0*/  @P1 STG.E [R4.64], R227 ;  /* 0x000000e304001986 */ /* 0x0003e2000c101904 */
[----:B------:R-:W-:-:S03]  /*875f0*/  ISETP.LT.AND P1, PT, R251, c[0x0][0x178], !P4 ;  /* 0x00005e00fb007a0c */ /* 0x000fc60006721270 */
[----:B------:R3:W-:Y:S01]  /*87600*/  @P5 STG.E [R8.64], R43 ;  /* 0x0000002b08005986 */ /* 0x0007e2000c101904 */
[----:B------:R-:W-:Y:S02]  /*87610*/  ISETP.GE.AND P2, PT, R24, c[0x0][0x17c], PT ;  /* 0x00005f0018007a0c */ /* 0x000fe40003f46270 */
[----:B------:R-:W-:Y:S01]  /*87620*/  ISETP.GE.AND P5, PT, R21, c[0x0][0x17c], PT ;  /* 0x00005f0015007a0c */ /* 0x000fe20003fa6270 */
[C---:B-1----:R-:W-:Y:S01]  /*87630*/  IMAD.WIDE R4, R3.reuse, 0x4, R220 ;  /* 0x0000000403047825 */ /* 0x042fe200078e02dc */
[----:B------:R-:W-:Y:S01]  /*87640*/  ISETP.LT.AND P4, PT, R250, c[0x0][0x178], !P4 ;  /* 0x00005e00fa007a0c */ /* 0x000fe20006781270 */
[----:B------:R-:W4:Y:S02]  /*87650*/  LDL.LU R21, [R1+0x20f0] ;  /* 0x0020f00001157983 */ /* 0x000f240000300800 */
[C---:B---3--:R-:W-:Y:S01]  /*87660*/  IMAD.WIDE R8, R3.reuse, 0x4, R176 ;  /* 0x0000000403087825 */ /* 0x048fe200078e02b0 */
[----:B------:R-:W-:Y:S01]  /*87670*/  IADD3 R3, R3, c[0x0][0x198], RZ ;  /* 0x0000660003037a10 */ /* 0x000fe20007ffe0ff */
[----:B------:R1:W-:Y:S01]  /*87680*/  @P3 STG.E [R4.64], R214 ;  /* 0x000000d604003986 */ /* 0x0003e2000c101904 */
[----:B------:R-:W-:-:S02]  /*87690*/  ISETP.LT.AND P3, PT, R251, c[0x0][0x178], !P2 ;  /* 0x00005e00fb007a0c */ /* 0x000fc40005761270 */
[C---:B------:R-:W-:Y:S01]  /*876a0*/  IADD3 R0, R3.reuse, c[0x0][0x198], RZ ;  /* 0x0000660003007a10 */ /* 0x040fe20007ffe0ff */
[----:B------:R3:W-:Y:S01]  /*876b0*/  @P0 STG.E [R8.64], R38 ;  /* 0x0000002608000986 */ /* 0x0007e2000c101904 */
[----:B-1----:R-:W-:-:S05]  /*876c0*/  IMAD.WIDE R4, R3, 0x4, R220 ;  /* 0x0000000403047825 */ /* 0x002fca00078e02dc */
[----:B------:R1:W-:Y:S01]  /*876d0*/  @P1 STG.E [R4.64], R215 ;  /* 0x000000d704001986 */ /* 0x0003e2000c101904 */
[----:B---3--:R-:W-:Y:S01]  /*876e0*/  IMAD.WIDE R8, R0, 0x4, R220 ;  /* 0x0000000400087825 */ /* 0x008fe200078e02dc */
[----:B------:R-:W-:Y:S02]  /*876f0*/  ISETP.GE.AND P0, PT, R17, c[0x0][0x17c], PT ;  /* 0x00005f0011007a0c */ /* 0x000fe40003f06270 */
[----:B------:R-:W3:Y:S01]  /*87700*/  LDL.LU R17, [R1+0x2118] ;  /* 0x0021180001117983 */ /* 0x000ee20000300800 */
[----:B-1----:R-:W-:-:S05]  /*87710*/  IMAD.WIDE R4, R3, 0x4, R176 ;  /* 0x0000000403047825 */ /* 0x002fca00078e02b0 */
[----:B------:R-:W-:Y:S01]  /*87720*/  @P4 STG.E [R4.64], R39 ;  /* 0x0000002704004986 */ /* 0x000fe2000c101904 */
[----:B------:R-:W-:-:S03]  /*87730*/  ISETP.GE.AND P4, PT, R16, c[0x0][0x17c], PT ;  /* 0x00005f0010007a0c */ /* 0x000fc60003f86270 */
[----:B------:R1:W-:Y:S04]  /*87740*/  @P3 STG.E [R8.64], R14 ;  /* 0x0000000e08003986 */ /* 0x0003e8000c101904 */
[----:B------:R-:W3:Y:S01]  /*87750*/  LDL.LU R16, [R1+0x211c] ;  /* 0x00211c0001107983 */ /* 0x000ee20000300800 */
[----:B--2---:R-:W-:-:S03]  /*87760*/  ISETP.GE.AND P3, PT, R20, c[0x0][0x17c], PT ;  /* 0x00005f0014007a0c */ /* 0x004fc60003f66270 */
[----:B------:R-:W2:Y:S04]  /*87770*/  LDL.LU R20, [R1+0x20d4] ;  /* 0x0020d40001147983 */ /* 0x000ea80000300800 */
[----:B-1----:R-:W2:Y:S01]  /*87780*/  LDL.LU R14, [R1+0x20ec] ;  /* 0x0020ec00010e7983 */ /* 0x002ea20000300800 */
[----:B------:R-:W-:Y:S01]  /*87790*/  ISETP.LT.AND P2, PT, R250, c[0x0][0x178], !P2 ;  /* 0x00005e00fa007a0c */ /* 0x000fe20005741270 */
[----:B------:R-:W-:Y:S01]  /*877a0*/  IMAD.WIDE R12, R0, 0x4, R176 ;  /* 0x00000004000c7825 */ /* 0x000fe200078e02b0 */
[----:B------:R-:W-:Y:S02]  /*877b0*/  ISETP.LT.AND P1, PT, R251, c[0x0][0x178], !P6 ;  /* 0x00005e00fb007a0c */ /* 0x000fe40007721270 */
[----:B------:R-:W-:Y:S02]  /*877c0*/  ISETP.LT.AND P6, PT, R250, c[0x0][0x178], !P6 ;  /* 0x00005e00fa007a0c */ /* 0x000fe400077c1270 */
[----:B------:R-:W-:-:S05]  /*877d0*/  IADD3 R0, R0, c[0x0][0x198], RZ ;  /* 0x0000660000007a10 */ /* 0x000fca0007ffe0ff */
[C---:B------:R-:W-:Y:S02]  /*877e0*/  IMAD.WIDE R4, R0.reuse, 0x4, R220 ;  /* 0x0000000400047825 */ /* 0x040fe400078e02dc */
[----:B------:R-:W-:Y:S01]  /*877f0*/  @P2 STG.E [R12.64], R34 ;  /* 0x000000220c002986 */ /* 0x000fe2000c101904 */
[C---:B------:R-:W-:Y:S01]  /*87800*/  ISETP.LT.AND P2, PT, R251.reuse, c[0x0][0x178], !P5 ;  /* 0x00005e00fb007a0c */ /* 0x040fe20006f41270 */
[----:B------:R-:W-:Y:S01]  /*87810*/  IMAD.WIDE R8, R0, 0x4, R176 ;  /* 0x0000000400087825 */ /* 0x000fe200078e02b0 */
[----:B------:R-:W-:Y:S02]  /*87820*/  ISETP.LT.AND P5, PT, R250, c[0x0][0x178], !P5 ;  /* 0x00005e00fa007a0c */ /* 0x000fe40006fa1270 */
[----:B------:R-:W-:Y:S01]  /*87830*/  IADD3 R0, R0, c[0x0][0x198], RZ ;  /* 0x0000660000007a10 */ /* 0x000fe20007ffe0ff */
[----:B------:R1:W-:Y:S01]  /*87840*/  @P1 STG.E [R4.64], R15 ;  /* 0x0000000f04001986 */ /* 0x0003e2000c101904 */
[----:B------:R-:W-:-:S03]  /*87850*/  ISETP.LT.AND P1, PT, R251, c[0x0][0x178], !P0 ;  /* 0x00005e00fb007a0c */ /* 0x000fc60004721270 */
[----:B------:R4:W-:Y:S01]  /*87860*/  @P6 STG.E [R8.64], R35 ;  /* 0x0000002308006986 */ /* 0x0009e2000c101904 */
[----:B------:R-:W-:Y:S02]  /*87870*/  ISETP.LT.AND P6, PT, R250, c[0x0][0x178], !P0 ;  /* 0x00005e00fa007a0c */ /* 0x000fe400047c1270 */
[C---:B------:R-:W-:Y:S01]  /*87880*/  IADD3 R3, R0.reuse, c[0x0][0x198], RZ ;  /* 0x0000660000037a10 */ /* 0x040fe20007ffe0ff */
[----:B-1----:R-:W-:-:S04]  /*87890*/  IMAD.WIDE R4, R0, 0x4, R176 ;  /* 0x0000000400047825 */ /* 0x002fc800078e02b0 */
[----:B----4-:R-:W-:-:S05]  /*878a0*/  IMAD.WIDE R8, R0, 0x4, R220 ;  /* 0x0000000400087825 */ /* 0x010fca00078e02dc */
[----:B------:R1:W-:Y:S01]  /*878b0*/  @P2 STG.E [R8.64], R230 ;  /* 0x000000e608002986 */ /* 0x0003e2000c101904 */
[----:B------:R-:W-:-:S03]  /*878c0*/  ISETP.LT.AND P2, PT, R251, c[0x0][0x178], !P4 ;  /* 0x00005e00fb007a0c */ /* 0x000fc60006741270 */
[----:B------:R4:W-:Y:S01]  /*878d0*/  @P5 STG.E [R4.64], R30 ;  /* 0x0000001e04005986 */ /* 0x0009e2000c101904 */
[----:B------:R-:W-:Y:S01]  /*878e0*/  ISETP.LT.AND P4, PT, R250, c[0x0][0x178], !P4 ;  /* 0x00005e00fa007a0c */ /* 0x000fe20006781270 */
[----:B-1----:R-:W-:-:S04]  /*878f0*/  IMAD.WIDE R8, R3, 0x4, R220 ;  /* 0x0000000403087825 */ /* 0x002fc800078e02dc */
[C---:B----4-:R-:W-:Y:S01]  /*87900*/  IMAD.WIDE R4, R3.reuse, 0x4, R176 ;  /* 0x0000000403047825 */ /* 0x050fe200078e02b0 */
[----:B------:R-:W-:Y:S01]  /*87910*/  IADD3 R3, R3, c[0x0][0x198], RZ ;  /* 0x0000660003037a10 */ /* 0x000fe20007ffe0ff */
[----:B------:R-:W-:Y:S01]  /*87920*/  @P1 STG.E [R8.64], R231 ;  /* 0x000000e708001986 */ /* 0x000fe2000c101904 */
[----:B------:R-:W-:-:S03]  /*87930*/  ISETP.GE.AND P0, PT, R21, c[0x0][0x17c], PT ;  /* 0x00005f0015007a0c */ /* 0x000fc60003f06270 */
[----:B------:R1:W-:Y:S01]  /*87940*/  @P6 STG.E [R4.64], R31 ;  /* 0x0000001f04006986 */ /* 0x0003e2000c101904 */
[----:B------:R-:W-:Y:S02]  /*87950*/  ISETP.LT.AND P6, PT, R251, c[0x0][0x178], !P3 ;  /* 0x00005e00fb007a0c */ /* 0x000fe40005fc1270 */
[C---:B------:R-:W-:Y:S02]  /*87960*/  IADD3 R0, R3.reuse, c[0x0][0x198], RZ ;  /* 0x0000660003007a10 */ /* 0x040fe40007ffe0ff */
[----:B------:R-:W-:Y:S01]  /*87970*/  ISETP.LT.AND P3, PT, R250, c[0x0][0x178], !P3 ;  /* 0x00005e00fa007a0c */ /* 0x000fe20005f61270 */
[----:B-1----:R-:W-:-:S05]  /*87980*/  IMAD.WIDE R4, R3, 0x4, R220 ;  /* 0x0000000403047825 */ /* 0x002fca00078e02dc */
[----:B------:R1:W-:Y:S01]  /*87990*/  @P2 STG.E [R4.64], R218 ;  /* 0x000000da04002986 */ /* 0x0003e2000c101904 */
[----:B------:R-:W-:Y:S01]  /*879a0*/  ISETP.LT.AND P2, PT, R251, c[0x0][0x178], !P0 ;  /* 0x00005e00fb007a0c */ /* 0x000fe20004741270 */
[----:B------:R-:W-:-:S04]  /*879b0*/  IMAD.WIDE R8, R0, 0x4, R220 ;  /* 0x0000000400087825 */ /* 0x000fc800078e02dc */
[C---:B------:R-:W-:Y:S01]  /*879c0*/  IMAD.WIDE R12, R0.reuse, 0x4, R176 ;  /* 0x00000004000c7825 */ /* 0x040fe200078e02b0 */
[----:B------:R-:W-:-:S03]  /*879d0*/  IADD3 R0, R0, c[0x0][0x198], RZ ;  /* 0x0000660000007a10 */ /* 0x000fc60007ffe0ff */
[----:B-1----:R-:W-:Y:S01]  /*879e0*/  IMAD.WIDE R4, R3, 0x4, R176 ;  /* 0x0000000403047825 */ /* 0x002fe200078e02b0 */
[----:B---3--:R-:W-:Y:S02]  /*879f0*/  ISETP.GE.AND P5, PT, R17, c[0x0][0x17c], PT ;  /* 0x00005f0011007a0c */ /* 0x008fe40003fa6270 */
[----:B------:R-:W3:Y:S01]  /*87a00*/  LDL.LU R17, [R1+0x2114] ;  /* 0x0021140001117983 */ /* 0x000ee20000300800 */
[----:B------:R-:W-:-:S03]  /*87a10*/  ISETP.GE.AND P1, PT, R16, c[0x0][0x17c], PT ;  /* 0x00005f0010007a0c */ /* 0x000fc60003f26270 */
[----:B------:R1:W-:Y:S04]  /*87a20*/  @P4 STG.E [R4.64], R26 ;  /* 0x0000001a04004986 */ /* 0x0003e8000c101904 */
[----:B------:R-:W-:Y:S04]  /*87a30*/  @P6 STG.E [R8.64], R219 ;  /* 0x000000db08006986 */ /* 0x000fe8000c101904 */
[----:B------:R-:W4:Y:S01]  /*87a40*/  LDL.LU R16, [R1+0x213c] ;  /* 0x00213c0001107983 */ /* 0x000f220000300800 */
[----:B-1----:R-:W-:-:S03]  /*87a50*/  IMAD.WIDE R4, R0, 0x4, R220 ;  /* 0x0000000400047825 */ /* 0x002fc600078e02dc */
[----:B------:R-:W-:Y:S04]  /*87a60*/  @P3 STG.E [R12.64], R27 ;  /* 0x0000001b0c003986 */ /* 0x000fe8000c101904 */
[----:B------:R-:W3:Y:S04]  /*87a70*/  LDL.LU R15, [R1+0x2144] ;  /* 0x00214400010f7983 */ /* 0x000ee80000300800 */
[----:B------:R1:W-:Y:S01]  /*87a80*/  @P2 STG.E [R4.64], R10 ;  /* 0x0000000a04002986 */ /* 0x0003e2000c101904 */
[----:B--2---:R-:W-:-:S03]  /*87a90*/  ISETP.GE.AND P3, PT, R14, c[0x0][0x17c], PT ;  /* 0x00005f000e007a0c */ /* 0x004fc60003f66270 */
[----:B------:R-:W2:Y:S04]  /*87aa0*/  LDL.LU R14, [R1+0x20e4] ;  /* 0x0020e400010e7983 */ /* 0x000ea80000300800 */
[----:B-1----:R-:W2:Y:S01]  /*87ab0*/  LDL.LU R10, [R1+0x2110] ;  /* 0x00211000010a7983 */ /* 0x002ea20000300800 */
[----:B------:R-:W-:Y:S02]  /*87ac0*/  ISETP.LT.AND P0, PT, R250, c[0x0][0x178], !P0 ;  /* 0x00005e00fa007a0c */ /* 0x000fe40004701270 */
[----:B------:R-:W-:Y:S01]  /*87ad0*/  ISETP.LT.AND P6, PT, R251, c[0x0][0x178], !P5 ;  /* 0x00005e00fb007a0c */ /* 0x000fe20006fc1270 */
[----:B------:R-:W-:Y:S01]  /*87ae0*/  IMAD.WIDE R8, R0, 0x4, R176 ;  /* 0x0000000400087825 */ /* 0x000fe200078e02b0 */
[----:B------:R-:W-:Y:S01]  /*87af0*/  ISETP.LT.AND P5, PT, R250, c[0x0][0x178], !P5 ;  /* 0x00005e00fa007a0c */ /* 0x000fe20006fa1270 */
[----:B------:R-:W4:Y:S01]  /*87b00*/  LDL.LU R13, [R1+0x2138] ;  /* 0x00213800010d7983 */ /* 0x000f220000300800 */
[----:B------:R-:W-:-:S02]  /*87b10*/  IADD3 R0, R0, c[0x0][0x198], RZ ;  /* 0x0000660000007a10 */ /* 0x000fc40007ffe0ff */
[C---:B------:R-:W-:Y:S01]  /*87b20*/  ISETP.LT.AND P2, PT, R251.reuse, c[0x0][0x178], !P1 ;  /* 0x00005e00fb007a0c */ /* 0x040fe20004f41270 */
[----:B------:R-:W4:Y:S02]  /*87b30*/  LDL.LU R12, [R1+0x2150] ;  /* 0x00215000010c7983 */ /* 0x000f240000300800 */
[----:B------:R-:W-:Y:S01]  /*87b40*/  IMAD.WIDE R4, R0, 0x4, R220 ;  /* 0x0000000400047825 */ /* 0x000fe200078e02dc */
[----:B------:R-:W-:Y:S01]  /*87b50*/  ISETP.GE.AND P4, PT, R20, c[0x0][0x17c], PT ;  /* 0x00005f0014007a0c */ /* 0x000fe20003f86270 */
[----:B------:R1:W-:Y:S01]  /*87b60*/  @P0 STG.E [R8.64], R22 ;  /* 0x0000001608000986 */ /* 0x0003e2000c101904 */
[----:B------:R-:W-:Y:S02]  /*87b70*/  IADD3 R3, R0, c[0x0][0x198], RZ ;  /* 0x0000660000037a10 */ /* 0x000fe40007ffe0ff */
[----:B------:R-:W-:Y:S01]  /*87b80*/  ISETP.LT.AND P1, PT, R250, c[0x0][0x178], !P1 ;  /* 0x00005e00fa007a0c */ /* 0x000fe20004f21270 */
[----:B------:R1:W-:Y:S01]  /*87b90*/  @P6 STG.E [R4.64], R11 ;  /* 0x0000000b04006986 */ /* 0x0003e2000c101904 */
[----:B------:R-:W-:Y:S01]  /*87ba0*/  ISETP.LT.AND P6, PT, R251, c[0x0][0x178], !P4 ;  /* 0x00005e00fb007a0c */ /* 0x000fe200067c1270 */
[----:B-1----:R-:W-:-:S04]  /*87bb0*/  IMAD.WIDE R8, R0, 0x4, R176 ;  /* 0x0000000400087825 */ /* 0x002fc800078e02b0 */
[----:B------:R-:W-:Y:S01]  /*87bc0*/  IMAD.WIDE R4, R3, 0x4, R220 ;  /* 0x0000000403047825 */ /* 0x000fe200078e02dc */
[----:B------:R1:W-:Y:S01]  /*87bd0*/  @P5 STG.E [R8.64], R23 ;  /* 0x0000001708005986 */ /* 0x0003e2000c101904 */
[----:B------:R-:W-:-:S03]  /*87be0*/  ISETP.LT.AND P4, PT, R250, c[0x0][0x178], !P4 ;  /* 0x00005e00fa007a0c */ /* 0x000fc60006781270 */
[----:B------:R1:W-:Y:S01]  /*87bf0*/  @P2 STG.E [R4.64], R6 ;  /* 0x0000000604002986 */ /* 0x0003e2000c101904 */
[----:B------:R-:W-:-:S03]  /*87c00*/  ISETP.LT.AND P2, PT, R251, c[0x0][0x178], !P3 ;  /* 0x00005e00fb007a0c */ /* 0x000fc60005f41270 */
[----:B------:R-:W4:Y:S01]  /*87c10*/  LDL.LU R11, [R1+0x215c] ;  /* 0x00215c00010b7983 */ /* 0x000f220000300800 */
[C---:B-1----:R-:W-:Y:S01]  /*87c20*/  IMAD.WIDE R8, R3.reuse, 0x4, R176 ;  /* 0x0000000403087825 */ /* 0x042fe200078e02b0 */
[----:B------:R-:W-:-:S05]  /*87c30*/  IADD3 R3, R3, c[0x0][0x198], RZ ;  /* 0x0000660003037a10 */ /* 0x000fca0007ffe0ff */
[C---:B------:R-:W-:Y:S01]  /*87c40*/  IMAD.WIDE R4, R3.reuse, 0x4, R220 ;  /* 0x0000000403047825 */ /* 0x040fe200078e02dc */
[C---:B------:R-:W-:Y:S01]  /*87c50*/  IADD3 R0, R3.reuse, c[0x0][0x198], RZ ;  /* 0x0000660003007a10 */ /* 0x040fe20007ffe0ff */
[----:B------:R-:W-:Y:S04]  /*87c60*/  @P1 STG.E [R8.64], R18 ;  /* 0x0000001208001986 */ /* 0x000fe8000c101904 */
[----:B------:R1:W-:Y:S02]  /*87c70*/  @P6 STG.E [R4.64], R7 ;  /* 0x0000000704006986 */ /* 0x0003e4000c101904 */
[----:B-1----:R-:W-:-:S04]  /*87c80*/  IMAD.WIDE R4, R3, 0x4, R176 ;  /* 0x0000000403047825 */ /* 0x002fc800078e02b0 */
[----:B------:R-:W-:Y:S01]  /*87c90*/  IMAD.WIDE R6, R0, 0x4, R220 ;  /* 0x0000000400067825 */ /* 0x000fe200078e02dc */
[----:B------:R1:W-:Y:S04]  /*87ca0*/  @P4 STG.E [R4.64], R19 ;  /* 0x0000001304004986 */ /* 0x0003e8000c101904 */
[----:B------:R1:W-:Y:S01]  /*87cb0*/  @P2 STG.E [R6.64], R76 ;  /* 0x0000004c06002986 */ /* 0x0003e2000c101904 */
[----:B--2---:R-:W-:-:S03]  /*87cc0*/  ISETP.GE.AND P2, PT, R10, c[0x0][0x17c], PT ;  /* 0x00005f000a007a0c */ /* 0x004fc60003f46270 */
[----:B------:R-:W2:Y:S01]  /*87cd0*/  LDL.LU R10, [R1+0x20d0] ;  /* 0x0020d000010a7983 */ /* 0x000ea20000300800 */
[----:B------:R-:W-:Y:S02]  /*87ce0*/  ISETP.LT.AND P3, PT, R250, c[0x0][0x178], !P3 ;  /* 0x00005e00fa007a0c */ /* 0x000fe40005f61270 */
[----:B---3--:R-:W-:Y:S01]  /*87cf0*/  ISETP.GE.AND P0, PT, R17, c[0x0][0x17c], PT ;  /* 0x00005f0011007a0c */ /* 0x008fe20003f06270 */
[----:B------:R-:W-:-:S03]  /*87d00*/  IMAD.WIDE R8, R0, 0x4, R176 ;  /* 0x0000000400087825 */ /* 0x000fc600078e02b0 */
[C---:B------:R-:W-:Y:S02]  /*87d10*/  ISETP.LT.AND P6, PT, R251.reuse, c[0x0][0x178], !P0 ;  /* 0x00005e00fb007a0c */ /* 0x040fe400047c1270 */
[----:B------:R-:W-:Y:S02]  /*87d20*/  ISETP.LT.AND P0, PT, R250, c[0x0][0x178], !P0 ;  /* 0x00005e00fa007a0c */ /* 0x000fe40004701270 */
[----:B----4-:R-:W-:Y:S02]  /*87d30*/  ISETP.GE.AND P5, PT, R16, c[0x0][0x17c], PT ;  /* 0x00005f0010007a0c */ /* 0x010fe40003fa6270 */
[----:B------:R-:W-:Y:S01]  /*87d40*/  IADD3 R0, R0, c[0x0][0x198], RZ ;  /* 0x0000660000007a10 */ /* 0x000fe20007ffe0ff */
[----:B------:R-:W-:Y:S01]  /*87d50*/  @P3 STG.E [R8.64], R108 ;  /* 0x0000006c08003986 */ /* 0x000fe2000c101904 */
[----:B------:R-:W-:Y:S02]  /*87d60*/  ISETP.LT.AND P3, PT, R251, c[0x0][0x178], !P5 ;  /* 0x00005e00fb007a0c */ /* 0x000fe40006f61270 */
[----:B------:R-:W-:Y:S01]  /*87d70*/  ISETP.LT.AND P5, PT, R250, c[0x0][0x178], !P5 ;  /* 0x00005e00fa007a0c */ /* 0x000fe20006fa1270 */
[----:B-1----:R-:W-:Y:S01]  /*87d80*/  IMAD.WIDE R4, R0, 0x4, R220 ;  /* 0x0000000400047825 */ /* 0x002fe200078e02dc */
[----:B------:R-:W-:-:S03]  /*87d90*/  ISETP.GE.AND P1, PT, R15, c[0x0][0x17c], PT ;  /* 0x00005f000f007a0c */ /* 0x000fc60003f26270 */
[C-C-:B------:R-:W-:Y:S01]  /*87da0*/  IMAD.WIDE R6, R0.reuse, 0x4, R176.reuse ;  /* 0x0000000400067825 */ /* 0x140fe200078e02b0 */
[----:B------:R-:W-:Y:S01]  /*87db0*/  IADD3 R0, R0, c[0x0][0x198], RZ ;  /* 0x0000660000007a10 */ /* 0x000fe20007ffe0ff */
[----:B------:R1:W-:Y:S01]  /*87dc0*/  @P6 STG.E [R4.64], R77 ;  /* 0x0000004d04006986 */ /* 0x0003e2000c101904 */
[----:B------:R-:W-:Y:S02]  /*87dd0*/  ISETP.LT.AND P6, PT, R251, c[0x0][0x178], !P1 ;  /* 0x00005e00fb007a0c */ /* 0x000fe40004fc1270 */
[----:B------:R-:W-:Y:S01]  /*87de0*/  ISETP.LT.AND P1, PT, R250, c[0x0][0x178], !P1 ;  /* 0x00005e00fa007a0c */ /* 0x000fe20004f21270 */
[----:B------:R3:W-:Y:S01]  /*87df0*/  @P0 STG.E [R6.64], R109 ;  /* 0x0000006d06000986 */ /* 0x0007e2000c101904 */
[----:B------:R-:W-:Y:S02]  /*87e00*/  ISETP.GE.AND P4, PT, R14, c[0x0][0x17c], PT ;  /* 0x00005f000e007a0c */ /* 0x000fe40003f86270 */
[C---:B------:R-:W-:Y:S01]  /*87e10*/  IADD3 R3, R0.reuse, c[0x0][0x198], RZ ;  /* 0x0000660000037a10 */ /* 0x040fe20007ffe0ff */
[----:B-1----:R-:W-:-:S04]  /*87e20*/  IMAD.WIDE R4, R0, 0x4, R176 ;  /* 0x0000000400047825 */ /* 0x002fc800078e02b0 */
[----:B---3--:R-:W-:-:S05]  /*87e30*/  IMAD.WIDE R6, R0, 0x4, R220 ;  /* 0x0000000400067825 */ /* 0x008fca00078e02dc */
[----:B------:R1:W-:Y:S01]  /*87e40*/  @P3 STG.E [R6.64], R72 ;  /* 0x0000004806003986 */ /* 0x0003e2000c101904 */
[----:B------:R-:W-:-:S03]  /*87e50*/  ISETP.LT.AND P3, PT, R251, c[0x0][0x178], !P4 ;  /* 0x00005e00fb007a0c */ /* 0x000fc60006761270 */
[----:B------:R3:W-:Y:S01]  /*87e60*/  @P5 STG.E [R4.64], R104 ;  /* 0x0000006804005986 */ /* 0x0007e2000c101904 */
[----:B------:R-:W-:Y:S01]  /*87e70*/  ISETP.LT.AND P4, PT, R250, c[0x0][0x178], !P4 ;  /* 0x00005e00fa007a0c */ /* 0x000fe20006781270 */
[----:B-1----:R-:W-:-:S04]  /*87e80*/  IMAD.WIDE R6, R3, 0x4, R220 ;  /* 0x0000000403067825 */ /* 0x002fc800078e02dc */
[C---:B---3--:R-:W-:Y:S01]  /*87e90*/  IMAD.WIDE R4, R3.reuse, 0x4, R176 ;  /* 0x0000000403047825 */ /* 0x048fe200078e02b0 */
[----:B------:R-:W-:Y:S01]  /*87ea0*/  IADD3 R3, R3, c[0x0][0x198], RZ ;  /* 0x0000660003037a10 */ /* 0x000fe20007ffe0ff */
[----:B------:R-:W-:Y:S01]  /*87eb0*/  @P6 STG.E [R6.64], R73 ;  /* 0x0000004906006986 */ /* 0x000fe2000c101904 */
[----:B------:R-:W-:-:S03]  /*87ec0*/  ISETP.LT.AND P6, PT, R251, c[0x0][0x178], !P2 ;  /* 0x00005e00fb007a0c */ /* 0x000fc600057c1270 */
[----:B------:R1:W-:Y:S01]  /*87ed0*/  @P1 STG.E [R4.64], R105 ;  /* 0x0000006904001986 */ /* 0x0003e2000c101904 */
[----:B------:R-:W-:Y:S02]  /*87ee0*/  IADD3 R0, R3, c[0x0][0x198], RZ ;  /* 0x0000660003007a10 */ /* 0x000fe40007ffe0ff */
[----:B------:R-:W-:Y:S02]  /*87ef0*/  ISETP.GE.AND P0, PT, R13, c[0x0][0x17c], PT ;  /* 0x00005f000d007a0c */ /* 0x000fe40003f06270 */
[----:B------:R-:W3:Y:S01]  /*87f00*/  LDL.LU R13, [R1+0x210c] ;  /* 0x00210c00010d7983 */ /* 0x000ee20000300800 */
[----:B------:R-:W-:Y:S01]  /*87f10*/  ISETP.GE.AND P5, PT, R12, c[0x0][0x17c], PT ;  /* 0x00005f000c007a0c */ /* 0x000fe20003fa6270 */
[--C-:B-1----:R-:W-:Y:S02]  /*87f20*/  IMAD.WIDE R4, R3, 0x4, R220.reuse ;  /* 0x0000000403047825 */ /* 0x102fe400078e02dc */
[----:B------:R-:W4:Y:S04]  /*87f30*/  LDL.LU R12, [R1+0x2134] ;  /* 0x00213400010c7983 */ /* 0x000f280000300800 */
[----:B------:R1:W-:Y:S01]  /*87f40*/  @P3 STG.E [R4.64], R68 ;  /* 0x0000004404003986 */ /* 0x0003e2000c101904 */
[----:B------:R-:W-:-:S04]  /*87f50*/  IMAD.WIDE R6, R0, 0x4, R220 ;  /* 0x0000000400067825 */ /* 0x000fc800078e02dc */
[C---:B------:R-:W-:Y:S01]  /*87f60*/  IMAD.WIDE R8, R0.reuse, 0x4, R176 ;  /* 0x0000000400087825 */ /* 0x040fe200078e02b0 */
[----:B------:R-:W-:-:S03]  /*87f70*/  IADD3 R0, R0, c[0x0][0x198], RZ ;  /* 0x0000660000007a10 */ /* 0x000fc60007ffe0ff */
[----:B-1----:R-:W-:Y:S01]  /*87f80*/  IMAD.WIDE R4, R3, 0x4, R176 ;  /* 0x0000000403047825 */ /* 0x002fe200078e02b0 */
[----:B------:R-:W-:Y:S02]  /*87f90*/  ISETP.GE.AND P1, PT, R11, c[0x0][0x17c], PT ;  /* 0x00005f000b007a0c */ /* 0x000fe40003f26270 */
[----:B------:R-:W3:Y:S01]  /*87fa0*/  LDL.LU R11, [R1+0x2158] ;  /* 0x00215800010b7983 */ /* 0x000ee20000300800 */
[----:B------:R-:W-:-:S03]  /*87fb0*/  IADD3 R3, R0, c[0x0][0x198], RZ ;  /* 0x0000660000037a10 */ /* 0x000fc60007ffe0ff */
[----:B------:R1:W-:Y:S04]  /*87fc0*/  @P4 STG.E [R4.64], R100 ;  /* 0x0000006404004986 */ /* 0x0003e8000c101904 */
[----:B------:R1:W-:Y:S02]  /*87fd0*/  @P6 STG.E [R6.64], R69 ;  /* 0x0000004506006986 */ /* 0x0003e4000c101904 */
[----:B-1----:R-:W-:-:S04]  /*87fe0*/  IMAD.WIDE R4, R0, 0x4, R220 ;  /* 0x0000000400047825 */ /* 0x002fc800078e02dc */
[----:B------:R-:W-:Y:S01]  /*87ff0*/  IMAD.WIDE R6, R0, 0x4, R176 ;  /* 0x0000000400067825 */ /* 0x000fe200078e02b0 */
[----:B--2---:R-:W-:Y:S02]  /*88000*/  ISETP.GE.AND P4, PT, R10, c[0x0][0x17c], PT ;  /* 0x00005f000a007a0c */ /* 0x004fe40003f86270 */
[----:B------:R-:W2:Y:S04]  /*88010*/  LDL.LU R10, [R1+0x216c] ;  /* 0x00216c00010a7983 */ /* 0x000ea80000300800 */
[----:B------:R-:W2:Y:S01]  /*88020*/  LDL.LU R0, [R1+0x20cc] ;  /* 0x0020cc0001007983 */ /* 0x000ea20000300800 */
[----:B------:R-:W-:Y:S02]  /*88030*/  ISETP.LT.AND P2, PT, R250, c[0x0][0x178], !P2 ;  /* 0x00005e00fa007a0c */ /* 0x000fe40005741270 */
[----:B------:R-:W-:-:S02]  /*88040*/  ISETP.LT.AND P3, PT, R251, c[0x0][0x178], !P0 ;  /* 0x00005e00fb007a0c */ /* 0x000fc40004761270 */
[C---:B------:R-:W-:Y:S02]  /*88050*/  ISETP.LT.AND P0, PT, R250.reuse, c[0x0][0x178], !P0 ;  /* 0x00005e00fa007a0c */ /* 0x040fe40004701270 */
[----:B------:R-:W-:Y:S02]  /*88060*/  ISETP.LT.AND P6, PT, R251, c[0x0][0x178], !P5 ;  /* 0x00005e00fb007a0c */ /* 0x000fe40006fc1270 */
[----:B------:R-:W-:-:S05]  /*88070*/  ISETP.LT.AND P5, PT, R250, c[0x0][0x178], !P5 ;  /* 0x00005e00fa007a0c */ /* 0x000fca0006fa1270 */
[----:B------:R1:W-:Y:S04]  /*88080*/  @P2 STG.E [R8.64], R101 ;  /* 0x0000006508002986 */ /* 0x0003e8000c101904 */
[----:B------:R1:W-:Y:S04]  /*88090*/  @P3 STG.E [R4.64], R64 ;  /* 0x0000004004003986 */ /* 0x0003e8000c101904 */
[----:B------:R1:W-:Y:S01]  /*880a0*/  @P0 STG.E [R6.64], R96 ;  /* 0x0000006006000986 */ /* 0x0003e2000c101904 */
[----:B------:R-:W-:Y:S02]  /*880b0*/  ISETP.LT.AND P0, PT, R251, c[0x0][0x178], !P1 ;  /* 0x00005e00fb007a0c */ /* 0x000fe40004f01270 */
[C---:B-1----:R-:W-:Y:S01]  /*880c0*/  IADD3 R9, R3.reuse, c[0x0][0x198], RZ ;  /* 0x0000660003097a10 */ /* 0x042fe20007ffe0ff */
[----:B------:R-:W-:Y:S01]  /*880d0*/  IMAD.WIDE R4, R3, 0x4, R220 ;  /* 0x0000000403047825 */ /* 0x000fe200078e02dc */
[----:B------:R-:W-:-:S03]  /*880e0*/  ISETP.LT.AND P1, PT, R250, c[0x0][0x178], !P1 ;  /* 0x00005e00fa007a0c */ /* 0x000fc60004f21270 */
[----:B------:R-:W-:Y:S01]  /*880f0*/  IMAD.WIDE R6, R3, 0x4, R176 ;  /* 0x0000000403067825 */ /* 0x000fe200078e02b0 */
[----:B------:R1:W-:Y:S01]  /*88100*/  @P6 STG.E [R4.64], R65 ;  /* 0x0000004104006986 */ /* 0x0003e2000c101904 */
[----:B------:R-:W-:-:S03]  /*88110*/  ISETP.LT.AND P6, PT, R251, c[0x0][0x178], !P4 ;  /* 0x00005e00fb007a0c */ /* 0x000fc600067c1270 */
[----:B------:R1:W-:Y:S01]  /*88120*/  @P5 STG.E [R6.64], R97 ;  /* 0x0000006106005986 */ /* 0x0003e2000c101904 */
[----:B------:R-:W-:Y:S01]  /*88130*/  ISETP.LT.AND P4, PT, R250, c[0x0][0x178], !P4 ;  /* 0x00005e00fa007a0c */ /* 0x000fe20006781270 */
[----:B-1----:R-:W-:-:S04]  /*88140*/  IMAD.WIDE R4, R9, 0x4, R220 ;  /* 0x0000000409047825 */ /* 0x002fc800078e02dc */
[C---:B------:R-:W-:Y:S01]  /*88150*/  IMAD.WIDE R6, R9.reuse, 0x4, R176 ;  /* 0x0000000409067825 */ /* 0x040fe200078e02b0 */
[----:B------:R-:W-:Y:S01]  /*88160*/  IADD3 R9, R9, c[0x0][0x198], RZ ;  /* 0x0000660009097a10 */ /* 0x000fe20007ffe0ff */
[----:B------:R1:W-:Y:S04]  /*88170*/  @P0 STG.E [R4.64], R60 ;  /* 0x0000003c04000986 */ /* 0x0003e8000c101904 */
[----:B------:R-:W-:Y:S01]  /*88180*/  @P1 STG.E [R6.64], R92 ;  /* 0x0000005c06001986 */ /* 0x000fe2000c101904 */
[----:B-1----:R-:W-:-:S05]  /*88190*/  IMAD.WIDE R4, R9, 0x4, R220 ;  /* 0x0000000409047825 */ /* 0x002fca00078e02dc */
[----:B------:R1:W-:Y:S01]  /*881a0*/  @P6 STG.E [R4.64], R61 ;  /* 0x0000003d04006986 */ /* 0x0003e2000c101904 */
[----:B----4-:R-:W-:-:S03]  /*881b0*/  ISETP.GE.AND P3, PT, R12, c[0x0][0x17c], PT ;  /* 0x00005f000c007a0c */ /* 0x010fc60003f66270 */
[----:B------:R-:W4:Y:S01]  /*881c0*/  LDL.LU R12, [R1+0x2108] ;  /* 0x00210800010c7983 */ /* 0x000f220000300800 */
[----:B-1----:R-:W-:-:S05]  /*881d0*/  IMAD.WIDE R4, R9, 0x4, R176 ;  /* 0x0000000409047825 */ /* 0x002fca00078e02b0 */
[----:B------:R1:W-:Y:S01]  /*881e0*/  @P4 STG.E [R4.64], R93 ;  /* 0x0000005d04004986 */ /* 0x0003e2000c101904 */
[----:B---3--:R-:W-:-:S03]  /*881f0*/  ISETP.GE.AND P5, PT, R11, c[0x0][0x17c], PT ;  /* 0x00005f000b007a0c */ /* 0x008fc60003fa6270 */
[----:B------:R-:W3:Y:S01]  /*88200*/  LDL.LU R11, [R1+0x2130] ;  /* 0x00213000010b7983 */ /* 0x000ee20000300800 */
[----:B--2---:R-:W-:-:S03]  /*88210*/  ISETP.GE.AND P0, PT, R10, c[0x0][0x17c], PT ;  /* 0x00005f000a007a0c */ /* 0x004fc60003f06270 */
[----:B------:R-:W2:Y:S01]  /*88220*/  LDL.LU R10, [R1+0x2154] ;  /* 0x00215400010a7983 */ /* 0x000ea20000300800 */
[----:B------:R-:W-:-:S03]  /*88230*/  ISETP.GE.AND P4, PT, R0, c[0x0][0x17c], PT ;  /* 0x00005f0000007a0c */ /* 0x000fc60003f86270 */
[----:B------:R-:W2:Y:S01]  /*88240*/  LDL.LU R0, [R1+0x2168] ;  /* 0x0021680001007983 */ /* 0x000ea20000300800 */
[----:B------:R-:W-:Y:S02]  /*88250*/  ISETP.GE.AND P2, PT, R13, c[0x0][0x17c], PT ;  /* 0x00005f000d007a0c */ /* 0x000fe40003f46270 */
[----:B------:R-:W-:Y:S02]  /*88260*/  IADD3 R3, R9, c[0x0][0x198], RZ ;  /* 0x0000660009037a10 */ /* 0x000fe40007ffe0ff */
[C---:B------:R-:W-:Y:S02]  /*88270*/  ISETP.LT.AND P1, PT, R251.reuse, c[0x0][0x178], !P2 ;  /* 0x00005e00fb007a0c */ /* 0x040fe40005721270 */
[C---:B------:R-:W-:Y:S02]  /*88280*/  ISETP.LT.AND P2, PT, R250.reuse, c[0x0][0x178], !P2 ;  /* 0x00005e00fa007a0c */ /* 0x040fe40005741270 */
[----:B------:R-:W-:Y:S01]  /*88290*/  ISETP.LT.AND P6, PT, R251, c[0x0][0x178], !P3 ;  /* 0x00005e00fb007a0c */ /* 0x000fe20005fc1270 */
[----:B------:R-:W-:Y:S01]  /*882a0*/  IMAD.WIDE R6, R3, 0x4, R220 ;  /* 0x0000000403067825 */ /* 0x000fe200078e02dc */
[----:B------:R-:W-:-:S03]  /*882b0*/  ISETP.LT.AND P3, PT, R250, c[0x0][0x178], !P3 ;  /* 0x00005e00fa007a0c */ /* 0x000fc60005f61270 */
[C---:B------:R-:W-:Y:S01]  /*882c0*/  IMAD.WIDE R8, R3.reuse, 0x4, R176 ;  /* 0x0000000403087825 */ /* 0x040fe200078e02b0 */
[----:B------:R-:W-:-:S03]  /*882d0*/  IADD3 R3, R3, c[0x0][0x198], RZ ;  /* 0x0000660003037a10 */ /* 0x000fc60007ffe0ff */
[----:B------:R1:W-:Y:S01]  /*882e0*/  @P1 STG.E [R6.64], R56 ;  /* 0x0000003806001986 */ /* 0x0003e2000c101904 */
[----:B------:R-:W-:Y:S01]  /*882f0*/  ISETP.LT.AND P1, PT, R251, c[0x0][0x178], !P5 ;  /* 0x00005e00fb007a0c */ /* 0x000fe20006f21270 */
[C---:B-1----:R-:W-:Y:S01]  /*88300*/  IMAD.WIDE R4, R3.reuse, 0x4, R220 ;  /* 0x0000000403047825 */ /* 0x042fe200078e02dc */
[----:B------:R-:W-:Y:S01]  /*88310*/  ISETP.LT.AND P5, PT, R250, c[0x0][0x178], !P5 ;  /* 0x00005e00fa007a0c */ /* 0x000fe20006fa1270 */
[----:B------:R-:W-:Y:S04]  /*88320*/  @P2 STG.E [R8.64], R88 ;  /* 0x0000005808002986 */ /* 0x000fe8000c101904 */
[----:B------:R1:W-:Y:S01]  /*88330*/  @P6 STG.E [R4.64], R57 ;  /* 0x0000003904006986 */ /* 0x0003e2000c101904 */
[C---:B------:R-:W-:Y:S01]  /*88340*/  IMAD.WIDE R6, R3.reuse, 0x4, R176 ;  /* 0x0000000403067825 */ /* 0x040fe200078e02b0 */
[----:B------:R-:W-:-:S04]  /*88350*/  IADD3 R3, R3, c[0x0][0x198], RZ ;  /* 0x0000660003037a10 */ /* 0x000fc80007ffe0ff */
[----:B------:R1:W-:Y:S01]  /*88360*/  @P3 STG.E [R6.64], R89 ;  /* 0x0000005906003986 */ /* 0x0003e2000c101904 */
[----:B------:R-:W-:Y:S02]  /*88370*/  ISETP.LT.AND P3, PT, R251, c[0x0][0x178], !P0 ;  /* 0x00005e00fb007a0c */ /* 0x000fe40004761270 */
[----:B------:R-:W-:Y:S01]  /*88380*/  ISETP.LT.AND P0, PT, R250, c[0x0][0x178], !P0 ;  /* 0x00005e00fa007a0c */ /* 0x000fe20004701270 */
[C---:B-1----:R-:W-:Y:S01]  /*88390*/  IMAD.WIDE R4, R3.reuse, 0x4, R176 ;  /* 0x0000000403047825 */ /* 0x042fe200078e02b0 */
[----:B------:R-:W-:-:S03]  /*883a0*/  IADD3 R9, R3, c[0x0][0x198], RZ ;  /* 0x0000660003097a10 */ /* 0x000fc60007ffe0ff */
[----:B------:R-:W-:-:S05]  /*883b0*/  IMAD.WIDE R6, R3, 0x4, R220 ;  /* 0x0000000403067825 */ /* 0x000fca00078e02dc */
[----:B------:R1:W-:Y:S04]  /*883c0*/  @P1 STG.E [R6.64], R52 ;  /* 0x0000003406001986 */ /* 0x0003e8000c101904 */
[----:B------:R1:W-:Y:S02]  /*883d0*/  @P5 STG.E [R4.64], R84 ;  /* 0x0000005404005986 */ /* 0x0003e4000c101904 */
[----:B-1----:R-:W-:-:S04]  /*883e0*/  IMAD.WIDE R6, R9, 0x4, R220 ;  /* 0x0000000409067825 */ /* 0x002fc800078e02dc */
[----:B------:R-:W-:Y:S01]  /*883f0*/  IMAD.WIDE R4, R9, 0x4, R176 ;  /* 0x0000000409047825 */ /* 0x000fe200078e02b0 */
[----:B------:R-:W-:Y:S01]  /*88400*/  @P3 STG.E [R6.64], R53 ;  /* 0x0000003506003986 */ /* 0x000fe2000c101904 */
[----:B----4-:R-:W-:-:S03]  /*88410*/  ISETP.GE.AND P2, PT, R12, c[0x0][0x17c], PT ;  /* 0x00005f000c007a0c */ /* 0x010fc60003f46270 */
[----:B------:R-:W4:Y:S04]  /*88420*/  LDL.LU R12, [R1+0x20c8] ;  /* 0x0020c800010c7983 */ /* 0x000f280000300800 */
[----:B------:R1:W-:Y:S01]  /*88430*/  @P0 STG.E [R4.64], R85 ;  /* 0x0000005504000986 */ /* 0x0003e2000c101904 */
[----:B---3--:R-:W-:-:S03]  /*88440*/  ISETP.GE.AND P6, PT, R11, c[0x0][0x17c], PT ;  /* 0x00005f000b007a0c */ /* 0x008fc60003fc6270 */
[----:B------:R-:W3:Y:S01]  /*88450*/  LDL.LU R11, [R1+0x2100] ;  /* 0x00210000010b7983 */ /* 0x000ee20000300800 */
[----:B--2---:R-:W-:-:S03]  /*88460*/  ISETP.GE.AND P5, PT, R10, c[0x0][0x17c], PT ;  /* 0x00005f000a007a0c */ /* 0x004fc60003fa6270 */
[----:B------:R-:W2:Y:S01]  /*88470*/  LDL.LU R10, [R1+0x212c] ;  /* 0x00212c00010a7983 */ /* 0x000ea20000300800 */
[----:B------:R-:W-:-:S03]  /*88480*/  ISETP.GE.AND P0, PT, R0, c[0x0][0x17c], PT ;  /* 0x00005f0000007a0c */ /* 0x000fc60003f06270 */
[----:B------:R-:W2:Y:S01]  /*88490*/  LDL.LU R0, [R1+0x214c] ;  /* 0x00214c0001007983 */ /* 0x000ea20000300800 */
[----:B------:R-:W-:Y:S02]  /*884a0*/  ISETP.LT.AND P1, PT, R251, c[0x0][0x178], !P4 ;  /* 0x00005e00fb007a0c */ /* 0x000fe40006721270 */
[----:B------:R-:W-:Y:S02]  /*884b0*/  IADD3 R9, R9, c[0x0][0x198], RZ ;  /* 0x0000660009097a10 */ /* 0x000fe40007ffe0ff */
[C---:B------:R-:W-:Y:S02]  /*884c0*/  ISETP.LT.AND P4, PT, R250.reuse, c[0x0][0x178], !P4 ;  /* 0x00005e00fa007a0c */ /* 0x040fe40006781270 */
[----:B------:R-:W-:Y:S01]  /*884d0*/  ISETP.LT.AND P3, PT, R251, c[0x0][0x178], !P2 ;  /* 0x00005e00fb007a0c */ /* 0x000fe20005761270 */
[C---:B-1----:R-:W-:Y:S01]  /*884e0*/  IMAD.WIDE R4, R9.reuse, 0x4, R220 ;  /* 0x0000000409047825 */ /* 0x042fe200078e02dc */
[----:B------:R-:W-:Y:S02]  /*884f0*/  ISETP.LT.AND P2, PT, R250, c[0x0][0x178], !P2 ;  /* 0x00005e00fa007a0c */ /* 0x000fe40005741270 */
[----:B------:R-:W-:-:S03]  /*88500*/  IADD3 R3, R9, c[0x0][0x198], RZ ;  /* 0x0000660009037a10 */ /* 0x000fc60007ffe0ff */
[----:B------:R1:W-:Y:S01]  /*88510*/  @P1 STG.E [R4.64], R48 ;  /* 0x0000003004001986 */ /* 0x0003e2000c101904 */
[----:B------:R-:W-:Y:S01]  /*88520*/  ISETP.LT.AND P1, PT, R251, c[0x0][0x178], !P6 ;  /* 0x00005e00fb007a0c */ /* 0x000fe20007721270 */
[----:B------:R-:W-:Y:S01]  /*88530*/  IMAD.WIDE R6, R3, 0x4, R220 ;  /* 0x0000000403067825 */ /* 0x000fe200078e02dc */
[----:B------:R-:W-:-:S03]  /*88540*/  ISETP.LT.AND P6, PT, R250, c[0x0][0x178], !P6 ;  /* 0x00005e00fa007a0c */ /* 0x000fc600077c1270 */
[----:B-1----:R-:W-:-:S04]  /*88550*/  IMAD.WIDE R4, R9, 0x4, R176 ;  /* 0x0000000409047825 */ /* 0x002fc800078e02b0 */
[C---:B------:R-:W-:Y:S01]  /*88560*/  IMAD.WIDE R8, R3.reuse, 0x4, R176 ;  /* 0x0000000403087825 */ /* 0x040fe200078e02b0 */
[----:B------:R1:W-:Y:S01]  /*88570*/  @P4 STG.E [R4.64], R80 ;  /* 0x0000005004004986 */ /* 0x0003e2000c101904 */
[----:B------:R-:W-:-:S03]  /*88580*/  IADD3 R3, R3, c[0x0][0x198], RZ ;  /* 0x0000660003037a10 */ /* 0x000fc60007ffe0ff */
[----:B------:R1:W-:Y:S04]  /*88590*/  @P3 STG.E [R6.64], R49 ;  /* 0x0000003106003986 */ /* 0x0003e8000c101904 */
[----:B------:R-:W-:Y:S01]  /*885a0*/  @P2 STG.E [R8.64], R81 ;  /* 0x0000005108002986 */ /* 0x000fe2000c101904 */
[----:B------:R-:W-:Y:S02]  /*885b0*/  ISETP.LT.AND P2, PT, R251, c[0x0][0x178], !P5 ;  /* 0x00005e00fb007a0c */ /* 0x000fe40006f41270 */
[----:B------:R-:W-:Y:S01]  /*885c0*/  ISETP.LT.AND P5, PT, R250, c[0x0][0x178], !P5 ;  /* 0x00005e00fa007a0c */ /* 0x000fe20006fa1270 */
[----:B-1----:R-:W-:-:S04]  /*885d0*/  IMAD.WIDE R4, R3, 0x4, R220 ;  /* 0x0000000403047825 */ /* 0x002fc800078e02dc */
[C---:B------:R-:W-:Y:S01]  /*885e0*/  IMAD.WIDE R6, R3.reuse, 0x4, R176 ;  /* 0x0000000403067825 */ /* 0x040fe200078e02b0 */
[----:B------:R-:W-:Y:S01]  /*885f0*/  IADD3 R3, R3, c[0x0][0x198], RZ ;  /* 0x0000660003037a10 */ /* 0x000fe20007ffe0ff */
[----:B------:R1:W-:Y:S04]  /*88600*/  @P1 STG.E [R4.64], R78 ;  /* 0x0000004e04001986 */ /* 0x0003e8000c101904 */
[----:B------:R1:W-:Y:S01]  /*88610*/  @P6 STG.E [R6.64], R110 ;  /* 0x0000006e06006986 */ /* 0x0003e2000c101904 */
[----:B------:R-:W-:Y:S02]  /*88620*/  ISETP.LT.AND P1, PT, R251, c[0x0][0x178], !P0 ;  /* 0x00005e00fb007a0c */ /* 0x000fe40004721270 */
[----:B------:R-:W-:Y:S01]  /*88630*/  ISETP.LT.AND P6, PT, R250, c[0x0][0x178], !P0 ;  /* 0x00005e00fa007a0c */ /* 0x000fe200047c1270 */
[----:B-1----:R-:W-:-:S04]  /*88640*/  IMAD.WIDE R4, R3, 0x4, R220 ;  /* 0x0000000403047825 */ /* 0x002fc800078e02dc */
[----:B------:R-:W-:Y:S01]  /*88650*/  IMAD.WIDE R6, R3, 0x4, R176 ;  /* 0x0000000403067825 */ /* 0x000fe200078e02b0 */
[----:B------:R1:W-:Y:S01]  /*88660*/  @P2 STG.E [R4.64], R79 ;  /* 0x0000004f04002986 */ /* 0x0003e2000c101904 */
        /* <DEDUP_REMOVED lines=9> */
[----:B------:R-:W-:Y:S02]  /*88700*/  IADD3 R9, R3, c[0x0][0x198], RZ ;  /* 0x0000660003097a10 */ /* 0x000fe40007ffe0ff */
[----:B------:R-:W-:-:S03]  /*88710*/  ISETP.LT.AND P2, PT, R251, c[0x0][0x178], !P4 ;  /* 0x00005e00fb007a0c */ /* 0x000fc60006741270 */
[----:B-1----:R-:W-:-:S04]  /*88720*/  IMAD.WIDE R4, R9, 0x4, R220 ;  /* 0x0000000409047825 */ /* 0x002fc800078e02dc */
[C---:B------:R-:W-:Y:S01]  /*88730*/  IMAD.WIDE R6, R9.reuse, 0x4, R176 ;  /* 0x0000000409067825 */ /* 0x040fe200078e02b0 */
[----:B------:R-:W-:Y:S01]  /*88740*/  IADD3 R9, R9, c[0x0][0x198], RZ ;  /* 0x0000660009097a10 */ /* 0x000fe20007ffe0ff */
[----:B------:R1:W-:Y:S01]  /*88750*/  @P1 STG.E [R4.64], R74 ;  /* 0x0000004a04001986 */ /* 0x0003e2000c101904 */
[----:B------:R-:W-:-:S03]  /*88760*/  ISETP.LT.AND P4, PT, R250, c[0x0][0x178], !P4 ;  /* 0x00005e00fa007a0c */ /* 0x000fc60006781270 */
[----:B------:R1:W-:Y:S01]  /*88770*/  @P6 STG.E [R6.64], R106 ;  /* 0x0000006a06006986 */ /* 0x0003e2000c101904 */
[----:B------:R-:W-:Y:S02]  /*88780*/  ISETP.LT.AND P6, PT, R251, c[0x0][0x178], !P3 ;  /* 0x00005e00fb007a0c */ /* 0x000fe40005fc1270 */
[C---:B------:R-:W-:Y:S01]  /*88790*/  IADD3 R3, R9.reuse, c[0x0][0x198], RZ ;  /* 0x0000660009037a10 */ /* 0x040fe20007ffe0ff */
[----:B-1----:R-:W-:Y:S01]  /*887a0*/  IMAD.WIDE R4, R9, 0x4, R220 ;  /* 0x0000000409047825 */ /* 0x002fe200078e02dc */
[----:B------:R-:W-:-:S04]  /*887b0*/  ISETP.LT.AND P3, PT, R250, c[0x0][0x178], !P3 ;  /* 0x00005e00fa007a0c */ /* 0x000fc80005f61270 */
[----:B------:R1:W-:Y:S01]  /*887c0*/  @P2 STG.E [R4.64], R75 ;  /* 0x0000004b04002986 */ /* 0x0003e2000c101904 */
[----:B------:R-:W-:Y:S01]  /*887d0*/  ISETP.LT.AND P2, PT, R251, c[0x0][0x178], !P0 ;  /* 0x00005e00fb007a0c */ /* 0x000fe20004741270 */
[----:B------:R-:W-:Y:S01]  /*887e0*/  IMAD.WIDE R6, R3, 0x4, R220 ;  /* 0x0000000403067825 */ /* 0x000fe200078e02dc */
[----:B------:R-:W-:-:S03]  /*887f0*/  ISETP.LT.AND P0, PT, R250, c[0x0][0x178], !P0 ;  /* 0x00005e00fa007a0c */ /* 0x000fc60004701270 */
[----:B-1----:R-:W-:-:S04]  /*88800*/  IMAD.WIDE R4, R9, 0x4, R176 ;  /* 0x0000000409047825 */ /* 0x002fc800078e02b0 */
[C---:B------:R-:W-:Y:S01]  /*88810*/  IMAD.WIDE R8, R3.reuse, 0x4, R176 ;  /* 0x0000000403087825 */ /* 0x040fe200078e02b0 */
[----:B------:R-:W-:Y:S01]  /*88820*/  IADD3 R3, R3, c[0x0][0x198], RZ ;  /* 0x0000660003037a10 */ /* 0x000fe20007ffe0ff */
[----:B------:R1:W-:Y:S04]  /*88830*/  @P4 STG.E [R4.64], R107 ;  /* 0x0000006b04004986 */ /* 0x0003e8000c101904 */
[----:B------:R1:W-:Y:S04]  /*88840*/  @P6 STG.E [R6.64], R70 ;  /* 0x0000004606006986 */ /* 0x0003e8000c101904 */
[----:B------:R-:W-:Y:S01]  /*88850*/  @P3 STG.E [R8.64], R102 ;  /* 0x0000006608003986 */ /* 0x000fe2000c101904 */
[----:B-1----:R-:W-:-:S04]  /*88860*/  IMAD.WIDE R4, R3, 0x4, R220 ;  /* 0x0000000403047825 */ /* 0x002fc800078e02dc */
[----:B------:R-:W-:Y:S01]  /*88870*/  IMAD.WIDE R6, R3, 0x4, R176 ;  /* 0x0000000403067825 */ /* 0x000fe200078e02b0 */
[----:B------:R-:W-:Y:S04]  /*88880*/  @P2 STG.E [R4.64], R71 ;  /* 0x0000004704002986 */ /* 0x000fe8000c101904 */
[----:B------:R1:W-:Y:S01]  /*88890*/  @P0 STG.E [R6.64], R103 ;  /* 0x0000006706000986 */ /* 0x0003e2000c101904 */
[----:B----4-:R-:W-:-:S03]  /*888a0*/  ISETP.GE.AND P1, PT, R12, c[0x0][0x17c], PT ;  /* 0x00005f000c007a0c */ /* 0x010fc60003f26270 */
[----:B------:R-:W4:Y:S01]  /*888b0*/  LDL.LU R12, [R1+0x2148] ;  /* 0x00214800010c7983 */ /* 0x000f220000300800 */
[----:B---3--:R-:W-:-:S03]  /*888c0*/  ISETP.GE.AND P4, PT, R11, c[0x0][0x17c], PT ;  /* 0x00005f000b007a0c */ /* 0x008fc60003f86270 */
[----:B------:R-:W3:Y:S01]  /*888d0*/  LDL.LU R11, [R1+0x2160] ;  /* 0x00216000010b7983 */ /* 0x000ee20000300800 */
[----:B--2---:R-:W-:-:S03]  /*888e0*/  ISETP.GE.AND P3, PT, R10, c[0x0][0x17c], PT ;  /* 0x00005f000a007a0c */ /* 0x004fc60003f66270 */
[----:B------:R-:W2:Y:S01]  /*888f0*/  LDL.LU R10, [R1+0x20c0] ;  /* 0x0020c000010a7983 */ /* 0x000ea20000300800 */
[----:B------:R-:W-:-:S03]  /*88900*/  ISETP.GE.AND P0, PT, R0, c[0x0][0x17c], PT ;  /* 0x00005f0000007a0c */ /* 0x000fc60003f06270 */
[----:B------:R-:W2:Y:S01]  /*88910*/  LDL.LU R0, [R1+0x20f8] ;  /* 0x0020f80001007983 */ /* 0x000ea20000300800 */
[----:B------:R-:W-:Y:S02]  /*88920*/  ISETP.LT.AND P6, PT, R251, c[0x0][0x178], !P5 ;  /* 0x00005e00fb007a0c */ /* 0x000fe40006fc1270 */
[C---:B------:R-:W-:Y:S02]  /*88930*/  ISETP.LT.AND P5, PT, R250.reuse, c[0x0][0x178], !P5 ;  /* 0x00005e00fa007a0c */ /* 0x040fe40006fa1270 */
[----:B------:R-:W-:Y:S02]  /*88940*/  IADD3 R3, R3, c[0x0][0x198], RZ ;  /* 0x0000660003037a10 */ /* 0x000fe40007ffe0ff */
[----:B------:R-:W-:Y:S02]  /*88950*/  ISETP.LT.AND P2, PT, R251, c[0x0][0x178], !P1 ;  /* 0x00005e00fb007a0c */ /* 0x000fe40004f41270 */
[----:B------:R-:W-:Y:S01]  /*88960*/  ISETP.LT.AND P1, PT, R250, c[0x0][0x178], !P1 ;  /* 0x00005e00fa007a0c */ /* 0x000fe20004f21270 */
[C---:B-1----:R-:W-:Y:S01]  /*88970*/  IMAD.WIDE R6, R3.reuse, 0x4, R220 ;  /* 0x0000000403067825 */ /* 0x042fe200078e02dc */
[----:B------:R-:W-:-:S03]  /*88980*/  IADD3 R9, R3, c[0x0][0x198], RZ ;  /* 0x0000660003097a10 */ /* 0x000fc60007ffe0ff */
        /* <DEDUP_REMOVED lines=8> */
[----:B------:R-:W-:Y:S01]  /*88a10*/  @P2 STG.E [R6.64], R67 ;  /* 0x0000004306002986 */ /* 0x000fe2000c101904 */
[----:B------:R-:W-:-:S03]  /*88a20*/  ISETP.LT.AND P2, PT, R251, c[0x0][0x178], !P3 ;  /* 0x00005e00fb007a0c */ /* 0x000fc60005f41270 */
[----:B------:R1:W-:Y:S01]  /*88a30*/  @P1 STG.E [R4.64], R99 ;  /* 0x0000006304001986 */ /* 0x0003e2000c101904 */
[C---:B------:R-:W-:Y:S01]  /*88a40*/  IADD3 R3, R9.reuse, c[0x0][0x198], RZ ;  /* 0x0000660009037a10 */ /* 0x040fe20007ffe0ff */
[----:B-1----:R-:W-:-:S05]  /*88a50*/  IMAD.WIDE R4, R9, 0x4, R220 ;  /* 0x0000000409047825 */ /* 0x002fca00078e02dc */
[----:B------:R1:W-:Y:S01]  /*88a60*/  @P6 STG.E [R4.64], R62 ;  /* 0x0000003e04006986 */ /* 0x0003e2000c101904 */
[----:B------:R-:W-:-:S04]  /*88a70*/  IMAD.WIDE R6, R3, 0x4, R220 ;  /* 0x0000000403067825 */ /* 0x000fc800078e02dc */
[----:B-1----:R-:W-:Y:S01]  /*88a80*/  IMAD.WIDE R4, R9, 0x4, R176 ;  /* 0x0000000409047825 */ /* 0x002fe200078e02b0 */
[----:B----4-:R-:W-:Y:S02]  /*88a90*/  ISETP.GE.AND P5, PT, R12, c[0x0][0x17c], PT ;  /* 0x00005f000c007a0c */ /* 0x010fe40003fa6270 */
[----:B------:R-:W4:Y:S04]  /*88aa0*/  LDL.LU R12, [R1+0x2124] ;  /* 0x00212400010c7983 */ /* 0x000f280000300800 */
[----:B------:R1:W-:Y:S04]  /*88ab0*/  @P4 STG.E [R4.64], R94 ;  /* 0x0000005e04004986 */ /* 0x0003e8000c101904 */
[----:B------:R1:W-:Y:S01]  /*88ac0*/  @P2 STG.E [R6.64], R63 ;  /* 0x0000003f06002986 */ /* 0x0003e2000c101904 */
[----:B---3--:R-:W-:-:S03]  /*88ad0*/  ISETP.GE.AND P1, PT, R11, c[0x0][0x17c], PT ;  /* 0x00005f000b007a0c */ /* 0x008fc60003f26270 */
[----:B------:R-:W3:Y:S01]  /*88ae0*/  LDL.LU R11, [R1+0x2140] ;  /* 0x00214000010b7983 */ /* 0x000ee20000300800 */
[----:B--2---:R-:W-:-:S03]  /*88af0*/  ISETP.GE.AND P4, PT, R10, c[0x0][0x17c], PT ;  /* 0x00005f000a007a0c */ /* 0x004fc60003f86270 */
[----:B------:R-:W2:Y:S01]  /*88b00*/  LDL.LU R10, [R1+0x2120] ;  /* 0x00212000010a7983 */ /* 0x000ea20000300800 */
[----:B------:R-:W-:-:S03]  /*88b10*/  ISETP.GE.AND P2, PT, R0, c[0x0][0x17c], PT ;  /* 0x00005f0000007a0c */ /* 0x000fc60003f46270 */
[----:B------:R-:W2:Y:S01]  /*88b20*/  LDL.LU R0, [R1+0x206c] ;  /* 0x00206c0001007983 */ /* 0x000ea20000300800 */
[C---:B------:R-:W-:Y:S01]  /*88b30*/  ISETP.LT.AND P3, PT, R250.reuse, c[0x0][0x178], !P3 ;  /* 0x00005e00fa007a0c */ /* 0x040fe20005f61270 */
[----:B------:R-:W-:Y:S01]  /*88b40*/  IMAD.WIDE R8, R3, 0x4, R176 ;  /* 0x0000000403087825 */ /* 0x000fe200078e02b0 */
[----:B------:R-:W-:Y:S01]  /*88b50*/  ISETP.LT.AND P6, PT, R251, c[0x0][0x178], !P0 ;  /* 0x00005e00fb007a0c */ /* 0x000fe200047c1270 */
[----:B------:R-:W3:Y:S01]  /*88b60*/  LDL.LU R15, [R1+0x2054] ;  /* 0x00205400010f7983 */ /* 0x000ee20000300800 */
[----:B------:R-:W-:Y:S02]  /*88b70*/  IADD3 R3, R3, c[0x0][0x198], RZ ;  /* 0x0000660003037a10 */ /* 0x000fe40007ffe0ff */
[----:B------:R-:W-:Y:S01]  /*88b80*/  ISETP.LT.AND P0, PT, R250, c[0x0][0x178], !P0 ;  /* 0x00005e00fa007a0c */ /* 0x000fe20004701270 */
[----:B------:R-:W3:Y:S02]  /*88b90*/  LDL.LU R16, [R1+0x2050] ;  /* 0x0020500001107983 */ /* 0x000ee40000300800 */
[----:B-1----:R-:W-:-:S02]  /*88ba0*/  IMAD.WIDE R4, R3, 0x4, R220 ;  /* 0x0000000403047825 */ /* 0x002fc400078e02dc */
[----:B------:R-:W3:Y:S04]  /*88bb0*/  LDL.LU R14, [R1+0x2044] ;  /* 0x00204400010e7983 */ /* 0x000ee80000300800 */
[----:B------:R-:W-:Y:S01]  /*88bc0*/  @P3 STG.E [R8.64], R95 ;  /* 0x0000005f08003986 */ /* 0x000fe2000c101904 */
[----:B------:R-:W-:Y:S01]  /*88bd0*/  ISETP.LT.AND P3, PT, R251, c[0x0][0x178], !P5 ;  /* 0x00005e00fb007a0c */ /* 0x000fe20006f61270 */
[C---:B------:R-:W-:Y:S01]  /*88be0*/  IMAD.WIDE R6, R3.reuse, 0x4, R176 ;  /* 0x0000000403067825 */ /* 0x040fe200078e02b0 */
[----:B------:R-:W-:Y:S01]  /*88bf0*/  IADD3 R3, R3, c[0x0][0x198], RZ ;  /* 0x0000660003037a10 */ /* 0x000fe20007ffe0ff */
[----:B------:R1:W-:Y:S01]  /*88c00*/  @P6 STG.E [R4.64], R58 ;  /* 0x0000003a04006986 */ /* 0x0003e2000c101904 */
[C---:B------:R-:W-:Y:S02]  /*88c10*/  ISETP.LT.AND P5, PT, R250.reuse, c[0x0][0x178], !P5 ;  /* 0x00005e00fa007a0c */ /* 0x040fe40006fa1270 */
[----:B------:R-:W-:Y:S01]  /*88c20*/  ISETP.LT.AND P6, PT, R251, c[0x0][0x178], !P1 ;  /* 0x00005e00fb007a0c */ /* 0x000fe20004fc1270 */
[----:B------:R1:W-:Y:S01]  /*88c30*/  @P0 STG.E [R6.64], R90 ;  /* 0x0000005a06000986 */ /* 0x0003e2000c101904 */
[----:B------:R-:W-:Y:S01]  /*88c40*/  ISETP.LT.AND P1, PT, R250, c[0x0][0x178], !P1 ;  /* 0x00005e00fa007a0c */ /* 0x000fe20004f21270 */
[C---:B-1----:R-:W-:Y:S01]  /*88c50*/  IMAD.WIDE R4, R3.reuse, 0x4, R220 ;  /* 0x0000000403047825 */ /* 0x042fe200078e02dc */
[----:B------:R-:W-:-:S04]  /*88c60*/  IADD3 R9, R3, c[0x0][0x198], RZ ;  /* 0x0000660003097a10 */ /* 0x000fc80007ffe0ff */
[----:B------:R1:W-:Y:S01]  /*88c70*/  @P3 STG.E [R4.64], R59 ;  /* 0x0000003b04003986 */ /* 0x0003e2000c101904 */
[----:B------:R-:W-:Y:S01]  /*88c80*/  ISETP.LT.AND P3, PT, R251, c[0x0][0x178], !P4 ;  /* 0x00005e00fb007a0c */ /* 0x000fe20006761270 */
[----:B------:R-:W-:Y:S01]  /*88c90*/  IMAD.WIDE R6, R3, 0x4, R176 ;  /* 0x0000000403067825 */ /* 0x000fe200078e02b0 */
[----:B------:R-:W-:Y:S02]  /*88ca0*/  ISETP.LT.AND P4, PT, R250, c[0x0][0x178], !P4 ;  /* 0x00005e00fa007a0c */ /* 0x000fe40006781270 */
[----:B------:R-:W-:Y:S02]  /*88cb0*/  IADD3 R13, R9, c[0x0][0x198], RZ ;  /* 0x00006600090d7a10 */ /* 0x000fe40007ffe0ff */
[----:B------:R1:W-:Y:S02]  /*88cc0*/  @P5 STG.E [R6.64], R91 ;  /* 0x0000005b06005986 */ /* 0x0003e4000c101904 */
[----:B------:R-:W-:Y:S01]  /*88cd0*/  IADD3 R3, R13, c[0x0][0x198], RZ ;  /* 0x000066000d037a10 */ /* 0x000fe20007ffe0ff */
[----:B-1----:R-:W-:-:S04]  /*88ce0*/  IMAD.WIDE R4, R9, 0x4, R220 ;  /* 0x0000000409047825 */ /* 0x002fc800078e02dc */
[----:B------:R-:W-:Y:S01]  /*88cf0*/  IMAD.WIDE R6, R9, 0x4, R176 ;  /* 0x0000000409067825 */ /* 0x000fe200078e02b0 */
[----:B------:R1:W-:Y:S03]  /*88d00*/  @P6 STG.E [R4.64], R54 ;  /* 0x0000003604006986 */ /* 0x0003e6000c101904 */
[C---:B------:R-:W-:Y:S01]  /*88d10*/  IMAD.WIDE R8, R13.reuse, 0x4, R220 ;  /* 0x000000040d087825 */ /* 0x040fe200078e02dc */
[----:B------:R1:W-:Y:S04]  /*88d20*/  @P1 STG.E [R6.64], R86 ;  /* 0x0000005606001986 */ /* 0x0003e8000c101904 */
[----:B------:R1:W-:Y:S01]  /*88d30*/  @P3 STG.E [R8.64], R55 ;  /* 0x0000003708003986 */ /* 0x0003e2000c101904 */
[----:B----4-:R-:W-:Y:S01]  /*88d40*/  ISETP.GE.AND P0, PT, R12, c[0x0][0x17c], PT ;  /* 0x00005f000c007a0c */ /* 0x010fe20003f06270 */
[----:B------:R-:W-:-:S05]  /*88d50*/  IMAD.WIDE R12, R13, 0x4, R176 ;  /* 0x000000040d0c7825 */ /* 0x000fca00078e02b0 */
[----:B------:R-:W-:Y:S01]  /*88d60*/  @P4 STG.E [R12.64], R87 ;  /* 0x000000570c004986 */ /* 0x000fe2000c101904 */
[----:B--2---:R-:W-:-:S03]  /*88d70*/  ISETP.GE.AND P4, PT, R0, c[0x0][0x17c], PT ;  /* 0x00005f0000007a0c */ /* 0x004fc60003f86270 */
[----:B------:R-:W2:Y:S01]  /*88d80*/  LDL.LU R0, [R1+0x2038] ;  /* 0x0020380001007983 */ /* 0x000ea20000300800 */
[----:B------:R-:W-:Y:S02]  /*88d90*/  ISETP.LT.AND P6, PT, R251, c[0x0][0x178], !P2 ;  /* 0x00005e00fb007a0c */ /* 0x000fe400057c1270 */
[----:B------:R-:W-:Y:S01]  /*88da0*/  ISETP.LT.AND P2, PT, R250, c[0x0][0x178], !P2 ;  /* 0x00005e00fa007a0c */ /* 0x000fe20005741270 */
[----:B-1----:R-:W-:Y:S01]  /*88db0*/  IMAD.WIDE R4, R3, 0x4, R176 ;  /* 0x0000000403047825 */ /* 0x002fe200078e02b0 */
[----:B------:R-:W-:Y:S01]  /*88dc0*/  ISETP.LT.AND P3, PT, R251, c[0x0][0x178], !P0 ;  /* 0x00005e00fb007a0c */ /* 0x000fe20004761270 */
[----:B------:R-:W4:Y:S01]  /*88dd0*/  LDL.LU R17, [R1+0x2024] ;  /* 0x0020240001117983 */ /* 0x000f220000300800 */
[----:B---3--:R-:W-:Y:S02]  /*88de0*/  ISETP.GE.AND P5, PT, R11, c[0x0][0x17c], PT ;  /* 0x00005f000b007a0c */ /* 0x008fe40003fa6270 */
[----:B------:R-:W-:Y:S01]  /*88df0*/  ISETP.GE.AND P1, PT, R10, c[0x0][0x17c], PT ;  /* 0x00005f000a007a0c */ /* 0x000fe20003f26270 */
[----:B------:R-:W-:Y:S01]  /*88e00*/  IMAD.WIDE R10, R3, 0x4, R220 ;  /* 0x00000004030a7825 */ /* 0x000fe200078e02dc */
[----:B------:R-:W-:-:S02]  /*88e10*/  ISETP.LT.AND P0, PT, R250, c[0x0][0x178], !P0 ;  /* 0x00005e00fa007a0c */ /* 0x000fc40004701270 */
[----:B------:R-:W-:Y:S02]  /*88e20*/  IADD3 R3, R3, c[0x0][0x198], RZ ;  /* 0x0000660003037a10 */ /* 0x000fe40007ffe0ff */
[----:B------:R1:W-:Y:S03]  /*88e30*/  @P6 STG.E [R10.64], R50 ;  /* 0x000000320a006986 */ /* 0x0003e6000c101904 */
[C---:B------:R-:W-:Y:S01]  /*88e40*/  IMAD.WIDE R6, R3.reuse, 0x4, R220 ;  /* 0x0000000403067825 */ /* 0x040fe200078e02dc */
[----:B------:R3:W-:Y:S03]  /*88e50*/  @P2 STG.E [R4.64], R82 ;  /* 0x0000005204002986 */ /* 0x0007e6000c101904 */
[----:B------:R-:W-:Y:S01]  /*88e60*/  IMAD.WIDE R8, R3, 0x4, R176 ;  /* 0x0000000403087825 */ /* 0x000fe200078e02b0 */
[----:B------:R-:W-:Y:S01]  /*88e70*/  ISETP.LT.AND P6, PT, R251, c[0x0][0x178], !P5 ;  /* 0x00005e00fb007a0c */ /* 0x000fe20006fc1270 */
[----:B------:R2:W-:Y:S01]  /*88e80*/  @P3 STG.E [R6.64], R51 ;  /* 0x0000003306003986 */ /* 0x0005e2000c101904 */
[----:B------:R-:W-:-:S02]  /*88e90*/  ISETP.LT.AND P5, PT, R250, c[0x0][0x178], !P5 ;  /* 0x00005e00fa007a0c */ /* 0x000fc40006fa1270 */
[----:B------:R-:W-:Y:S01]  /*88ea0*/  IADD3 R3, R3, c[0x0][0x198], RZ ;  /* 0x0000660003037a10 */ /* 0x000fe20007ffe0ff */
[----:B------:R2:W-:Y:S01]  /*88eb0*/  @P0 STG.E [R8.64], R83 ;  /* 0x0000005308000986 */ /* 0x0005e2000c101904 */
[----:B------:R-:W-:Y:S02]  /*88ec0*/  ISETP.LT.AND P0, PT, R251, c[0x0][0x178], !P1 ;  /* 0x00005e00fb007a0c */ /* 0x000fe40004f01270 */
[----:B------:R-:W-:Y:S02]  /*88ed0*/  ISETP.GE.AND P2, PT, R15, c[0x0][0x17c], PT ;  /* 0x00005f000f007a0c */ /* 0x000fe40003f46270 */
[C---:B------:R-:W-:Y:S01]  /*88ee0*/  IADD3 R15, R3.reuse, c[0x0][0x198], RZ ;  /* 0x00006600030f7a10 */ /* 0x040fe20007ffe0ff */
[----:B-1----:R-:W-:-:S04]  /*88ef0*/  IMAD.WIDE R10, R3, 0x4, R220 ;  /* 0x00000004030a7825 */ /* 0x002fc800078e02dc */
[----:B---3--:R-:W-:Y:S01]  /*88f00*/  IMAD.WIDE R4, R3, 0x4, R176 ;  /* 0x0000000403047825 */ /* 0x008fe200078e02b0 */
[----:B------:R-:W-:Y:S03]  /*88f10*/  @P6 STG.E [R10.64], R140 ;  /* 0x0000008c0a006986 */ /* 0x000fe6000c101904 */
[----:B------:R-:W-:Y:S01]  /*88f20*/  IMAD.WIDE R12, R15, 0x4, R220 ;  /* 0x000000040f0c7825 */ /* 0x000fe200078e02dc */
[----:B------:R-:W-:Y:S01]  /*88f30*/  ISETP.GE.AND P3, PT, R16, c[0x0][0x17c], PT ;  /* 0x00005f0010007a0c */ /* 0x000fe20003f66270 */
[----:B------:R1:W-:Y:S01]  /*88f40*/  @P5 STG.E [R4.64], R172 ;  /* 0x000000ac04005986 */ /* 0x0003e2000c101904 */
[----:B------:R-:W-:-:S03]  /*88f50*/  ISETP.GE.AND P5, PT, R14, c[0x0][0x17c], PT ;  /* 0x00005f000e007a0c */ /* 0x000fc60003fa6270 */
[----:B------:R-:W3:Y:S04]  /*88f60*/  LDL.LU R16, [R1+0x2020] ;  /* 0x0020200001107983 */ /* 0x000ee80000300800 */
[----:B------:R-:W-:Y:S04]  /*88f70*/  @P0 STG.E [R12.64], R141 ;  /* 0x0000008d0c000986 */ /* 0x000fe8000c101904 */
[----:B------:R-:W3:Y:S01]  /*88f80*/  LDL.LU R14, [R1+0x201c] ;  /* 0x00201c00010e7983 */ /* 0x000ee20000300800 */
[----:B--2---:R-:W-:-:S03]  /*88f90*/  ISETP.GE.AND P0, PT, R0, c[0x0][0x17c], PT ;  /* 0x00005f0000007a0c */ /* 0x004fc60003f06270 */
[----:B------:R-:W2:Y:S01]  /*88fa0*/  LDL.LU R0, [R1+0x2018] ;  /* 0x0020180001007983 */ /* 0x000ea20000300800 */
[C---:B------:R-:W-:Y:S01]  /*88fb0*/  ISETP.LT.AND P1, PT, R250.reuse, c[0x0][0x178], !P1 ;  /* 0x00005e00fa007a0c */ /* 0x040fe20004f21270 */
[----:B------:R-:W-:Y:S01]  /*88fc0*/  IMAD.WIDE R6, R15, 0x4, R176 ;  /* 0x000000040f067825 */ /* 0x000fe200078e02b0 */
[----:B------:R-:W-:Y:S02]  /*88fd0*/  ISETP.LT.AND P6, PT, R251, c[0x0][0x178], !P4 ;  /* 0x00005e00fb007a0c */ /* 0x000fe400067c1270 */
[----:B------:R-:W-:Y:S02]  /*88fe0*/  IADD3 R15, R15, c[0x0][0x198], RZ ;  /* 0x000066000f0f7a10 */ /* 0x000fe40007ffe0ff */
[----:B------:R-:W-:Y:S02]  /*88ff0*/  ISETP.LT.AND P4, PT, R250, c[0x0][0x178], !P4 ;  /* 0x00005e00fa007a0c */ /* 0x000fe40006781270 */
[----:B------:R-:W-:-:S05]  /*89000*/  IADD3 R3, R15, c[0x0][0x198], RZ ;  /* 0x000066000f037a10 */ /* 0x000fca0007ffe0ff */
[----:B------:R4:W-:Y:S01]  /*89010*/  @P1 STG.E [R6.64], R173 ;  /* 0x000000ad06001986 */ /* 0x0009e2000c101904 */
[----:B------:R-:W-:Y:S01]  /*89020*/  ISETP.LT.AND P1, PT, R251, c[0x0][0x178], !P2 ;  /* 0x00005e00fb007a0c */ /* 0x000fe20005721270 */
[----:B------:R-:W-:Y:S01]  /*89030*/  IMAD.WIDE R8, R15, 0x4, R220 ;  /* 0x000000040f087825 */ /* 0x000fe200078e02dc */
[----:B------:R-:W-:-:S03]  /*89040*/  ISETP.LT.AND P2, PT, R250, c[0x0][0x178], !P2 ;  /* 0x00005e00fa007a0c */ /* 0x000fc60005741270 */
[----:B-1----:R-:W-:Y:S01]  /*89050*/  IMAD.WIDE R4, R15, 0x4, R176 ;  /* 0x000000040f047825 */ /* 0x002fe200078e02b0 */
[----:B------:R1:W-:Y:S03]  /*89060*/  @P6 STG.E [R8.64], R136 ;  /* 0x0000008808006986 */ /* 0x0003e6000c101904 */
[----:B------:R-:W-:Y:S01]  /*89070*/  IMAD.WIDE R10, R3, 0x4, R220 ;  /* 0x00000004030a7825 */ /* 0x000fe200078e02dc */
[----:B------:R-:W-:Y:S01]  /*89080*/  ISETP.LT.AND P6, PT, R251, c[0x0][0x178], !P3 ;  /* 0x00005e00fb007a0c */ /* 0x000fe20005fc1270 */
[----:B------:R3:W-:Y:S02]  /*89090*/  @P4 STG.E [R4.64], R168 ;  /* 0x000000a804004986 */ /* 0x0007e4000c101904 */
[C---:B----4-:R-:W-:Y:S01]  /*890a0*/  IMAD.WIDE R6, R3.reuse, 0x4, R176 ;  /* 0x0000000403067825 */ /* 0x050fe200078e02b0 */
[----:B------:R-:W-:Y:S01]  /*890b0*/  IADD3 R3, R3, c[0x0][0x198], RZ ;  /* 0x0000660003037a10 */ /* 0x000fe20007ffe0ff */
[----:B------:R-:W-:Y:S01]  /*890c0*/  @P1 STG.E [R10.64], R137 ;  /* 0x000000890a001986 */ /* 0x000fe2000c101904 */
[----:B------:R-:W-:-:S02]  /*890d0*/  ISETP.LT.AND P3, PT, R250, c[0x0][0x178], !P3 ;  /* 0x00005e00fa007a0c */ /* 0x000fc40005f61270 */
[----:B------:R-:W-:Y:S01]  /*890e0*/  ISETP.LT.AND P1, PT, R251, c[0x0][0x178], !P5 ;  /* 0x00005e00fb007a0c */ /* 0x000fe20006f21270 */
[----:B-1----:R-:W-:Y:S01]  /*890f0*/  IMAD.WIDE R8, R3, 0x4, R220 ;  /* 0x0000000403087825 */ /* 0x002fe200078e02dc */
[----:B------:R-:W-:-:S03]  /*89100*/  ISETP.LT.AND P5, PT, R250, c[0x0][0x178], !P5 ;  /* 0x00005e00fa007a0c */ /* 0x000fc60006fa1270 */
[C---:B------:R-:W-:Y:S01]  /*89110*/  IMAD.WIDE R12, R3.reuse, 0x4, R176 ;  /* 0x00000004030c7825 */ /* 0x040fe200078e02b0 */
[----:B------:R-:W-:Y:S01]  /*89120*/  IADD3 R3, R3, c[0x0][0x198], RZ ;  /* 0x0000660003037a10 */ /* 0x000fe20007ffe0ff */
[----:B------:R1:W-:Y:S01]  /*89130*/  @P2 STG.E [R6.64], R169 ;  /* 0x000000a906002986 */ /* 0x0003e2000c101904 */
[----:B------:R-:W-:-:S03]  /*89140*/  ISETP.GE.AND P4, PT, R17, c[0x0][0x17c], PT ;  /* 0x00005f0011007a0c */ /* 0x000fc60003f86270 */
[----:B---3--:R-:W-:Y:S01]  /*89150*/  IMAD.WIDE R4, R3, 0x4, R220 ;  /* 0x0000000403047825 */ /* 0x008fe200078e02dc */
[----:B------:R-:W3:Y:S01]  /*89160*/  LDL.LU R17, [R1+0x2014] ;  /* 0x0020140001117983 */ /* 0x000ee20000300800 */
[----:B------:R-:W-:-:S03]  /*89170*/  ISETP.GE.AND P2, PT, R16, c[0x0][0x17c], PT ;  /* 0x00005f0010007a0c */ /* 0x000fc60003f46270 */
[----:B------:R4:W-:Y:S01]  /*89180*/  @P6 STG.E [R8.64], R132 ;  /* 0x0000008408006986 */ /* 0x0009e2000c101904 */
[----:B-1----:R-:W-:-:S03]  /*89190*/  IMAD.WIDE R6, R3, 0x4, R176 ;  /* 0x0000000403067825 */ /* 0x002fc600078e02b0 */
[----:B------:R1:W-:Y:S01]  /*891a0*/  @P3 STG.E [R12.64], R164 ;  /* 0x000000a40c003986 */ /* 0x0003e2000c101904 */
[----:B------:R-:W-:-:S03]  /*891b0*/  ISETP.GE.AND P6, PT, R14, c[0x0][0x17c], PT ;  /* 0x00005f000e007a0c */ /* 0x000fc60003fc6270 */
[----:B------:R-:W-:Y:S04]  /*891c0*/  @P1 STG.E [R4.64], R133 ;  /* 0x0000008504001986 */ /* 0x000fe8000c101904 */
[----:B------:R-:W3:Y:S04]  /*891d0*/  LDL.LU R16, [R1+0x1ffc] ;  /* 0x001ffc0001107983 */ /* 0x000ee80000300800 */
[----:B------:R1:W-:Y:S04]  /*891e0*/  @P5 STG.E [R6.64], R165 ;  /* 0x000000a506005986 */ /* 0x0003e8000c101904 */
[----:B------:R-:W3:Y:S01]  /*891f0*/  LDL.LU R14, [R1+0x1ff8] ;  /* 0x001ff800010e7983 */ /* 0x000ee20000300800 */
[----:B--2---:R-:W-:-:S03]  /*89200*/  ISETP.GE.AND P5, PT, R0, c[0x0][0x17c], PT ;  /* 0x00005f0000007a0c */ /* 0x004fc60003fa6270 */
[----:B------:R-:W2:Y:S01]  /*89210*/  LDL.LU R0, [R1+0x1ff4] ;  /* 0x001ff40001007983 */ /* 0x000ea20000300800 */
[----:B------:R-:W-:Y:S02]  /*89220*/  IADD3 R15, R3, c[0x0][0x198], RZ ;  /* 0x00006600030f7a10 */ /* 0x000fe40007ffe0ff */
[C---:B------:R-:W-:Y:S02]  /*89230*/  ISETP.LT.AND P3, PT, R251.reuse, c[0x0][0x178], !P0 ;  /* 0x00005e00fb007a0c */ /* 0x040fe40004761270 */
[----:B------:R-:W-:Y:S02]  /*89240*/  ISETP.LT.AND P0, PT, R250, c[0x0][0x178], !P0 ;  /* 0x00005e00fa007a0c */ /* 0x000fe40004701270 */
[----:B------:R-:W-:Y:S01]  /*89250*/  ISETP.LT.AND P1, PT, R251, c[0x0][0x178], !P4 ;  /* 0x00005e00fb007a0c */ /* 0x000fe20006721270 */
[----:B------:R-:W-:-:S04]  /*89260*/  IMAD.WIDE R10, R15, 0x4, R220 ;  /* 0x000000040f0a7825 */ /* 0x000fc800078e02dc */
[C---:B----4-:R-:W-:Y:S01]  /*89270*/  IMAD.WIDE R8, R15.reuse, 0x4, R176 ;  /* 0x000000040f087825 */ /* 0x050fe200078e02b0 */
[----:B------:R-:W-:Y:S02]  /*89280*/  IADD3 R15, R15, c[0x0][0x198], RZ ;  /* 0x000066000f0f7a10 */ /* 0x000fe40007ffe0ff */
[----:B------:R-:W-:-:S03]  /*89290*/  ISETP.LT.AND P4, PT, R250, c[0x0][0x178], !P4 ;  /* 0x00005e00fa007a0c */ /* 0x000fc60006781270 */
[C---:B-1----:R-:W-:Y:S01]  /*892a0*/  IMAD.WIDE R12, R15.reuse, 0x4, R220 ;  /* 0x000000040f0c7825 */ /* 0x042fe200078e02dc */
[----:B------:R-:W-:Y:S01]  /*892b0*/  @P3 STG.E [R10.64], R128 ;  /* 0x000000800a003986 */ /* 0x000fe2000c101904 */
[----:B------:R-:W-:Y:S02]  /*892c0*/  IADD3 R3, R15, c[0x0][0x198], RZ ;  /* 0x000066000f037a10 */ /* 0x000fe40007ffe0ff */
[----:B------:R-:W-:Y:S01]  /*892d0*/  ISETP.LT.AND P3, PT, R251, c[0x0][0x178], !P2 ;  /* 0x00005e00fb007a0c */ /* 0x000fe20005761270 */
[----:B------:R1:W-:Y:S01]  /*892e0*/  @P0 STG.E [R8.64], R160 ;  /* 0x000000a008000986 */ /* 0x0003e2000c101904 */
[----:B------:R-:W-:-:S03]  /*892f0*/  ISETP.LT.AND P2, PT, R250, c[0x0][0x178], !P2 ;  /* 0x00005e00fa007a0c */ /* 0x000fc60005741270 */
[----:B------:R4:W-:Y:S01]  /*89300*/  @P1 STG.E [R12.64], R129 ;  /* 0x000000810c001986 */ /* 0x0009e2000c101904 */
[----:B------:R-:W-:Y:S01]  /*89310*/  ISETP.LT.AND P1, PT, R251, c[0x0][0x178], !P6 ;  /* 0x00005e00fb007a0c */ /* 0x000fe20007721270 */
[----:B------:R-:W-:Y:S01]  /*89320*/  IMAD.WIDE R6, R3, 0x4, R220 ;  /* 0x0000000403067825 */ /* 0x000fe200078e02dc */
[----:B------:R-:W-:-:S03]  /*89330*/  ISETP.LT.AND P6, PT, R250, c[0x0][0x178], !P6 ;  /* 0x00005e00fa007a0c */ /* 0x000fc600077c1270 */
[C---:B-1----:R-:W-:Y:S01]  /*89340*/  IMAD.WIDE R8, R3.reuse, 0x4, R176 ;  /* 0x0000000403087825 */ /* 0x042fe200078e02b0 */
[----:B------:R-:W-:-:S03]  /*89350*/  IADD3 R3, R3, c[0x0][0x198], RZ ;  /* 0x0000660003037a10 */ /* 0x000fc60007ffe0ff */
[----:B------:R-:W-:-:S04]  /*89360*/  IMAD.WIDE R4, R15, 0x4, R176 ;  /* 0x000000040f047825 */ /* 0x000fc800078e02b0 */
[----:B------:R-:W-:Y:S01]  /*89370*/  IMAD.WIDE R10, R3, 0x4, R220 ;  /* 0x00000004030a7825 */ /* 0x000fe200078e02dc */
[----:B------:R1:W-:Y:S01]  /*89380*/  @P4 STG.E [R4.64], R161 ;  /* 0x000000a104004986 */ /* 0x0003e2000c101904 */
[----:B---3--:R-:W-:Y:S02]  /*89390*/  ISETP.GE.AND P0, PT, R17, c[0x0][0x17c], PT ;  /* 0x00005f0011007a0c */ /* 0x008fe40003f06270 */
[----:B----4-:R-:W-:Y:S01]  /*893a0*/  IMAD.WIDE R12, R3, 0x4, R176 ;  /* 0x00000004030c7825 */ /* 0x010fe200078e02b0 */
[----:B------:R3:W-:Y:S04]  /*893b0*/  @P3 STG.E [R6.64], R124 ;  /* 0x0000007c06003986 */ /* 0x0007e8000c101904 */
[----:B------:R4:W-:Y:S04]  /*893c0*/  @P2 STG.E [R8.64], R156 ;  /* 0x0000009c08002986 */ /* 0x0009e8000c101904 */
[----:B------:R1:W-:Y:S01]  /*893d0*/  @P1 STG.E [R10.64], R125 ;  /* 0x0000007d0a001986 */ /* 0x0003e2000c101904 */
[----:B------:R-:W-:-:S02]  /*893e0*/  ISETP.LT.AND P1, PT, R251, c[0x0][0x178], !P0 ;  /* 0x00005e00fb007a0c */ /* 0x000fc40004721270 */
[----:B------:R-:W-:Y:S01]  /*893f0*/  ISETP.GE.AND P4, PT, R16, c[0x0][0x17c], PT ;  /* 0x00005f0010007a0c */ /* 0x000fe20003f86270 */
[----:B------:R-:W4:Y:S04]  /*89400*/  LDL.LU R17, [R1+0x1ff0] ;  /* 0x001ff00001117983 */ /* 0x000f280000300800 */
[----:B------:R1:W-:Y:S01]  /*89410*/  @P6 STG.E [R12.64], R157 ;  /* 0x0000009d0c006986 */ /* 0x0003e2000c101904 */
[----:B------:R-:W-:Y:S02]  /*89420*/  ISETP.LT.AND P6, PT, R250, c[0x0][0x178], !P0 ;  /* 0x00005e00fa007a0c */ /* 0x000fe400047c1270 */
[----:B------:R-:W-:Y:S01]  /*89430*/  ISETP.GE.AND P3, PT, R14, c[0x0][0x17c], PT ;  /* 0x00005f000e007a0c */ /* 0x000fe20003f66270 */
[----:B------:R-:W4:Y:S04]  /*89440*/  LDL.LU R16, [R1+0x1fec] ;  /* 0x001fec0001107983 */ /* 0x000f280000300800 */
[----:B------:R-:W4:Y:S01]  /*89450*/  LDL.LU R14, [R1+0x1fd4] ;  /* 0x001fd400010e7983 */ /* 0x000f220000300800 */
[----:B--2---:R-:W-:-:S03]  /*89460*/  ISETP.GE.AND P0, PT, R0, c[0x0][0x17c], PT ;  /* 0x00005f0000007a0c */ /* 0x004fc60003f06270 */
[----:B------:R-:W2:Y:S01]  /*89470*/  LDL.LU R0, [R1+0x1fd0] ;  /* 0x001fd00001007983 */ /* 0x000ea20000300800 */
[----:B------:R-:W-:Y:S02]  /*89480*/  ISETP.LT.AND P2, PT, R251, c[0x0][0x178], !P5 ;  /* 0x00005e00fb007a0c */ /* 0x000fe40006f41270 */
[----:B------:R-:W-:Y:S02]  /*89490*/  ISETP.LT.AND P5, PT, R250, c[0x0][0x178], !P5 ;  /* 0x00005e00fa007a0c */ /* 0x000fe40006fa1270 */
[----:B------:R-:W-:-:S04]  /*894a0*/  IADD3 R3, R3, c[0x0][0x198], RZ ;  /* 0x0000660003037a10 */ /* 0x000fc80007ffe0ff */
[C---:B------:R-:W-:Y:S01]  /*894b0*/  IADD3 R15, R3.reuse, c[0x0][0x198], RZ ;  /* 0x00006600030f7a10 */ /* 0x040fe20007ffe0ff */
[----:B-1----:R-:W-:-:S04]  /*894c0*/  IMAD.WIDE R4, R3, 0x4, R220 ;  /* 0x0000000403047825 */ /* 0x002fc800078e02dc */
[----:B---3--:R-:W-:Y:S01]  /*894d0*/  IMAD.WIDE R6, R3, 0x4, R176 ;  /* 0x0000000403067825 */ /* 0x008fe200078e02b0 */
[----:B------:R1:W-:Y:S03]  /*894e0*/  @P2 STG.E [R4.64], R120 ;  /* 0x0000007804002986 */ /* 0x0003e6000c101904 */
[C---:B----4-:R-:W-:Y:S01]  /*894f0*/  IMAD.WIDE R8, R15.reuse, 0x4, R220 ;  /* 0x000000040f087825 */ /* 0x050fe200078e02dc */
[----:B------:R3:W-:Y:S03]  /*89500*/  @P5 STG.E [R6.64], R152 ;  /* 0x0000009806005986 */ /* 0x0007e6000c101904 */
[----:B------:R-:W-:Y:S01]  /*89510*/  IMAD.WIDE R10, R15, 0x4, R176 ;  /* 0x000000040f0a7825 */ /* 0x000fe200078e02b0 */
[----:B------:R-:W-:Y:S01]  /*89520*/  ISETP.LT.AND P2, PT, R251, c[0x0][0x178], !P4 ;  /* 0x00005e00fb007a0c */ /* 0x000fe20006741270 */
[----:B------:R4:W-:Y:S01]  /*89530*/  @P1 STG.E [R8.64], R121 ;  /* 0x0000007908001986 */ /* 0x0009e2000c101904 */
[----:B------:R-:W-:-:S02]  /*89540*/  IADD3 R15, R15, c[0x0][0x198], RZ ;  /* 0x000066000f0f7a10 */ /* 0x000fc40007ffe0ff */
[C---:B------:R-:W-:Y:S01]  /*89550*/  ISETP.LT.AND P4, PT, R250.reuse, c[0x0][0x178], !P4 ;  /* 0x00005e00fa007a0c */ /* 0x040fe20006781270 */
[----:B------:R2:W-:Y:S01]  /*89560*/  @P6 STG.E [R10.64], R153 ;  /* 0x000000990a006986 */ /* 0x0005e2000c101904 */
[----:B------:R-:W-:Y:S02]  /*89570*/  ISETP.LT.AND P6, PT, R251, c[0x0][0x178], !P3 ;  /* 0x00005e00fb007a0c */ /* 0x000fe40005fc1270 */
[----:B------:R-:W-:Y:S02]  /*89580*/  ISETP.LT.AND P3, PT, R250, c[0x0][0x178], !P3 ;  /* 0x00005e00fa007a0c */ /* 0x000fe40005f61270 */
[C---:B------:R-:W-:Y:S01]  /*89590*/  IADD3 R3, R15.reuse, c[0x0][0x198], RZ ;  /* 0x000066000f037a10 */ /* 0x040fe20007ffe0ff */
[----:B------:R-:W-:-:S04]  /*895a0*/  IMAD.WIDE R12, R15, 0x4, R220 ;  /* 0x000000040f0c7825 */ /* 0x000fc800078e02dc */
[----:B-1----:R-:W-:Y:S01]  /*895b0*/  IMAD.WIDE R4, R15, 0x4, R176 ;  /* 0x000000040f047825 */ /* 0x002fe200078e02b0 */
[----:B------:R1:W-:Y:S03]  /*895c0*/  @P2 STG.E [R12.64], R116 ;  /* 0x000000740c002986 */ /* 0x0003e6000c101904 */
[C---:B---3--:R-:W-:Y:S01]  /*895d0*/  IMAD.WIDE R6, R3.reuse, 0x4, R220 ;  /* 0x0000000403067825 */ /* 0x048fe200078e02dc */
[----:B------:R3:W-:Y:S03]  /*895e0*/  @P4 STG.E [R4.64], R148 ;  /* 0x0000009404004986 */ /* 0x0007e6000c101904 */
[----:B----4-:R-:W-:Y:S01]  /*895f0*/  IMAD.WIDE R8, R3, 0x4, R176 ;  /* 0x0000000403087825 */ /* 0x010fe200078e02b0 */
[----:B------:R-:W-:Y:S04]  /*89600*/  @P6 STG.E [R6.64], R117 ;  /* 0x0000007506006986 */ /* 0x000fe8000c101904 */
[----:B------:R4:W-:Y:S01]  /*89610*/  @P3 STG.E [R8.64], R149 ;  /* 0x0000009508003986 */ /* 0x0009e2000c101904 */
[----:B------:R-:W-:-:S03]  /*89620*/  ISETP.GE.AND P5, PT, R17, c[0x0][0x17c], PT ;  /* 0x00005f0011007a0c */ /* 0x000fc60003fa6270 */
[----:B------:R-:W4:Y:S01]  /*89630*/  LDL.LU R17, [R1+0x1fcc] ;  /* 0x001fcc0001117983 */ /* 0x000f220000300800 */
[----:B------:R-:W-:-:S03]  /*89640*/  ISETP.GE.AND P1, PT, R16, c[0x0][0x17c], PT ;  /* 0x00005f0010007a0c */ /* 0x000fc60003f26270 */
[----:B------:R-:W4:Y:S01]  /*89650*/  LDL.LU R16, [R1+0x1fc8] ;  /* 0x001fc80001107983 */ /* 0x000f220000300800 */
[----:B------:R-:W-:-:S03]  /*89660*/  ISETP.GE.AND P4, PT, R14, c[0x0][0x17c], PT ;  /* 0x00005f000e007a0c */ /* 0x000fc60003f86270 */
[----:B------:R-:W4:Y:S01]  /*89670*/  LDL.LU R14, [R1+0x1fc4] ;  /* 0x001fc400010e7983 */ /* 0x000f220000300800 */
[----:B--2---:R-:W-:-:S03]  /*89680*/  ISETP.GE.AND P3, PT, R0, c[0x0][0x17c], PT ;  /* 0x00005f0000007a0c */ /* 0x004fc60003f66270 */
[----:B------:R-:W2:Y:S01]  /*89690*/  LDL.LU R0, [R1+0x1fac] ;  /* 0x001fac0001007983 */ /* 0x000ea20000300800 */
[----:B------:R-:W-:Y:S02]  /*896a0*/  IADD3 R3, R3, c[0x0][0x198], RZ ;  /* 0x0000660003037a10 */ /* 0x000fe40007ffe0ff */
[C---:B------:R-:W-:Y:S02]  /*896b0*/  ISETP.LT.AND P2, PT, R251.reuse, c[0x0][0x178], !P0 ;  /* 0x00005e00fb007a0c */ /* 0x040fe40004741270 */
[----:B------:R-:W-:Y:S02]  /*896c0*/  ISETP.LT.AND P0, PT, R250, c[0x0][0x178], !P0 ;  /* 0x00005e00fa007a0c */ /* 0x000fe40004701270 */
[----:B------:R-:W-:Y:S01]  /*896d0*/  ISETP.LT.AND P6, PT, R251, c[0x0][0x178], !P5 ;  /* 0x00005e00fb007a0c */ /* 0x000fe20006fc1270 */
[----:B------:R-:W-:-:S04]  /*896e0*/  IMAD.WIDE R10, R3, 0x4, R220 ;  /* 0x00000004030a7825 */ /* 0x000fc800078e02dc */
[C---:B-1----:R-:W-:Y:S01]  /*896f0*/  IMAD.WIDE R12, R3.reuse, 0x4, R176 ;  /* 0x00000004030c7825 */ /* 0x042fe200078e02b0 */
[----:B------:R-:W-:Y:S02]  /*89700*/  IADD3 R3, R3, c[0x0][0x198], RZ ;  /* 0x0000660003037a10 */ /* 0x000fe40007ffe0ff */
[----:B------:R-:W-:-:S03]  /*89710*/  ISETP.LT.AND P5, PT, R250, c[0x0][0x178], !P5 ;  /* 0x00005e00fa007a0c */ /* 0x000fc60006fa1270 */
[C---:B---3--:R-:W-:Y:S01]  /*89720*/  IMAD.WIDE R4, R3.reuse, 0x4, R220 ;  /* 0x0000000403047825 */ /* 0x048fe200078e02dc */
[----:B------:R1:W-:Y:S01]  /*89730*/  @P2 STG.E [R10.64], R112 ;  /* 0x000000700a002986 */ /* 0x0003e2000c101904 */
[----:B------:R-:W-:Y:S02]  /*89740*/  IADD3 R15, R3, c[0x0][0x198], RZ ;  /* 0x00006600030f7a10 */ /* 0x000fe40007ffe0ff */
[----:B------:R-:W-:Y:S01]  /*89750*/  ISETP.LT.AND P2, PT, R251, c[0x0][0x178], !P1 ;  /* 0x00005e00fb007a0c */ /* 0x000fe20004f41270 */
[----:B------:R3:W-:Y:S01]  /*89760*/  @P0 STG.E [R12.64], R144 ;  /* 0x000000900c000986 */ /* 0x0007e2000c101904 */
[----:B------:R-:W-:-:S03]  /*89770*/  ISETP.LT.AND P1, PT, R250, c[0x0][0x178], !P1 ;  /* 0x00005e00fa007a0c */ /* 0x000fc60004f21270 */
[----:B------:R3:W-:Y:S01]  /*89780*/  @P6 STG.E [R4.64], R113 ;  /* 0x0000007104006986 */ /* 0x0007e2000c101904 */
[----:B------:R-:W-:Y:S01]  /*89790*/  ISETP.LT.AND P6, PT, R251, c[0x0][0x178], !P4 ;  /* 0x00005e00fb007a0c */ /* 0x000fe200067c1270 */
[----:B----4-:R-:W-:Y:S01]  /*897a0*/  IMAD.WIDE R8, R15, 0x4, R220 ;  /* 0x000000040f087825 */ /* 0x010fe200078e02dc */
[----:B------:R-:W-:-:S03]  /*897b0*/  ISETP.LT.AND P4, PT, R250, c[0x0][0x178], !P4 ;  /* 0x00005e00fa007a0c */ /* 0x000fc60006781270 */
[C---:B-1----:R-:W-:Y:S01]  /*897c0*/  IMAD.WIDE R10, R15.reuse, 0x4, R176 ;  /* 0x000000040f0a7825 */ /* 0x042fe200078e02b0 */
[----:B------:R-:W-:-:S03]  /*897d0*/  IADD3 R15, R15, c[0x0][0x198], RZ ;  /* 0x000066000f0f7a10 */ /* 0x000fc60007ffe0ff */
[----:B------:R-:W-:-:S04]  /*897e0*/  IMAD.WIDE R6, R3, 0x4, R176 ;  /* 0x0000000403067825 */ /* 0x000fc800078e02b0 */
[C---:B---3--:R-:W-:Y:S01]  /*897f0*/  IMAD.WIDE R12, R15.reuse, 0x4, R220 ;  /* 0x000000040f0c7825 */ /* 0x048fe200078e02dc */
[----:B------:R1:W-:Y:S03]  /*89800*/  @P5 STG.E [R6.64], R145 ;  /* 0x0000009106005986 */ /* 0x0003e6000c101904 */
[----:B------:R-:W-:Y:S01]  /*89810*/  IMAD.WIDE R4, R15, 0x4, R176 ;  /* 0x000000040f047825 */ /* 0x000fe200078e02b0 */
[----:B------:R3:W-:Y:S04]  /*89820*/  @P2 STG.E [R8.64], R142 ;  /* 0x0000008e08002986 */ /* 0x0007e8000c101904 */
[----:B------:R4:W-:Y:S04]  /*89830*/  @P1 STG.E [R10.64], R174 ;  /* 0x000000ae0a001986 */ /* 0x0009e8000c101904 */
[----:B------:R1:W-:Y:S01]  /*89840*/  @P6 STG.E [R12.64], R143 ;  /* 0x0000008f0c006986 */ /* 0x0003e2000c101904 */
[----:B------:R-:W-:-:S03]  /*89850*/  ISETP.GE.AND P0, PT, R17, c[0x0][0x17c], PT ;  /* 0x00005f0011007a0c */ /* 0x000fc60003f06270 */
[----:B------:R1:W-:Y:S04]  /*89860*/  @P4 STG.E [R4.64], R175 ;  /* 0x000000af04004986 */ /* 0x0003e8000c101904 */
[----:B------:R-:W4:Y:S01]  /*89870*/  LDL.LU R17, [R1+0x1fa8] ;  /* 0x001fa80001117983 */ /* 0x000f220000300800 */
[----:B------:R-:W-:-:S03]  /*89880*/  ISETP.GE.AND P5, PT, R16, c[0x0][0x17c], PT ;  /* 0x00005f0010007a0c */ /* 0x000fc60003fa6270 */
[----:B------:R-:W4:Y:S01]  /*89890*/  LDL.LU R16, [R1+0x1fa4] ;  /* 0x001fa40001107983 */ /* 0x000f220000300800 */
[----:B------:R-:W-:-:S03]  /*898a0*/  ISETP.GE.AND P1, PT, R14, c[0x0][0x17c], PT ;  /* 0x00005f000e007a0c */ /* 0x000fc60003f26270 */
[----:B------:R-:W4:Y:S01]  /*898b0*/  LDL.LU R14, [R1+0x1fa0] ;  /* 0x001fa000010e7983 */ /* 0x000f220000300800 */
[----:B--2---:R-:W-:-:S03]  /*898c0*/  ISETP.GE.AND P4, PT, R0, c[0x0][0x17c], PT ;  /* 0x00005f0000007a0c */ /* 0x004fc60003f86270 */
[----:B------:R-:W2:Y:S01]  /*898d0*/  LDL.LU R0, [R1+0x1f9c] ;  /* 0x001f9c0001007983 */ /* 0x000ea20000300800 */
[----:B------:R-:W-:Y:S02]  /*898e0*/  ISETP.LT.AND P2, PT, R251, c[0x0][0x178], !P3 ;  /* 0x00005e00fb007a0c */ /* 0x000fe40005f41270 */
[----:B------:R-:W-:Y:S01]  /*898f0*/  IADD3 R3, R15, c[0x0][0x198], RZ ;  /* 0x000066000f037a10 */ /* 0x000fe20007ffe0ff */
[----:B------:R-:W2:Y:S01]  /*89900*/  LDL.LU R18, [R1+0x1f8c] ;  /* 0x001f8c0001127983 */ /* 0x000ea20000300800 */
[----:B------:R-:W-:Y:S02]  /*89910*/  ISETP.LT.AND P3, PT, R250, c[0x0][0x178], !P3 ;  /* 0x00005e00fa007a0c */ /* 0x000fe40005f61270 */
[----:B------:R-:W-:Y:S01]  /*89920*/  ISETP.LT.AND P6, PT, R251, c[0x0][0x178], !P0 ;  /* 0x00005e00fb007a0c */ /* 0x000fe200047c1270 */
[----:B-1----:R-:W-:-:S04]  /*89930*/  IMAD.WIDE R6, R3, 0x4, R220 ;  /* 0x0000000403067825 */ /* 0x002fc800078e02dc */
[C---:B---3--:R-:W-:Y:S01]  /*89940*/  IMAD.WIDE R8, R3.reuse, 0x4, R176 ;  /* 0x0000000403087825 */ /* 0x048fe200078e02b0 */
[----:B------:R-:W-:Y:S01]  /*89950*/  IADD3 R3, R3, c[0x0][0x198], RZ ;  /* 0x0000660003037a10 */ /* 0x000fe20007ffe0ff */
[----:B------:R1:W-:Y:S01]  /*89960*/  @P2 STG.E [R6.64], R138 ;  /* 0x0000008a06002986 */ /* 0x0003e2000c101904 */
[----:B------:R-:W-:-:S03]  /*89970*/  ISETP.LT.AND P0, PT, R250, c[0x0][0x178], !P0 ;  /* 0x00005e00fa007a0c */ /* 0x000fc60004701270 */
[----:B----4-:R-:W-:Y:S01]  /*89980*/  IMAD.WIDE R10, R3, 0x4, R220 ;  /* 0x00000004030a7825 */ /* 0x010fe200078e02dc */
[----:B------:R3:W-:Y:S01]  /*89990*/  @P3 STG.E [R8.64], R170 ;  /* 0x000000aa08003986 */ /* 0x0007e2000c101904 */
[----:B------:R-:W-:Y:S02]  /*899a0*/  ISETP.LT.AND P3, PT, R251, c[0x0][0x178], !P5 ;  /* 0x00005e00fb007a0c */ /* 0x000fe40006f61270 */
[C---:B------:R-:W-:Y:S01]  /*899b0*/  IMAD.WIDE R12, R3.reuse, 0x4, R176 ;  /* 0x00000004030c7825 */ /* 0x040fe200078e02b0 */
[C---:B------:R-:W-:Y:S01]  /*899c0*/  ISETP.LT.AND P5, PT, R250.reuse, c[0x0][0x178], !P5 ;  /* 0x00005e00fa007a0c */ /* 0x040fe20006fa1270 */
[----:B------:R4:W-:Y:S01]  /*899d0*/  @P6 STG.E [R10.64], R139 ;  /* 0x0000008b0a006986 */ /* 0x0009e2000c101904 */
[----:B------:R-:W-:Y:S02]  /*899e0*/  IADD3 R3, R3, c[0x0][0x198], RZ ;  /* 0x0000660003037a10 */ /* 0x000fe40007ffe0ff */
[----:B------:R-:W-:Y:S02]  /*899f0*/  ISETP.LT.AND P6, PT, R251, c[0x0][0x178], !P1 ;  /* 0x00005e00fb007a0c */ /* 0x000fe40004fc1270 */
[----:B------:R-:W-:-:S02]  /*89a00*/  ISETP.LT.AND P1, PT, R250, c[0x0][0x178], !P1 ;  /* 0x00005e00fa007a0c */ /* 0x000fc40004f21270 */
[C---:B------:R-:W-:Y:S01]  /*89a10*/  IADD3 R15, R3.reuse, c[0x0][0x198], RZ ;  /* 0x00006600030f7a10 */ /* 0x040fe20007ffe0ff */
[C---:B------:R-:W-:Y:S01]  /*89a20*/  IMAD.WIDE R4, R3.reuse, 0x4, R220 ;  /* 0x0000000403047825 */ /* 0x040fe200078e02dc */
[----:B------:R2:W-:Y:S03]  /*89a30*/  @P0 STG.E [R12.64], R171 ;  /* 0x000000ab0c000986 */ /* 0x0005e6000c101904 */
[----:B-1----:R-:W-:Y:S01]  /*89a40*/  IMAD.WIDE R6, R3, 0x4, R176 ;  /* 0x0000000403067825 */ /* 0x002fe200078e02b0 */
[----:B------:R-:W-:Y:S03]  /*89a50*/  @P3 STG.E [R4.64], R134 ;  /* 0x0000008604003986 */ /* 0x000fe6000c101904 */
[C---:B---3--:R-:W-:Y:S01]  /*89a60*/  IMAD.WIDE R8, R15.reuse, 0x4, R220 ;  /* 0x000000040f087825 */ /* 0x048fe200078e02dc */
[----:B------:R1:W-:Y:S03]  /*89a70*/  @P5 STG.E [R6.64], R166 ;  /* 0x000000a606005986 */ /* 0x0003e6000c101904 */
[----:B----4-:R-:W-:Y:S01]  /*89a80*/  IMAD.WIDE R10, R15, 0x4, R176 ;  /* 0x000000040f0a7825 */ /* 0x010fe200078e02b0 */
[----:B------:R3:W-:Y:S04]  /*89a90*/  @P6 STG.E [R8.64], R135 ;  /* 0x0000008708006986 */ /* 0x0007e8000c101904 */
        /* <DEDUP_REMOVED lines=10> */
[----:B------:R-:W-:Y:S02]  /*89b40*/  IADD3 R15, R15, c[0x0][0x198], RZ ;  /* 0x000066000f0f7a10 */ /* 0x000fe40007ffe0ff */
[----:B------:R-:W-:-:S03]  /*89b50*/  ISETP.LT.AND P4, PT, R250, c[0x0][0x178], !P4 ;  /* 0x00005e00fa007a0c */ /* 0x000fc60006781270 */
[C-C-:B------:R-:W-:Y:S01]  /*89b60*/  IMAD.WIDE R12, R15.reuse, 0x4, R220.reuse ;  /* 0x000000040f0c7825 */ /* 0x140fe200078e02dc */
[----:B------:R-:W-:Y:S02]  /*89b70*/  IADD3 R3, R15, c[0x0][0x198], RZ ;  /* 0x000066000f037a10 */ /* 0x000fe40007ffe0ff */
[C---:B------:R-:W-:Y:S02]  /*89b80*/  ISETP.LT.AND P6, PT, R251.reuse, c[0x0][0x178], !P2 ;  /* 0x00005e00fb007a0c */ /* 0x040fe400057c1270 */
[C---:B------:R-:W-:Y:S01]  /*89b90*/  ISETP.LT.AND P2, PT, R250.reuse, c[0x0][0x178], !P2 ;  /* 0x00005e00fa007a0c */ /* 0x040fe20005741270 */
[----:B------:R4:W-:Y:S01]  /*89ba0*/  @P3 STG.E [R12.64], R130 ;  /* 0x000000820c003986 */ /* 0x0009e2000c101904 */
[----:B------:R-:W-:Y:S01]  /*89bb0*/  ISETP.LT.AND P3, PT, R251, c[0x0][0x178], !P0 ;  /* 0x00005e00fb007a0c */ /* 0x000fe20004761270 */
[----:B-1----:R-:W-:Y:S01]  /*89bc0*/  IMAD.WIDE R6, R3, 0x4, R220 ;  /* 0x0000000403067825 */ /* 0x002fe200078e02dc */
[----:B------:R-:W-:-:S03]  /*89bd0*/  ISETP.LT.AND P0, PT, R250, c[0x0][0x178], !P0 ;  /* 0x00005e00fa007a0c */ /* 0x000fc60004701270 */
[C---:B---3--:R-:W-:Y:S01]  /*89be0*/  IMAD.WIDE R8, R3.reuse, 0x4, R176 ;  /* 0x0000000403087825 */ /* 0x048fe200078e02b0 */
[----:B------:R-:W-:-:S03]  /*89bf0*/  IADD3 R3, R3, c[0x0][0x198], RZ ;  /* 0x0000660003037a10 */ /* 0x000fc60007ffe0ff */
[----:B------:R-:W-:-:S04]  /*89c00*/  IMAD.WIDE R4, R15, 0x4, R176 ;  /* 0x000000040f047825 */ /* 0x000fc800078e02b0 */
[C---:B----4-:R-:W-:Y:S01]  /*89c10*/  IMAD.WIDE R10, R3.reuse, 0x4, R220 ;  /* 0x00000004030a7825 */ /* 0x050fe200078e02dc */
[----:B------:R1:W-:Y:S03]  /*89c20*/  @P4 STG.E [R4.64], R162 ;  /* 0x000000a204004986 */ /* 0x0003e6000c101904 */
[----:B------:R-:W-:Y:S01]  /*89c30*/  IMAD.WIDE R12, R3, 0x4, R176 ;  /* 0x00000004030c7825 */ /* 0x000fe200078e02b0 */
[----:B------:R3:W-:Y:S01]  /*89c40*/  @P6 STG.E [R6.64], R131 ;  /* 0x0000008306006986 */ /* 0x0007e2000c101904 */
[----:B------:R-:W-:-:S03]  /*89c50*/  ISETP.LT.AND P6, PT, R251, c[0x0][0x178], !P5 ;  /* 0x00005e00fb007a0c */ /* 0x000fc60006fc1270 */
[----:B------:R4:W-:Y:S01]  /*89c60*/  @P2 STG.E [R8.64], R163 ;  /* 0x000000a308002986 */ /* 0x0009e2000c101904 */
[----:B------:R-:W-:Y:S02]  /*89c70*/  ISETP.LT.AND P5, PT, R250, c[0x0][0x178], !P5 ;  /* 0x00005e00fa007a0c */ /* 0x000fe40006fa1270 */
[----:B------:R-:W-:Y:S01]  /*89c80*/  IADD3 R3, R3, c[0x0][0x198], RZ ;  /* 0x0000660003037a10 */ /* 0x000fe20007ffe0ff */
[----:B------:R3:W-:Y:S01]  /*89c90*/  @P3 STG.E [R10.64], R126 ;  /* 0x0000007e0a003986 */ /* 0x0007e2000c101904 */
[----:B------:R-:W-:-:S03]  /*89ca0*/  ISETP.GE.AND P4, PT, R18, c[0x0][0x17c], PT ;  /* 0x00005f0012007a0c */ /* 0x000fc60003f86270 */
[----:B------:R2:W-:Y:S01]  /*89cb0*/  @P0 STG.E [R12.64], R158 ;  /* 0x0000009e0c000986 */ /* 0x0005e2000c101904 */
[----:B------:R-:W-:Y:S02]  /*89cc0*/  ISETP.LT.AND P0, PT, R251, c[0x0][0x178], !P1 ;  /* 0x00005e00fb007a0c */ /* 0x000fe40004f01270 */
[C---:B------:R-:W-:Y:S01]  /*89cd0*/  IADD3 R15, R3.reuse, c[0x0][0x198], RZ ;  /* 0x00006600030f7a10 */ /* 0x040fe20007ffe0ff */
[----:B------:R-:W2:Y:S01]  /*89ce0*/  LDL.LU R18, [R1+0x1f64] ;  /* 0x001f640001127983 */ /* 0x000ea20000300800 */
[----:B-1----:R-:W-:-:S03]  /*89cf0*/  IMAD.WIDE R4, R3, 0x4, R220 ;  /* 0x0000000403047825 */ /* 0x002fc600078e02dc */
[----:B------:R-:W2:Y:S01]  /*89d00*/  LDL.LU R21, [R1+0x1f58] ;  /* 0x001f580001157983 */ /* 0x000ea20000300800 */
[----:B---3--:R-:W-:-:S04]  /*89d10*/  IMAD.WIDE R6, R3, 0x4, R176 ;  /* 0x0000000403067825 */ /* 0x008fc800078e02b0 */
[C---:B----4-:R-:W-:Y:S01]  /*89d20*/  IMAD.WIDE R8, R15.reuse, 0x4, R220 ;  /* 0x000000040f087825 */ /* 0x050fe200078e02dc */
[----:B------:R-:W-:Y:S04]  /*89d30*/  @P6 STG.E [R4.64], R127 ;  /* 0x0000007f04006986 */ /* 0x000fe8000c101904 */
[----:B------:R-:W-:Y:S04]  /*89d40*/  @P5 STG.E [R6.64], R159 ;  /* 0x0000009f06005986 */ /* 0x000fe8000c101904 */
[----:B------:R1:W-:Y:S04]  /*89d50*/  @P0 STG.E [R8.64], R122 ;  /* 0x0000007a08000986 */ /* 0x0003e8000c101904 */
[----:B------:R-:W3:Y:S01]  /*89d60*/  LDL.LU R20, [R1+0x1f54] ;  /* 0x001f540001147983 */ /* 0x000ee20000300800 */
[----:B------:R-:W-:Y:S01]  /*89d70*/  ISETP.LT.AND P1, PT, R250, c[0x0][0x178], !P1 ;  /* 0x00005e00fa007a0c */ /* 0x000fe20004f21270 */
[----:B------:R-:W-:Y:S01]  /*89d80*/  IMAD.WIDE R10, R15, 0x4, R176 ;  /* 0x000000040f0a7825 */ /* 0x000fe200078e02b0 */
[----:B------:R-:W-:Y:S01]  /*89d90*/  ISETP.GE.AND P2, PT, R17, c[0x0][0x17c], PT ;  /* 0x00005f0011007a0c */ /* 0x000fe20003f46270 */
[----:B------:R-:W4:Y:S01]  /*89da0*/  LDS.128 R4, [R2] ;  /* 0x0000000002047984 */ /* 0x000f220000000c00 */
[----:B--2---:R-:W-:-:S03]  /*89db0*/  ISETP.GE.AND P0, PT, R0, c[0x0][0x17c], PT ;  /* 0x00005f0000007a0c */ /* 0x004fc60003f06270 */
[----:B------:R-:W2:Y:S01]  /*89dc0*/  LDL.LU R0, [R1+0x1f50] ;  /* 0x001f500001007983 */ /* 0x000ea20000300800 */
[----:B------:R-:W-:Y:S02]  /*89dd0*/  ISETP.LT.AND P6, PT, R251, c[0x0][0x178], !P4 ;  /* 0x00005e00fb007a0c */ /* 0x000fe400067c1270 */
[----:B------:R-:W-:-:S03]  /*89de0*/  IADD3 R3, R15, c[0x0][0x198], RZ ;  /* 0x000066000f037a10 */ /* 0x000fc60007ffe0ff */
[----:B------:R-:W-:Y:S01]  /*89df0*/  @P1 STG.E [R10.64], R154 ;  /* 0x0000009a0a001986 */ /* 0x000fe2000c101904 */
[C---:B------:R-:W-:Y:S02]  /*89e00*/  ISETP.LT.AND P4, PT, R250.reuse, c[0x0][0x178], !P4 ;  /* 0x00005e00fa007a0c */ /* 0x040fe40006781270 */
[----:B------:R-:W-:Y:S01]  /*89e10*/  ISETP.LT.AND P1, PT, R251, c[0x0][0x178], !P2 ;  /* 0x00005e00fb007a0c */ /* 0x000fe20005721270 */
[----:B------:R-:W3:Y:S01]  /*89e20*/  LDL.LU R26, [R1+0x1f4c] ;  /* 0x001f4c00011a7983 */ /* 0x000ee20000300800 */
[----:B------:R-:W-:Y:S02]  /*89e30*/  ISETP.LT.AND P2, PT, R250, c[0x0][0x178], !P2 ;  /* 0x00005e00fa007a0c */ /* 0x000fe40005741270 */
[C---:B------:R-:W-:Y:S01]  /*89e40*/  IADD3 R19, R3.reuse, c[0x0][0x198], RZ ;  /* 0x0000660003137a10 */ /* 0x040fe20007ffe0ff */
[C---:B------:R-:W-:Y:S01]  /*89e50*/  IMAD.WIDE R12, R3.reuse, 0x4, R220 ;  /* 0x00000004030c7825 */ /* 0x040fe200078e02dc */
[----:B------:R-:W-:Y:S01]  /*89e60*/  ISETP.GE.AND P5, PT, R14, c[0x0][0x17c], PT ;  /* 0x00005f000e007a0c */ /* 0x000fe20003fa6270 */
[----:B------:R-:W3:Y:S01]  /*89e70*/  LDL.LU R29, [R1+0x1f3c] ;  /* 0x001f3c00011d7983 */ /* 0x000ee20000300800 */
[----:B------:R-:W-:Y:S01]  /*89e80*/  ISETP.GE.AND P3, PT, R16, c[0x0][0x17c], PT ;  /* 0x00005f0010007a0c */ /* 0x000fe20003f66270 */
[----:B------:R-:W-:-:S04]  /*89e90*/  IMAD.WIDE R14, R3, 0x4, R176 ;  /* 0x00000004030e7825 */ /* 0x000fc800078e02b0 */
[C---:B-1----:R-:W-:Y:S01]  /*89ea0*/  IMAD.WIDE R8, R19.reuse, 0x4, R220 ;  /* 0x0000000413087825 */ /* 0x042fe200078e02dc */
[----:B------:R1:W-:Y:S03]  /*89eb0*/  @P6 STG.E [R12.64], R123 ;  /* 0x0000007b0c006986 */ /* 0x0003e6000c101904 */
[C---:B------:R-:W-:Y:S01]  /*89ec0*/  IMAD.WIDE R16, R19.reuse, 0x4, R176 ;  /* 0x0000000413107825 */ /* 0x040fe200078e02b0 */
[----:B------:R4:W-:Y:S01]  /*89ed0*/  @P4 STG.E [R14.64], R155 ;  /* 0x0000009b0e004986 */ /* 0x0009e2000c101904 */
[----:B------:R-:W-:Y:S02]  /*89ee0*/  IADD3 R3, R19, c[0x0][0x198], RZ ;  /* 0x0000660013037a10 */ /* 0x000fe40007ffe0ff */
[----:B------:R-:W-:Y:S01]  /*89ef0*/  ISETP.LT.AND P6, PT, R251, c[0x0][0x178], !P3 ;  /* 0x00005e00fb007a0c */ /* 0x000fe20005fc1270 */
[----:B------:R-:W-:Y:S01]  /*89f00*/  @P1 STG.E [R8.64], R118 ;  /* 0x0000007608001986 */ /* 0x000fe2000c101904 */
[----:B------:R-:W-:-:S03]  /*89f10*/  ISETP.LT.AND P3, PT, R250, c[0x0][0x178], !P3 ;  /* 0x00005e00fa007a0c */ /* 0x000fc60005f61270 */
[----:B------:R2:W-:Y:S01]  /*89f20*/  @P2 STG.E [R16.64], R150 ;  /* 0x0000009610002986 */ /* 0x0005e2000c101904 */
[----:B------:R-:W-:Y:S01]  /*89f30*/  ISETP.LT.AND P2, PT, R251, c[0x0][0x178], !P5 ;  /* 0x00005e00fb007a0c */ /* 0x000fe20006f41270 */
[C---:B-1----:R-:W-:Y:S02]  /*89f40*/  IMAD.WIDE R12, R3.reuse, 0x4, R220 ;  /* 0x00000004030c7825 */ /* 0x042fe400078e02dc */
[----:B------:R-:W3:Y:S01]  /*89f50*/  LDL.LU R28, [R1+0x1f38] ;  /* 0x001f3800011c7983 */ /* 0x000ee20000300800 */
[----:B------:R-:W-:Y:S01]  /*89f60*/  ISETP.GE.AND P4, PT, R18, c[0x0][0x17c], PT ;  /* 0x00005f0012007a0c */ /* 0x000fe20003f86270 */
[C---:B------:R-:W-:Y:S01]  /*89f70*/  IMAD.WIDE R18, R3.reuse, 0x4, R176 ;  /* 0x0000000403127825 */ /* 0x040fe200078e02b0 */
[----:B------:R-:W-:Y:S01]  /*89f80*/  IADD3 R3, R3, c[0x0][0x198], RZ ;  /* 0x0000660003037a10 */ /* 0x000fe20007ffe0ff */
[----:B------:R-:W-:Y:S04]  /*89f90*/  @P6 STG.E [R12.64], R119 ;  /* 0x000000770c006986 */ /* 0x000fe8000c101904 */
[----:B----4-:R-:W-:Y:S01]  /*89fa0*/  IMAD.WIDE R14, R3, 0x4, R220 ;  /* 0x00000004030e7825 */ /* 0x010fe200078e02dc */
[----:B------:R1:W-:Y:S04]  /*89fb0*/  @P3 STG.E [R18.64], R151 ;  /* 0x0000009712003986 */ /* 0x0003e8000c101904 */
[----:B------:R-:W-:Y:S01]  /*89fc0*/  @P2 STG.E [R14.64], R114 ;  /* 0x000000720e002986 */ /* 0x000fe2000c101904 */
[----:B--2---:R-:W-:-:S03]  /*89fd0*/  ISETP.GE.AND P2, PT, R0, c[0x0][0x17c], PT ;  /* 0x00005f0000007a0c */ /* 0x004fc60003f46270 */
[----:B------:R-:W2:Y:S01]  /*89fe0*/  LDL.LU R0, [R1+0x1f34] ;  /* 0x001f340001007983 */ /* 0x000ea20000300800 */
[C---:B------:R-:W-:Y:S01]  /*89ff0*/  ISETP.LT.AND P5, PT, R250.reuse, c[0x0][0x178], !P5 ;  /* 0x00005e00fa007a0c */ /* 0x040fe20006fa1270 */
[----:B------:R-:W-:Y:S01]  /*8a000*/  IMAD.WIDE R16, R3, 0x4, R176 ;  /* 0x0000000403107825 */ /* 0x000fe200078e02b0 */
[----:B------:R-:W-:Y:S01]  /*8a010*/  ISETP.LT.AND P6, PT, R251, c[0x0][0x178], !P0 ;  /* 0x00005e00fb007a0c */ /* 0x000fe200047c1270 */
[----:B------:R-:W4:Y:S01]  /*8a020*/  LDL.LU R32, [R1+0x1f28] ;  /* 0x001f280001207983 */ /* 0x000f220000300800 */
[----:B------:R-:W-:Y:S02]  /*8a030*/  IADD3 R23, R3, c[0x0][0x198], RZ ;  /* 0x0000660003177a10 */ /* 0x000fe40007ffe0ff */
[----:B------:R-:W-:Y:S01]  /*8a040*/  ISETP.LT.AND P0, PT, R250, c[0x0][0x178], !P0 ;  /* 0x00005e00fa007a0c */ /* 0x000fe20004701270 */
[----:B------:R-:W4:Y:S01]  /*8a050*/  LDL.LU R34, [R1+0x1f24] ;  /* 0x001f240001227983 */ /* 0x000f220000300800 */
[----:B------:R-:W-:-:S05]  /*8a060*/  IADD3 R3, R23, c[0x0][0x198], RZ ;  /* 0x0000660017037a10 */ /* 0x000fca0007ffe0ff */
[----:B------:R-:W-:Y:S01]  /*8a070*/  @P5 STG.E [R16.64], R146 ;  /* 0x0000009210005986 */ /* 0x000fe2000c101904 */
[----:B------:R-:W-:Y:S02]  /*8a080*/  ISETP.LT.AND P5, PT, R251, c[0x0][0x178], !P4 ;  /* 0x00005e00fb007a0c */ /* 0x000fe400067a1270 */
[----:B------:R-:W-:Y:S02]  /*8a090*/  ISETP.GE.AND P1, PT, R21, c[0x0][0x17c], PT ;  /* 0x00005f0015007a0c */ /* 0x000fe40003f26270 */
[----:B---3--:R-:W-:Y:S01]  /*8a0a0*/  ISETP.GE.AND P3, PT, R20, c[0x0][0x17c], PT ;  /* 0x00005f0014007a0c */ /* 0x008fe20003f66270 */
[----:B------:R-:W-:-:S04]  /*8a0b0*/  IMAD.WIDE R20, R23, 0x4, R220 ;  /* 0x0000000417147825 */ /* 0x000fc800078e02dc */
[----:B-1----:R-:W-:Y:S01]  /*8a0c0*/  IMAD.WIDE R18, R23, 0x4, R176 ;  /* 0x0000000417127825 */ /* 0x002fe200078e02b0 */
[----:B------:R-:W-:Y:S01]  /*8a0d0*/  ISETP.LT.AND P4, PT, R250, c[0x0][0x178], !P4 ;  /* 0x00005e00fa007a0c */ /* 0x000fe20006781270 */
[----:B------:R-:W3:Y:S02]  /*8a0e0*/  LDL.LU R37, [R1+0x1f14] ;  /* 0x001f140001257983 */ /* 0x000ee40000300800 */
[C---:B------:R-:W-:Y:S02]  /*8a0f0*/  IMAD.WIDE R22, R3.reuse, 0x4, R220 ;  /* 0x0000000403167825 */ /* 0x040fe400078e02dc */
[----:B------:R1:W-:Y:S02]  /*8a100*/  @P6 STG.E [R20.64], R115 ;  /* 0x0000007314006986 */ /* 0x0003e4000c101904 */
[C---:B------:R-:W-:Y:S01]  /*8a110*/  IMAD.WIDE R24, R3.reuse, 0x4, R176 ;  /* 0x0000000403187825 */ /* 0x040fe200078e02b0 */
[----:B------:R-:W-:Y:S01]  /*8a120*/  IADD3 R3, R3, c[0x0][0x198], RZ ;  /* 0x0000660003037a10 */ /* 0x000fe20007ffe0ff */
[----:B------:R-:W-:Y:S01]  /*8a130*/  @P0 STG.E [R18.64], R147 ;  /* 0x0000009312000986 */ /* 0x000fe2000c101904 */
[----:B------:R-:W-:-:S02]  /*8a140*/  ISETP.LT.AND P6, PT, R251, c[0x0][0x178], !P1 ;  /* 0x00005e00fb007a0c */ /* 0x000fc40004fc1270 */
[----:B------:R-:W-:Y:S01]  /*8a150*/  ISETP.LT.AND P1, PT, R250, c[0x0][0x178], !P1 ;  /* 0x00005e00fa007a0c */ /* 0x000fe20004f21270 */
[----:B------:R1:W-:Y:S01]  /*8a160*/  @P5 STG.E [R22.64], R180 ;  /* 0x000000b416005986 */ /* 0x0003e2000c101904 */
[----:B------:R-:W-:Y:S02]  /*8a170*/  ISETP.LT.AND P5, PT, R251, c[0x0][0x178], !P3 ;  /* 0x00005e00fb007a0c */ /* 0x000fe40005fa1270 */
[----:B------:R-:W-:Y:S01]  /*8a180*/  ISETP.GE.AND P0, PT, R26, c[0x0][0x17c], PT ;  /* 0x00005f001a007a0c */ /* 0x000fe20003f06270 */
[C---:B-1----:R-:W-:Y:S01]  /*8a190*/  IMAD.WIDE R20, R3.reuse, 0x4, R220 ;  /* 0x0000000403147825 */ /* 0x042fe200078e02dc */
[C---:B------:R-:W-:Y:S01]  /*8a1a0*/  LOP3.LUT R248, R2.reuse, 0x20, RZ, 0x3c, !PT ;  /* 0x0000002002f87812 */ /* 0x040fe200078e3cff */
[----:B------:R-:W-:Y:S02]  /*8a1b0*/  LDS.128 R16, [R252] ;  /* 0x00000000fc107984 */ /* 0x000fe40000000c00 */
[C---:B------:R-:W-:Y:S01]  /*8a1c0*/  IMAD.WIDE R26, R3.reuse, 0x4, R176 ;  /* 0x00000004031a7825 */ /* 0x040fe200078e02b0 */
[----:B------:R-:W-:Y:S01]  /*8a1d0*/  IADD3 R3, R3, c[0x0][0x198], RZ ;  /* 0x0000660003037a10 */ /* 0x000fe20007ffe0ff */
[----:B------:R1:W-:Y:S04]  /*8a1e0*/  @P4 STG.E [R24.64], R4 ;  /* 0x0000000418004986 */ /* 0x0003e8000c101904 */
[----:B------:R-:W-:Y:S01]  /*8a1f0*/  IMAD.WIDE R22, R3, 0x4, R220 ;  /* 0x0000000403167825 */ /* 0x000fe200078e02dc */
[----:B------:R-:W-:Y:S04]  /*8a200*/  @P6 STG.E [R20.64], R181 ;  /* 0x000000b514006986 */ /* 0x000fe8000c101904 */
[----:B------:R-:W-:Y:S04]  /*8a210*/  @P1 STG.E [R26.64], R5 ;  /* 0x000000051a001986 */ /* 0x000fe8000c101904 */
[----:B------:R-:W-:Y:S04]  /*8a220*/  @P5 STG.E [R22.64], R188 ;  /* 0x000000bc16005986 */ /* 0x000fe8000c101904 */
[----:B------:R-:W2:Y:S01]  /*8a230*/  LDS.128 R8, [R248] ;  /* 0x00000000f8087984 */ /* 0x000ea20000000c00 */
[----:B------:R-:W-:-:S02]  /*8a240*/  LOP3.LUT R249, R2, 0x40, RZ, 0x3c, !PT ;  /* 0x0000004002f97812 */ /* 0x000fc400078e3cff */
[----:B------:R-:W-:Y:S01]  /*8a250*/  ISETP.LT.AND P3, PT, R250, c[0x0][0x178], !P3 ;  /* 0x00005e00fa007a0c */ /* 0x000fe20005f61270 */
[----:B-1----:R-:W-:Y:S01]  /*8a260*/  IMAD.WIDE R24, R3, 0x4, R176 ;  /* 0x0000000403187825 */ /* 0x002fe200078e02b0 */
[----:B------:R-:W-:Y:S01]  /*8a270*/  ISETP.LT.AND P6, PT, R251, c[0x0][0x178], !P2 ;  /* 0x00005e00fb007a0c */ /* 0x000fe200057c1270 */
[----:B------:R-:W1:Y:S01]  /*8a280*/  LDS.128 R12, [R249] ;  /* 0x00000000f90c7984 */ /* 0x000e620000000c00 */
[----:B------:R-:W-:Y:S02]  /*8a290*/  IADD3 R31, R3, c[0x0][0x198], RZ ;  /* 0x00006600031f7a10 */ /* 0x000fe40007ffe0ff */
[----:B------:R-:W-:Y:S01]  /*8a2a0*/  ISETP.GE.AND P4, PT, R29, c[0x0][0x17c], PT ;  /* 0x00005f001d007a0c */ /* 0x000fe20003f86270 */
[----:B------:R-:W1:Y:S01]  /*8a2b0*/  LDS.128 R20, [R2+0x800] ;  /* 0x0008000002147984 */ /* 0x000e620000000c00 */
[----:B--2---:R-:W-:-:S03]  /*8a2c0*/  ISETP.GE.AND P5, PT, R0, c[0x0][0x17c], PT ;  /* 0x00005f0000007a0c */ /* 0x004fc60003fa6270 */
[----:B------:R-:W2:Y:S01]  /*8a2d0*/  LDL.LU R0, [R1+0x1f10] ;  /* 0x001f100001007983 */ /* 0x000ea20000300800 */
[----:B------:R-:W-:-:S03]  /*8a2e0*/  ISETP.LT.AND P2, PT, R250, c[0x0][0x178], !P2 ;  /* 0x00005e00fa007a0c */ /* 0x000fc60005741270 */
[----:B------:R-:W-:Y:S01]  /*8a2f0*/  @P3 STG.E [R24.64], R8 ;  /* 0x0000000818003986 */ /* 0x000fe2000c101904 */
[----:B------:R-:W-:Y:S02]  /*8a300*/  ISETP.LT.AND P3, PT, R251, c[0x0][0x178], !P0 ;  /* 0x00005e00fb007a0c */ /* 0x000fe40004761270 */
[C---:B------:R-:W-:Y:S02]  /*8a310*/  IADD3 R3, R31.reuse, c[0x0][0x198], RZ ;  /* 0x000066001f037a10 */ /* 0x040fe40007ffe0ff */
[----:B------:R-:W-:Y:S01]  /*8a320*/  ISETP.GE.AND P1, PT, R28, c[0x0][0x17c], PT ;  /* 0x00005f001c007a0c */ /* 0x000fe20003f26270 */
[----:B------:R-:W-:-:S04]  /*8a330*/  IMAD.WIDE R28, R31, 0x4, R220 ;  /* 0x000000041f1c7825 */ /* 0x000fc800078e02dc */
[----:B------:R-:W-:Y:S01]  /*8a340*/  IMAD.WIDE R4, R31, 0x4, R176 ;  /* 0x000000041f047825 */ /* 0x000fe200078e02b0 */
[C---:B------:R-:W-:Y:S01]  /*8a350*/  ISETP.LT.AND P0, PT, R250.reuse, c[0x0][0x178], !P0 ;  /* 0x00005e00fa007a0c */ /* 0x040fe20004701270 */
[----:B------:R-:W3:Y:S02]  /*8a360*/  LDL.LU R36, [R1+0x1f0c] ;  /* 0x001f0c0001247983 */ /* 0x000ee40000300800 */
[----:B------:R-:W-:Y:S02]  /*8a370*/  IMAD.WIDE R26, R3, 0x4, R220 ;  /* 0x00000004031a7825 */ /* 0x000fe400078e02dc */
[----:B------:R1:W-:Y:S01]  /*8a380*/  @P6 STG.E [R28.64], R189 ;  /* 0x000000bd1c006986 */ /* 0x0003e2000c101904 */
[----:B------:R-:W-:Y:S01]  /*8a390*/  ISETP.LT.AND P6, PT, R251, c[0x0][0x178], !P4 ;  /* 0x00005e00fb007a0c */ /* 0x000fe200067c1270 */
[C---:B------:R-:W-:Y:S01]  /*8a3a0*/  IMAD.WIDE R30, R3.reuse, 0x4, R176 ;  /* 0x00000004031e7825 */ /* 0x040fe200078e02b0 */
[----:B------:R-:W-:Y:S01]  /*8a3b0*/  ISETP.LT.AND P4, PT, R250, c[0x0][0x178], !P4 ;  /* 0x00005e00fa007a0c */ /* 0x000fe20006781270 */
[----:B------:R4:W-:Y:S01]  /*8a3c0*/  @P2 STG.E [R4.64], R9 ;  /* 0x0000000904002986 */ /* 0x0009e2000c101904 */
[----:B------:R-:W-:-:S03]  /*8a3d0*/  IADD3 R3, R3, c[0x0][0x198], RZ ;  /* 0x0000660003037a10 */ /* 0x000fc60007ffe0ff */
[----:B------:R-:W-:Y:S01]  /*8a3e0*/  @P3 STG.E [R26.64], R196 ;  /* 0x000000c41a003986 */ /* 0x000fe2000c101904 */
[----:B------:R-:W-:Y:S02]  /*8a3f0*/  ISETP.LT.AND P3, PT, R251, c[0x0][0x178], !P1 ;  /* 0x00005e00fb007a0c */ /* 0x000fe40004f61270 */
[----:B------:R-:W-:Y:S02]  /*8a400*/  ISETP.LT.AND P1, PT, R250, c[0x0][0x178], !P1 ;  /* 0x00005e00fa007a0c */ /* 0x000fe40004f21270 */
[C---:B------:R-:W-:Y:S01]  /*8a410*/  IADD3 R35, R3.reuse, c[0x0][0x198], RZ ;  /* 0x0000660003237a10 */ /* 0x040fe20007ffe0ff */
[C---:B-1----:R-:W-:Y:S01]  /*8a420*/  IMAD.WIDE R28, R3.reuse, 0x4, R220 ;  /* 0x00000004031c7825 */ /* 0x042fe200078e02dc */
[----:B----4-:R-:W-:Y:S01]  /*8a430*/  ISETP.GE.AND P2, PT, R32, c[0x0][0x17c], PT ;  /* 0x00005f0020007a0c */ /* 0x010fe20003f46270 */
[----:B------:R-:W1:Y:S02]  /*8a440*/  LDS.128 R24, [R248+0x800] ;  /* 0x00080000f8187984 */ /* 0x000e640000000c00 */
[----:B------:R-:W-:-:S02]  /*8a450*/  IMAD.WIDE R32, R3, 0x4, R176 ;  /* 0x0000000403207825 */ /* 0x000fc400078e02b0 */
[----:B------:R-:W-:Y:S02]  /*8a460*/  @P0 STG.E [R30.64], R12 ;  /* 0x0000000c1e000986 */ /* 0x000fe4000c101904 */
[C---:B------:R-:W-:Y:S02]  /*8a470*/  IMAD.WIDE R2, R35.reuse, 0x4, R220 ;  /* 0x0000000423027825 */ /* 0x040fe400078e02dc */
[----:B------:R-:W-:Y:S02]  /*8a480*/  @P6 STG.E [R28.64], R197 ;  /* 0x000000c51c006986 */ /* 0x000fe4000c101904 */
[----:B------:R-:W-:Y:S01]  /*8a490*/  IMAD.WIDE R4, R35, 0x4, R176 ;  /* 0x0000000423047825 */ /* 0x000fe200078e02b0 */
[----:B------:R-:W-:Y:S01]  /*8a4a0*/  ISETP.GE.AND P0, PT, R34, c[0x0][0x17c], PT ;  /* 0x00005f0022007a0c */ /* 0x000fe20003f06270 */
[----:B------:R4:W-:Y:S04]  /*8a4b0*/  @P4 STG.E [R32.64], R13 ;  /* 0x0000000d20004986 */ /* 0x0009e8000c101904 */
[----:B------:R1:W-:Y:S04]  /*8a4c0*/  @P3 STG.E [R2.64], R204 ;  /* 0x000000cc02003986 */ /* 0x0003e8000c101904 */
[----:B------:R-:W3:Y:S04]  /*8a4d0*/  LDL.LU R34, [R1+0x1f00] ;  /* 0x001f000001227983 */ /* 0x000ee80000300800 */
[----:B------:R1:W-:Y:S04]  /*8a4e0*/  @P1 STG.E [R4.64], R16 ;  /* 0x0000001004001986 */ /* 0x0003e8000c101904 */
[----:B------:R-:W3:Y:S04]  /*8a4f0*/  LDL.LU R39, [R1+0x1ef4] ;  /* 0x001ef40001277983 */ /* 0x000ee80000300800 */
[----:B------:R-:W1:Y:S01]  /*8a500*/  LDS.128 R28, [R249+0x800] ;  /* 0x00080000f91c7984 */ /* 0x000e620000000c00 */
[----:B--2---:R-:W-:-:S03]  /*8a510*/  ISETP.GE.AND P1, PT, R0, c[0x0][0x17c], PT ;  /* 0x00005f0000007a0c */ /* 0x004fc60003f26270 */
[----:B------:R-:W2:Y:S01]  /*8a520*/  LDL.LU R0, [R1+0x1ef0] ;  /* 0x001ef00001007983 */ /* 0x000ea20000300800 */
[----:B------:R-:W-:Y:S02]  /*8a530*/  ISETP.LT.AND P6, PT, R251, c[0x0][0x178], !P5 ;  /* 0x00005e00fb007a0c */ /* 0x000fe40006fc1270 */
[----:B------:R-:W-:Y:S02]  /*8a540*/  IADD3 R35, R35, c[0x0][0x198], RZ ;  /* 0x0000660023237a10 */ /* 0x000fe40007ffe0ff */
[----:B------:R-:W-:Y:S02]  /*8a550*/  ISETP.LT.AND P5, PT, R250, c[0x0][0x178], !P5 ;  /* 0x00005e00fa007a0c */ /* 0x000fe40006fa1270 */
[----:B------:R-:W-:Y:S01]  /*8a560*/  ISETP.LT.AND P3, PT, R251, c[0x0][0x178], !P2 ;  /* 0x00005e00fb007a0c */ /* 0x000fe20005761270 */
[----:B------:R-:W-:-:S04]  /*8a570*/  IMAD.WIDE R8, R35, 0x4, R220 ;  /* 0x0000000423087825 */ /* 0x000fc800078e02dc */
[C---:B----4-:R-:W-:Y:S01]  /*8a580*/  IMAD.WIDE R12, R35.reuse, 0x4, R176 ;  /* 0x00000004230c7825 */ /* 0x050fe200078e02b0 */
[----:B------:R-:W-:Y:S01]  /*8a590*/  IADD3 R35, R35, c[0x0][0x198], RZ ;  /* 0x0000660023237a10 */ /* 0x000fe20007ffe0ff */
[----:B------:R-:W-:Y:S01]  /*8a5a0*/  @P6 STG.E [R8.64], R205 ;  /* 0x000000cd08006986 */ /* 0x000fe2000c101904 */
[----:B------:R-:W-:-:S03]  /*8a5b0*/  ISETP.LT.AND P2, PT, R250, c[0x0][0x178], !P2 ;  /* 0x00005e00fa007a0c */ /* 0x000fc60005741270 */
[----:B-1----:R-:W-:Y:S01]  /*8a5c0*/  IMAD.WIDE R2, R35, 0x4, R220 ;  /* 0x0000000423027825 */ /* 0x002fe200078e02dc */
[----:B---3--:R-:W-:Y:S01]  /*8a5d0*/  ISETP.GE.AND P4, PT, R37, c[0x0][0x17c], PT ;  /* 0x00005f0025007a0c */ /* 0x008fe20003f86270 */
[----:B------:R1:W-:Y:S01]  /*8a5e0*/  @P5 STG.E [R12.64], R17 ;  /* 0x000000110c005986 */ /* 0x0003e2000c101904 */
[----:B------:R-:W-:Y:S01]  /*8a5f0*/  ISETP.LT.AND P5, PT, R251, c[0x0][0x178], !P0 ;  /* 0x00005e00fb007a0c */ /* 0x000fe200047a1270 */
[C---:B------:R-:W-:Y:S01]  /*8a600*/  IMAD.WIDE R4, R35.reuse, 0x4, R176 ;  /* 0x0000000423047825 */ /* 0x040fe200078e02b0 */
[C---:B------:R-:W-:Y:S01]  /*8a610*/  ISETP.LT.AND P6, PT, R250.reuse, c[0x0][0x178], !P0 ;  /* 0x00005e00fa007a0c */ /* 0x040fe200047c1270 */
[----:B------:R3:W-:Y:S01]  /*8a620*/  @P3 STG.E [R2.64], R184 ;  /* 0x000000b802003986 */ /* 0x0007e2000c101904 */
[----:B------:R-:W-:Y:S02]  /*8a630*/  IADD3 R35, R35, c[0x0][0x198], RZ ;  /* 0x0000660023237a10 */ /* 0x000fe40007ffe0ff */
[----:B------:R-:W-:Y:S02]  /*8a640*/  ISETP.LT.AND P3, PT, R251, c[0x0][0x178], !P4 ;  /* 0x00005e00fb007a0c */ /* 0x000fe40006761270 */
[----:B------:R-:W-:-:S02]  /*8a650*/  ISETP.LT.AND P4, PT, R250, c[0x0][0x178], !P4 ;  /* 0x00005e00fa007a0c */ /* 0x000fc40006781270 */
[C---:B-1----:R-:W-:Y:S01]  /*8a660*/  IADD3 R17, R35.reuse, c[0x0][0x198], RZ ;  /* 0x0000660023117a10 */ /* 0x042fe20007ffe0ff */
[C---:B------:R-:W-:Y:S01]  /*8a670*/  IMAD.WIDE R8, R35.reuse, 0x4, R220 ;  /* 0x0000000423087825 */ /* 0x040fe200078e02dc */
[----:B------:R1:W-:Y:S03]  /*8a680*/  @P2 STG.E [R4.64], R20 ;  /* 0x0000001404002986 */ /* 0x0003e6000c101904 */
[----:B------:R-:W-:Y:S01]  /*8a690*/  IMAD.WIDE R12, R35, 0x4, R176 ;  /* 0x00000004230c7825 */ /* 0x000fe200078e02b0 */
[----:B------:R4:W-:Y:S03]  /*8a6a0*/  @P5 STG.E [R8.64], R185 ;  /* 0x000000b908005986 */ /* 0x0009e6000c101904 */
[C---:B---3--:R-:W-:Y:S01]  /*8a6b0*/  IMAD.WIDE R2, R17.reuse, 0x4, R220 ;  /* 0x0000000411027825 */ /* 0x048fe200078e02dc */
[----:B------:R-:W-:Y:S01]  /*8a6c0*/  ISETP.GE.AND P0, PT, R36, c[0x0][0x17c], PT ;  /* 0x00005f0024007a0c */ /* 0x000fe20003f06270 */
[----:B------:R3:W-:Y:S02]  /*8a6d0*/  @P6 STG.E [R12.64], R21 ;  /* 0x000000150c006986 */ /* 0x0007e4000c101904 */
[----:B-1----:R-:W-:-:S02]  /*8a6e0*/  IMAD.WIDE R4, R17, 0x4, R176 ;  /* 0x0000000411047825 */ /* 0x002fc400078e02b0 */
[----:B------:R-:W3:Y:S04]  /*8a6f0*/  LDL.LU R36, [R1+0x1ee8] ;  /* 0x001ee80001247983 */ /* 0x000ee80000300800 */
[----:B------:R1:W-:Y:S04]  /*8a700*/  @P3 STG.E [R2.64], R192 ;  /* 0x000000c002003986 */ /* 0x0003e8000c101904 */
        /* <DEDUP_REMOVED lines=9> */
[----:B----4-:R-:W-:-:S04]  /*8a7a0*/  IMAD.WIDE R8, R37, 0x4, R220 ;  /* 0x0000000425087825 */ /* 0x010fc800078e02dc */
[C---:B---3--:R-:W-:Y:S01]  /*8a7b0*/  IMAD.WIDE R12, R37.reuse, 0x4, R176 ;  /* 0x00000004250c7825 */ /* 0x048fe200078e02b0 */
[----:B------:R-:W-:Y:S02]  /*8a7c0*/  IADD3 R37, R37, c[0x0][0x198], RZ ;  /* 0x0000660025257a10 */ /* 0x000fe40007ffe0ff */
[----:B------:R-:W-:Y:S01]  /*8a7d0*/  ISETP.GE.AND P2, PT, R34, c[0x0][0x17c], PT ;  /* 0x00005f0022007a0c */ /* 0x000fe20003f46270 */
[----:B------:R3:W-:Y:S02]  /*8a7e0*/  @P5 STG.E [R8.64], R193 ;  /* 0x000000c108005986 */ /* 0x0007e4000c101904 */
[----:B------:R-:W-:Y:S01]  /*8a7f0*/  IMAD.WIDE R16, R37, 0x4, R220 ;  /* 0x0000000425107825 */ /* 0x000fe200078e02dc */
[----:B------:R-:W-:Y:S01]  /*8a800*/  ISETP.GE.AND P6, PT, R39, c[0x0][0x17c], PT ;  /* 0x00005f0027007a0c */ /* 0x000fe20003fc6270 */
[----:B------:R4:W-:Y:S01]  /*8a810*/  @P1 STG.E [R12.64], R25 ;  /* 0x000000190c001986 */ /* 0x0009e2000c101904 */
[----:B------:R-:W-:Y:S02]  /*8a820*/  ISETP.LT.AND P0, PT, R250, c[0x0][0x178], !P0 ;  /* 0x00005e00fa007a0c */ /* 0x000fe40004701270 */
[----:B------:R-:W-:Y:S01]  /*8a830*/  IADD3 R21, R37, c[0x0][0x198], RZ ;  /* 0x0000660025157a10 */ /* 0x000fe20007ffe0ff */
[----:B------:R2:W-:Y:S01]  /*8a840*/  @P3 STG.E [R16.64], R200 ;  /* 0x000000c810003986 */ /* 0x0005e2000c101904 */
[----:B------:R-:W-:-:S02]  /*8a850*/  ISETP.LT.AND P5, PT, R251, c[0x0][0x178], !P2 ;  /* 0x00005e00fb007a0c */ /* 0x000fc400057a1270 */
[----:B------:R-:W-:Y:S01]  /*8a860*/  ISETP.LT.AND P2, PT, R250, c[0x0][0x178], !P2 ;  /* 0x00005e00fa007a0c */ /* 0x000fe20005741270 */
[----:B-1----:R-:W-:Y:S01]  /*8a870*/  IMAD.WIDE R2, R37, 0x4, R176 ;  /* 0x0000000425027825 */ /* 0x002fe200078e02b0 */
[----:B------:R-:W-:Y:S01]  /*8a880*/  ISETP.LT.AND P3, PT, R251, c[0x0][0x178], !P6 ;  /* 0x00005e00fb007a0c */ /* 0x000fe20007761270 */
[----:B------:R-:W1:Y:S02]  /*8a890*/  LDS.128 R32, [R252+0x800] ;  /* 0x00080000fc207984 */ /* 0x000e640000000c00 */
[----:B------:R-:W-:-:S04]  /*8a8a0*/  IMAD.WIDE R4, R21, 0x4, R220 ;  /* 0x0000000415047825 */ /* 0x000fc800078e02dc */
[C---:B---3--:R-:W-:Y:S01]  /*8a8b0*/  IMAD.WIDE R8, R21.reuse, 0x4, R176 ;  /* 0x0000000415087825 */ /* 0x048fe200078e02b0 */
[----:B------:R-:W-:Y:S01]  /*8a8c0*/  IADD3 R21, R21, c[0x0][0x198], RZ ;  /* 0x0000660015157a10 */ /* 0x000fe20007ffe0ff */
[----:B------:R3:W-:Y:S04]  /*8a8d0*/  @P0 STG.E [R2.64], R28 ;  /* 0x0000001c02000986 */ /* 0x0007e8000c101904 */
[----:B----4-:R-:W-:Y:S01]  /*8a8e0*/  IMAD.WIDE R12, R21, 0x4, R220 ;  /* 0x00000004150c7825 */ /* 0x010fe200078e02dc */
[----:B------:R4:W-:Y:S01]  /*8a8f0*/  @P5 STG.E [R4.64], R201 ;  /* 0x000000c904005986 */ /* 0x0009e2000c101904 */
[----:B------:R-:W-:-:S03]  /*8a900*/  ISETP.GE.AND P1, PT, R36, c[0x0][0x17c], PT ;  /* 0x00005f0024007a0c */ /* 0x000fc60003f26270 */
[----:B------:R1:W-:Y:S04]  /*8a910*/  @P2 STG.E [R8.64], R29 ;  /* 0x0000001d08002986 */ /* 0x0003e8000c101904 */
[----:B------:R-:W4:Y:S04]  /*8a920*/  LDL.LU R36, [R1+0x1eb0] ;  /* 0x001eb00001247983 */ /* 0x000f280000300800 */
[----:B------:R-:W-:Y:S04]  /*8a930*/  @P3 STG.E [R12.64], R208 ;  /* 0x000000d00c003986 */ /* 0x000fe8000c101904 */
[----:B------:R-:W4:Y:S01]  /*8a940*/  LDL.LU R24, [R1+0x1ea4] ;  /* 0x001ea40001187983 */ /* 0x000f220000300800 */
        /* <DEDUP_REMOVED lines=8> */
[----:B-1----:R1:W-:Y:S01]  /*8a9d0*/  @P6 STG.E [R16.64], R32 ;  /* 0x0000002010006986 */ /* 0x0023e2000c101904 */
[----:B------:R-:W-:Y:S01]  /*8a9e0*/  ISETP.LT.AND P6, PT, R251, c[0x0][0x178], !P1 ;  /* 0x00005e00fb007a0c */ /* 0x000fe20004fc1270 */
[C---:B---3--:R-:W-:Y:S01]  /*8a9f0*/  IMAD.WIDE R2, R21.reuse, 0x4, R220 ;  /* 0x0000000415027825 */ /* 0x048fe200078e02dc */
[----:B------:R-:W-:Y:S02]  /*8aa00*/  ISETP.GE.AND P0, PT, R38, c[0x0][0x17c], PT ;  /* 0x00005f0026007a0c */ /* 0x000fe40003f06270 */
[----:B------:R-:W-:Y:S01]  /*8aa10*/  ISETP.GE.AND P2, PT, R20, c[0x0][0x17c], PT ;  /* 0x00005f0014007a0c */ /* 0x000fe20003f46270 */
[----:B----4-:R-:W-:Y:S01]  /*8aa20*/  IMAD.WIDE R4, R21, 0x4, R176 ;  /* 0x0000000415047825 */ /* 0x010fe200078e02b0 */
[----:B------:R-:W3:Y:S03]  /*8aa30*/  LDL.LU R20, [R1+0x1e88] ;  /* 0x001e880001147983 */ /* 0x000ee60000300800 */
[C---:B------:R-:W-:Y:S01]  /*8aa40*/  IMAD.WIDE R8, R25.reuse, 0x4, R220 ;  /* 0x0000000419087825 */ /* 0x040fe200078e02dc */
[----:B------:R-:W-:Y:S01]  /*8aa50*/  ISETP.LT.AND P1, PT, R250, c[0x0][0x178], !P1 ;  /* 0x00005e00fa007a0c */ /* 0x000fe20004f21270 */
[----:B------:R4:W-:Y:S01]  /*8aa60*/  @P5 STG.E [R2.64], R209 ;  /* 0x000000d102005986 */ /* 0x0009e2000c101904 */
[----:B------:R-:W-:-:S02]  /*8aa70*/  IADD3 R21, R25, c[0x0][0x198], RZ ;  /* 0x0000660019157a10 */ /* 0x000fc40007ffe0ff */
[----:B------:R-:W-:Y:S01]  /*8aa80*/  ISETP.LT.AND P5, PT, R251, c[0x0][0x178], !P0 ;  /* 0x00005e00fb007a0c */ /* 0x000fe200047a1270 */
[----:B------:R4:W-:Y:S01]  /*8aa90*/  @P4 STG.E [R4.64], R33 ;  /* 0x0000002104004986 */ /* 0x0009e2000c101904 */
[----:B------:R-:W-:-:S03]  /*8aaa0*/  ISETP.LT.AND P0, PT, R250, c[0x0][0x178], !P0 ;  /* 0x00005e00fa007a0c */ /* 0x000fc60004701270 */
[----:B------:R2:W-:Y:S01]  /*8aab0*/  @P6 STG.E [R8.64], R182 ;  /* 0x000000b608006986 */ /* 0x0005e2000c101904 */
[----:B------:R-:W-:Y:S01]  /*8aac0*/  ISETP.LT.AND P6, PT, R251, c[0x0][0x178], !P2 ;  /* 0x00005e00fb007a0c */ /* 0x000fe200057c1270 */
[C---:B-1----:R-:W-:Y:S02]  /*8aad0*/  IMAD.WIDE R16, R21.reuse, 0x4, R220 ;  /* 0x0000000415107825 */ /* 0x042fe400078e02dc */
[----:B------:R-:W3:Y:S02]  /*8aae0*/  LDL.LU R28, [R1+0x1e70] ;  /* 0x001e7000011c7983 */ /* 0x000ee40000300800 */
[C---:B----4-:R-:W-:Y:S01]  /*8aaf0*/  IMAD.WIDE R2, R21.reuse, 0x4, R176 ;  /* 0x0000000415027825 */ /* 0x050fe200078e02b0 */
[----:B------:R-:W-:-:S03]  /*8ab00*/  IADD3 R21, R21, c[0x0][0x198], RZ ;  /* 0x0000660015157a10 */ /* 0x000fc60007ffe0ff */
[----:B------:R-:W-:-:S04]  /*8ab10*/  IMAD.WIDE R12, R25, 0x4, R176 ;  /* 0x00000004190c7825 */ /* 0x000fc800078e02b0 */
[----:B------:R-:W-:Y:S01]  /*8ab20*/  IMAD.WIDE R4, R21, 0x4, R220 ;  /* 0x0000000415047825 */ /* 0x000fe200078e02dc */
[----:B------:R-:W-:Y:S04]  /*8ab30*/  @P1 STG.E [R12.64], R6 ;  /* 0x000000060c001986 */ /* 0x000fe8000c101904 */
[----:B------:R-:W-:Y:S04]  /*8ab40*/  @P5 STG.E [R16.64], R183 ;  /* 0x000000b710005986 */ /* 0x000fe8000c101904 */
[----:B------:R1:W-:Y:S01]  /*8ab50*/  @P0 STG.E [R2.64], R7 ;  /* 0x0000000702000986 */ /* 0x0003e2000c101904 */
[----:B------:R-:W-:-:S03]  /*8ab60*/  ISETP.GE.AND P1, PT, R24, c[0x0][0x17c], PT ;  /* 0x00005f0018007a0c */ /* 0x000fc60003f26270 */
[----:B------:R4:W-:Y:S04]  /*8ab70*/  @P6 STG.E [R4.64], R190 ;  /* 0x000000be04006986 */ /* 0x0009e8000c101904 */
[----:B------:R-:W3:Y:S01]  /*8ab80*/  LDL.LU R24, [R1+0x1e64] ;  /* 0x001e640001187983 */ /* 0x000ee20000300800 */
[----:B--2---:R-:W-:-:S03]  /*8ab90*/  ISETP.GE.AND P6, PT, R0, c[0x0][0x17c], PT ;  /* 0x00005f0000007a0c */ /* 0x004fc60003fc6270 */
[----:B------:R-:W2:Y:S01]  /*8aba0*/  LDL.LU R0, [R1+0x1e54] ;  /* 0x001e540001007983 */ /* 0x000ea20000300800 */
[C---:B------:R-:W-:Y:S02]  /*8abb0*/  ISETP.LT.AND P2, PT, R250.reuse, c[0x0][0x178], !P2 ;  /* 0x00005e00fa007a0c */ /* 0x040fe40005741270 */
[----:B------:R-:W-:Y:S02]  /*8abc0*/  ISETP.LT.AND P0, PT, R251, c[0x0][0x178], !P3 ;  /* 0x00005e00fb007a0c */ /* 0x000fe40005f01270 */
[----:B------:R-:W-:Y:S01]  /*8abd0*/  ISETP.LT.AND P3, PT, R250, c[0x0][0x178], !P3 ;  /* 0x00005e00fa007a0c */ /* 0x000fe20005f61270 */
[C---:B------:R-:W-:Y:S01]  /*8abe0*/  IMAD.WIDE R8, R21.reuse, 0x4, R176 ;  /* 0x0000000415087825 */ /* 0x040fe200078e02b0 */
[----:B------:R-:W-:Y:S02]  /*8abf0*/  IADD3 R25, R21, c[0x0][0x198], RZ ;  /* 0x0000660015197a10 */ /* 0x000fe40007ffe0ff */
[----:B------:R-:W-:-:S03]  /*8ac00*/  ISETP.GE.AND P4, PT, R36, c[0x0][0x17c], PT ;  /* 0x00005f0024007a0c */ /* 0x000fc60003f86270 */
[C---:B-1----:R-:W-:Y:S02]  /*8ac10*/  IMAD.WIDE R2, R25.reuse, 0x4, R220 ;  /* 0x0000000419027825 */ /* 0x042fe400078e02dc */
[----:B------:R-:W-:Y:S02]  /*8ac20*/  @P2 STG.E [R8.64], R10 ;  /* 0x0000000a08002986 */ /* 0x000fe4000c101904 */
[----:B------:R-:W-:Y:S01]  /*8ac30*/  IMAD.WIDE R6, R25, 0x4, R176 ;  /* 0x0000000419067825 */ /* 0x000fe200078e02b0 */
[----:B------:R-:W-:Y:S02]  /*8ac40*/  ISETP.LT.AND P5, PT, R251, c[0x0][0x178], !P4 ;  /* 0x00005e00fb007a0c */ /* 0x000fe400067a1270 */
[----:B---3--:R-:W-:Y:S02]  /*8ac50*/  ISETP.GE.AND P2, PT, R20, c[0x0][0x17c], PT ;  /* 0x00005f0014007a0c */ /* 0x008fe40003f46270 */
[----:B------:R-:W3:Y:S01]  /*8ac60*/  LDL.LU R20, [R1+0x1e44] ;  /* 0x001e440001147983 */ /* 0x000ee20000300800 */
[----:B------:R-:W-:-:S02]  /*8ac70*/  IADD3 R29, R25, c[0x0][0x198], RZ ;  /* 0x00006600191d7a10 */ /* 0x000fc40007ffe0ff */
[----:B------:R-:W-:Y:S01]  /*8ac80*/  ISETP.LT.AND P4, PT, R250, c[0x0][0x178], !P4 ;  /* 0x00005e00fa007a0c */ /* 0x000fe20006781270 */
[----:B------:R1:W-:Y:S04]  /*8ac90*/  @P0 STG.E [R2.64], R191 ;  /* 0x000000bf02000986 */ /* 0x0003e8000c101904 */
[----:B------:R-:W3:Y:S01]  /*8aca0*/  LDL.LU R16, [R1+0x1e38] ;  /* 0x001e380001107983 */ /* 0x000ee20000300800 */
[----:B------:R-:W-:-:S03]  /*8acb0*/  IMAD.WIDE R12, R29, 0x4, R220 ;  /* 0x000000041d0c7825 */ /* 0x000fc600078e02dc */
[----:B------:R1:W-:Y:S01]  /*8acc0*/  @P3 STG.E [R6.64], R11 ;  /* 0x0000000b06003986 */ /* 0x0003e2000c101904 */
[----:B------:R-:W-:Y:S01]  /*8acd0*/  ISETP.LT.AND P3, PT, R251, c[0x0][0x178], !P1 ;  /* 0x00005e00fb007a0c */ /* 0x000fe20004f61270 */
[C---:B----4-:R-:W-:Y:S01]  /*8ace0*/  IMAD.WIDE R4, R29.reuse, 0x4, R176 ;  /* 0x000000041d047825 */ /* 0x050fe200078e02b0 */
[----:B------:R-:W-:Y:S02]  /*8acf0*/  ISETP.LT.AND P1, PT, R250, c[0x0][0x178], !P1 ;  /* 0x00005e00fa007a0c */ /* 0x000fe40004f21270 */
[----:B------:R-:W-:Y:S01]  /*8ad00*/  IADD3 R29, R29, c[0x0][0x198], RZ ;  /* 0x000066001d1d7a10 */ /* 0x000fe20007ffe0ff */
[----:B------:R-:W-:Y:S04]  /*8ad10*/  @P5 STG.E [R12.64], R198 ;  /* 0x000000c60c005986 */ /* 0x000fe8000c101904 */
[C---:B-1----:R-:W-:Y:S01]  /*8ad20*/  IMAD.WIDE R2, R29.reuse, 0x4, R220 ;  /* 0x000000041d027825 */ /* 0x042fe200078e02dc */
[----:B------:R1:W-:Y:S03]  /*8ad30*/  @P4 STG.E [R4.64], R14 ;  /* 0x0000000e04004986 */ /* 0x0003e6000c101904 */
[----:B------:R-:W-:Y:S01]  /*8ad40*/  IMAD.WIDE R6, R29, 0x4, R176 ;  /* 0x000000041d067825 */ /* 0x000fe200078e02b0 */
[----:B------:R4:W-:Y:S04]  /*8ad50*/  @P3 STG.E [R2.64], R199 ;  /* 0x000000c702003986 */ /* 0x0009e8000c101904 */
[----:B------:R2:W-:Y:S04]  /*8ad60*/  @P1 STG.E [R6.64], R15 ;  /* 0x0000000f06001986 */ /* 0x0005e8000c101904 */
[----:B-1----:R-:W3:Y:S04]  /*8ad70*/  LDL.LU R14, [R1+0x1e20] ;  /* 0x001e2000010e7983 */ /* 0x002ee80000300800 */
[----:B------:R-:W3:Y:S01]  /*8ad80*/  LDL.LU R12, [R1+0x1e14] ;  /* 0x001e1400010c7983 */ /* 0x000ee20000300800 */
[----:B--2---:R-:W-:-:S03]  /*8ad90*/  ISETP.GE.AND P1, PT, R0, c[0x0][0x17c], PT ;  /* 0x00005f0000007a0c */ /* 0x004fc60003f26270 */
[----:B------:R-:W2:Y:S01]  /*8ada0*/  LDL.LU R0, [R1+0x2170] ;  /* 0x0021700001007983 */ /* 0x000ea20000300800 */
[----:B------:R-:W-:Y:S02]  /*8adb0*/  ISETP.LT.AND P5, PT, R251, c[0x0][0x178], !P6 ;  /* 0x00005e00fb007a0c */ /* 0x000fe400077a1270 */
[----:B------:R-:W-:Y:S02]  /*8adc0*/  IADD3 R17, R29, c[0x0][0x198], RZ ;  /* 0x000066001d117a10 */ /* 0x000fe40007ffe0ff */
[----:B------:R-:W-:Y:S02]  /*8add0*/  ISETP.LT.AND P6, PT, R250, c[0x0][0x178], !P6 ;  /* 0x00005e00fa007a0c */ /* 0x000fe400077c1270 */
[----:B------:R-:W-:Y:S02]  /*8ade0*/  ISETP.LT.AND P4, PT, R251, c[0x0][0x178], !P2 ;  /* 0x00005e00fb007a0c */ /* 0x000fe40005781270 */
[C---:B------:R-:W-:Y:S01]  /*8adf0*/  IADD3 R13, R17.reuse, c[0x0][0x198], RZ ;  /* 0x00006600110d7a10 */ /* 0x040fe20007ffe0ff */
[----:B------:R-:W-:Y:S01]  /*8ae00*/  IMAD.WIDE R8, R17, 0x4, R220 ;  /* 0x0000000411087825 */ /* 0x000fe200078e02dc */
[----:B------:R-:W-:-:S03]  /*8ae10*/  ISETP.GE.AND P0, PT, R28, c[0x0][0x17c], PT ;  /* 0x00005f001c007a0c */ /* 0x000fc60003f06270 */
[----:B------:R-:W-:Y:S01]  /*8ae20*/  IMAD.WIDE R4, R17, 0x4, R176 ;  /* 0x0000000411047825 */ /* 0x000fe200078e02b0 */
[----:B------:R-:W-:-:S03]  /*8ae30*/  ISETP.GE.AND P3, PT, R24, c[0x0][0x17c], PT ;  /* 0x00005f0018007a0c */ /* 0x000fc60003f66270 */
[----:B------:R-:W-:Y:S01]  /*8ae40*/  IMAD.WIDE R10, R13, 0x4, R220 ;  /* 0x000000040d0a7825 */ /* 0x000fe200078e02dc */
[----:B------:R-:W-:Y:S01]  /*8ae50*/  @P5 STG.E [R8.64], R206 ;  /* 0x000000ce08005986 */ /* 0x000fe2000c101904 */
[C---:B------:R-:W-:Y:S02]  /*8ae60*/  ISETP.LT.AND P2, PT, R250.reuse, c[0x0][0x178], !P2 ;  /* 0x00005e00fa007a0c */ /* 0x040fe40005741270 */
[----:B------:R-:W-:Y:S01]  /*8ae70*/  ISETP.LT.AND P5, PT, R251, c[0x0][0x178], !P0 ;  /* 0x00005e00fb007a0c */ /* 0x000fe200047a1270 */
[----:B------:R1:W-:Y:S01]  /*8ae80*/  @P6 STG.E [R4.64], R18 ;  /* 0x0000001204006986 */ /* 0x0003e2000c101904 */
[----:B------:R-:W-:Y:S02]  /*8ae90*/  IADD3 R17, R13, c[0x0][0x198], RZ ;  /* 0x000066000d117a10 */ /* 0x000fe40007ffe0ff */
[C---:B------:R-:W-:Y:S01]  /*8aea0*/  ISETP.LT.AND P0, PT, R250.reuse, c[0x0][0x178], !P0 ;  /* 0x00005e00fa007a0c */ /* 0x040fe20004701270 */
[----:B------:R3:W-:Y:S01]  /*8aeb0*/  @P4 STG.E [R10.64], R207 ;  /* 0x000000cf0a004986 */ /* 0x0007e2000c101904 */
[----:B------:R-:W-:Y:S01]  /*8aec0*/  ISETP.LT.AND P4, PT, R251, c[0x0][0x178], !P3 ;  /* 0x00005e00fb007a0c */ /* 0x000fe20005f81270 */
[----:B----4-:R-:W-:Y:S01]  /*8aed0*/  IMAD.WIDE R2, R13, 0x4, R176 ;  /* 0x000000040d027825 */ /* 0x010fe200078e02b0 */
[----:B------:R-:W-:-:S02]  /*8aee0*/  ISETP.LT.AND P6, PT, R250, c[0x0][0x178], !P3 ;  /* 0x00005e00fa007a0c */ /* 0x000fc40005fc1270 */
[C---:B------:R-:W-:Y:S01]  /*8aef0*/  IADD3 R13, R17.reuse, c[0x0][0x198], RZ ;  /* 0x00006600110d7a10 */ /* 0x040fe20007ffe0ff */
[----:B------:R-:W-:Y:S01]  /*8af00*/  IMAD.WIDE R6, R17, 0x4, R220 ;  /* 0x0000000411067825 */ /* 0x000fe200078e02dc */
[----:B---3--:R-:W-:-:S03]  /*8af10*/  ISETP.GE.AND P3, PT, R20, c[0x0][0x17c], PT ;  /* 0x00005f0014007a0c */ /* 0x008fc60003f66270 */
[----:B-1----:R-:W-:Y:S01]  /*8af20*/  IMAD.WIDE R4, R17, 0x4, R176 ;  /* 0x0000000411047825 */ /* 0x002fe200078e02b0 */
[----:B------:R1:W-:Y:S03]  /*8af30*/  @P2 STG.E [R2.64], R19 ;  /* 0x0000001302002986 */ /* 0x0003e6000c101904 */
[----:B------:R-:W-:Y:S01]  /*8af40*/  IMAD.WIDE R8, R13, 0x4, R220 ;  /* 0x000000040d087825 */ /* 0x000fe200078e02dc */
[----:B------:R-:W-:Y:S01]  /*8af50*/  @P5 STG.E [R6.64], R186 ;  /* 0x000000ba06005986 */ /* 0x000fe2000c101904 */
[----:B------:R-:W-:Y:S02]  /*8af60*/  ISETP.LT.AND P5, PT, R251, c[0x0][0x178], !P1 ;  /* 0x00005e00fb007a0c */ /* 0x000fe40004fa1270 */
[C---:B------:R-:W-:Y:S01]  /*8af70*/  IMAD.WIDE R10, R13.reuse, 0x4, R176 ;  /* 0x000000040d0a7825 */ /* 0x040fe200078e02b0 */
[----:B------:R-:W-:Y:S01]  /*8af80*/  IADD3 R13, R13, c[0x0][0x198], RZ ;  /* 0x000066000d0d7a10 */ /* 0x000fe20007ffe0ff */
[----:B------:R3:W-:Y:S01]  /*8af90*/  @P0 STG.E [R4.64], R22 ;  /* 0x0000001604000986 */ /* 0x0007e2000c101904 */
[----:B------:R-:W-:-:S02]  /*8afa0*/  ISETP.GE.AND P2, PT, R16, c[0x0][0x17c], PT ;  /* 0x00005f0010007a0c */ /* 0x000fc40003f46270 */
[C---:B------:R-:W-:Y:S01]  /*8afb0*/  ISETP.LT.AND P1, PT, R250.reuse, c[0x0][0x178], !P1 ;  /* 0x00005e00fa007a0c */ /* 0x040fe20004f21270 */
[----:B------:R4:W-:Y:S01]  /*8afc0*/  @P4 STG.E [R8.64], R187 ;  /* 0x000000bb08004986 */ /* 0x0009e2000c101904 */
[----:B------:R-:W-:Y:S02]  /*8afd0*/  ISETP.LT.AND P4, PT, R251, c[0x0][0x178], !P3 ;  /* 0x00005e00fb007a0c */ /* 0x000fe40005f81270 */
[----:B------:R-:W-:Y:S01]  /*8afe0*/  ISETP.LT.AND P3, PT, R250, c[0x0][0x178], !P3 ;  /* 0x00005e00fa007a0c */ /* 0x000fe20005f61270 */
[----:B------:R4:W-:Y:S01]  /*8aff0*/  @P6 STG.E [R10.64], R23 ;  /* 0x000000170a006986 */ /* 0x0009e2000c101904 */
[----:B------:R-:W-:Y:S02]  /*8b000*/  IADD3 R15, R13, c[0x0][0x198], RZ ;  /* 0x000066000d0f7a10 */ /* 0x000fe40007ffe0ff */
[----:B------:R-:W-:Y:S01]  /*8b010*/  ISETP.LT.AND P6, PT, R251, c[0x0][0x178], !P2 ;  /* 0x00005e00fb007a0c */ /* 0x000fe200057c1270 */
[----:B-1----:R-:W-:Y:S01]  /*8b020*/  IMAD.WIDE R2, R13, 0x4, R220 ;  /* 0x000000040d027825 */ /* 0x002fe200078e02dc */
[----:B------:R-:W-:-:S03]  /*8b030*/  IADD3 R17, R15, c[0x0][0x198], RZ ;  /* 0x000066000f117a10 */ /* 0x000fc60007ffe0ff */
[----:B---3--:R-:W-:Y:S01]  /*8b040*/  IMAD.WIDE R4, R13, 0x4, R176 ;  /* 0x000000040d047825 */ /* 0x008fe200078e02b0 */
[----:B------:R1:W-:Y:S03]  /*8b050*/  @P5 STG.E [R2.64], R194 ;  /* 0x000000c202005986 */ /* 0x0003e6000c101904 */
[----:B------:R-:W-:Y:S01]  /*8b060*/  IMAD.WIDE R6, R15, 0x4, R220 ;  /* 0x000000040f067825 */ /* 0x000fe200078e02dc */
[----:B------:R-:W-:-:S03]  /*8b070*/  ISETP.GE.AND P0, PT, R14, c[0x0][0x17c], PT ;  /* 0x00005f000e007a0c */ /* 0x000fc60003f06270 */
[----:B----4-:R-:W-:Y:S01]  /*8b080*/  IMAD.WIDE R8, R15, 0x4, R176 ;  /* 0x000000040f087825 */ /* 0x010fe200078e02b0 */
[----:B------:R3:W-:Y:S03]  /*8b090*/  @P1 STG.E [R4.64], R26 ;  /* 0x0000001a04001986 */ /* 0x0007e6000c101904 */
[C---:B------:R-:W-:Y:S01]  /*8b0a0*/  IMAD.WIDE R10, R17.reuse, 0x4, R220 ;  /* 0x00000004110a7825 */ /* 0x040fe200078e02dc */
[----:B------:R4:W-:Y:S01]  /*8b0b0*/  @P4 STG.E [R6.64], R195 ;  /* 0x000000c306004986 */ /* 0x0009e2000c101904 */
[----:B------:R-:W-:Y:S02]  /*8b0c0*/  ISETP.GE.AND P5, PT, R12, c[0x0][0x17c], PT ;  /* 0x00005f000c007a0c */ /* 0x000fe40003fa6270 */
[----:B------:R-:W-:Y:S01]  /*8b0d0*/  IADD3 R13, R17, c[0x0][0x198], RZ ;  /* 0x00006600110d7a10 */ /* 0x000fe20007ffe0ff */
[----:B------:R1:W-:Y:S01]  /*8b0e0*/  @P3 STG.E [R8.64], R27 ;  /* 0x0000001b08003986 */ /* 0x0003e2000c101904 */
[----:B------:R-:W-:-:S03]  /*8b0f0*/  ISETP.LT.AND P2, PT, R250, c[0x0][0x178], !P2 ;  /* 0x00005e00fa007a0c */ /* 0x000fc60005741270 */
[----:B------:R3:W-:Y:S01]  /*8b100*/  @P6 STG.E [R10.64], R202 ;  /* 0x000000ca0a006986 */ /* 0x0007e2000c101904 */
[C---:B------:R-:W-:Y:S02]  /*8b110*/  ISETP.LT.AND P6, PT, R251.reuse, c[0x0][0x178], !P0 ;  /* 0x00005e00fb007a0c */ /* 0x040fe400047c1270 */
[C---:B------:R-:W-:Y:S02]  /*8b120*/  ISETP.LT.AND P0, PT, R250.reuse, c[0x0][0x178], !P0 ;  /* 0x00005e00fa007a0c */ /* 0x040fe40004701270 */
[----:B------:R-:W-:Y:S02]  /*8b130*/  ISETP.LT.AND P4, PT, R251, c[0x0][0x178], !P5 ;  /* 0x00005e00fb007a0c */ /* 0x000fe40006f81270 */
[----:B------:R-:W-:Y:S02]  /*8b140*/  IADD3 R15, R13, c[0x0][0x198], RZ ;  /* 0x000066000d0f7a10 */ /* 0x000fe40007ffe0ff */
[----:B------:R-:W-:Y:S01]  /*8b150*/  ISETP.LT.AND P5, PT, R250, c[0x0][0x178], !P5 ;  /* 0x00005e00fa007a0c */ /* 0x000fe20006fa1270 */
[----:B-1----:R-:W-:Y:S01]  /*8b160*/  IMAD.WIDE R2, R17, 0x4, R176 ;  /* 0x0000000411027825 */ /* 0x002fe200078e02b0 */
[----:B------:R-:W-:-:S03]  /*8b170*/  IADD3 R17, R15, c[0x0][0x198], RZ ;  /* 0x000066000f117a10 */ /* 0x000fc60007ffe0ff */
[C---:B---3--:R-:W-:Y:S01]  /*8b180*/  IMAD.WIDE R4, R13.reuse, 0x4, R220 ;  /* 0x000000040d047825 */ /* 0x048fe200078e02dc */
[----:B------:R1:W-:Y:S03]  /*8b190*/  @P2 STG.E [R2.64], R30 ;  /* 0x0000001e02002986 */ /* 0x0003e6000c101904 */
[----:B----4-:R-:W-:Y:S01]  /*8b1a0*/  IMAD.WIDE R6, R13, 0x4, R176 ;  /* 0x000000040d067825 */ /* 0x010fe200078e02b0 */
[----:B------:R1:W-:Y:S03]  /*8b1b0*/  @P6 STG.E [R4.64], R203 ;  /* 0x000000cb04006986 */ /* 0x0003e6000c101904 */
[C---:B------:R-:W-:Y:S01]  /*8b1c0*/  IMAD.WIDE R8, R15.reuse, 0x4, R220 ;  /* 0x000000040f087825 */ /* 0x040fe200078e02dc */
[----:B------:R1:W-:Y:S03]  /*8b1d0*/  @P0 STG.E [R6.64], R31 ;  /* 0x0000001f06000986 */ /* 0x0003e6000c101904 */
[----:B------:R-:W-:Y:S01]  /*8b1e0*/  IMAD.WIDE R10, R15, 0x4, R176 ;  /* 0x000000040f0a7825 */ /* 0x000fe200078e02b0 */
[----:B------:R1:W-:Y:S03]  /*8b1f0*/  @P4 STG.E [R8.64], R210 ;  /* 0x000000d208004986 */ /* 0x0003e6000c101904 */
[C---:B------:R-:W-:Y:S01]  /*8b200*/  IMAD.WIDE R220, R17.reuse, 0x4, R220 ;  /* 0x0000000411dc7825 */ /* 0x040fe200078e02dc */
[----:B------:R1:W-:Y:S03]  /*8b210*/  @P5 STG.E [R10.64], R34 ;  /* 0x000000220a005986 */ /* 0x0003e6000c101904 */
[----:B------:R-:W-:Y:S01]  /*8b220*/  IMAD.WIDE R176, R17, 0x4, R176 ;  /* 0x0000000411b07825 */ /* 0x000fe200078e02b0 */
[----:B--2---:R-:W-:-:S04]  /*8b230*/  ISETP.GE.AND P1, PT, R0, c[0x0][0x17c], PT ;  /* 0x00005f0000007a0c */ /* 0x004fc80003f26270 */
[----:B------:R-:W-:Y:S02]  /*8b240*/  ISETP.LT.AND P3, PT, R251, c[0x0][0x178], !P1 ;  /* 0x00005e00fb007a0c */ /* 0x000fe40004f61270 */
[----:B------:R-:W-:-:S11]  /*8b250*/  ISETP.LT.AND P1, PT, R250, c[0x0][0x178], !P1 ;  /* 0x00005e00fa007a0c */ /* 0x000fd60004f21270 */
[----:B------:R1:W-:Y:S02]  /*8b260*/  @P3 STG.E [R220.64], R211 ;  /* 0x000000d3dc003986 */ /* 0x0003e4000c101904 */
[----:B------:R-:W-:Y:S05]  /*8b270*/  @!P1 EXIT ;  /* 0x000000000000994d */ /* 0x000fea0003800000 */
[----:B------:R-:W-:Y:S01]  /*8b280*/  STG.E [R176.64], R35 ;  /* 0x00000023b0007986 */ /* 0x000fe2000c101904 */
[----:B------:R-:W-:Y:S05]  /*8b290*/  EXIT ;  /* 0x000000000000794d */ /* 0x000fea0003800000 */
.L_x_2:
[----:B------:R-:W-:-:S00]  /*8b2a0*/  BRA `(.L_x_2) ;  /* 0xfffffff000007947 */ /* 0x000fc0000383ffff */
[----:B------:R-:W-:-:S00]  /*8b2b0*/  NOP ;  /* 0x0000000000007918 */ /* 0x000fc00000000000 */
        /* <DEDUP_REMOVED lines=12> */
.L_x_3:


//--------------------- .nv.shared.matmul_kernel  --------------------------
	.section	.nv.shared.matmul_kernel,"aw",@nobits
	.sectionflags	@""
	.align	16
